	.target	sm_80

	.elftype	@"ET_EXEC"


//--------------------- .note.nv.tkinfo           --------------------------
	.section	.note.nv.tkinfo,"",@"SHT_NOTE"
	.sectionflags	@"SHF_NOTE_NV_TKINFO"
	.tkinfo
        /*0018*/ 	.word	0x00000002
        /*0030*/ 	.string	""
        /*0030*/ 	.string	"ptxas"
        /*0030*/ 	.string	"Cuda compilation tools, release 13.0, V13.0.88"
        /*0030*/ 	.string	"Build cuda_13.0.r13.0/compiler.36424714_0"
        /*0030*/ 	.string	"-v  -suppress-debug-info  -lineinfo  -arch sm_80 "



//--------------------- .note.nv.cuinfo           --------------------------
	.section	.note.nv.cuinfo,"",@"SHT_NOTE"
	.sectionflags	@"SHF_NOTE_NV_CUINFO"
        /*0018*/ 	.short	0x0002
        /*001a*/ 	.short	0x0050
        /*001c*/ 	.short	0x0082
	.zero		2


//--------------------- .nv.info                  --------------------------
	.section	.nv.info,"",@"SHT_CUDA_INFO"
	.align	4


	//----- nvinfo : EIATTR_REGCOUNT
	.align		4
        /*0000*/ 	.byte	0x04, 0x2f
        /*0002*/ 	.short	(.L_1 - .L_0)
	.align		4
.L_0:
        /*0004*/ 	.word	index@(matmul_kernel)
        /*0008*/ 	.word	0x000000ff


	//----- nvinfo : EIATTR_FRAME_SIZE
	.align		4
.L_1:
        /*000c*/ 	.byte	0x04, 0x11
        /*000e*/ 	.short	(.L_3 - .L_2)
	.align		4
.L_2:
        /*0010*/ 	.word	index@(matmul_kernel)
        /*0014*/ 	.word	0x00001a50


	//----- nvinfo : EIATTR_MIN_STACK_SIZE
	.align		4
.L_3:
        /*0018*/ 	.byte	0x04, 0x12
        /*001a*/ 	.short	(.L_5 - .L_4)
	.align		4
.L_4:
        /*001c*/ 	.word	index@(matmul_kernel)
        /*0020*/ 	.word	0x00001a50
.L_5:


//--------------------- .nv.info.matmul_kernel    --------------------------
	.section	.nv.info.matmul_kernel,"",@"SHT_CUDA_INFO"
	.sectionflags	@""
	.align	4


	//----- nvinfo : EIATTR_CUDA_API_VERSION
	.align		4
        /*0000*/ 	.byte	0x04, 0x37
        /*0002*/ 	.short	(.L_7 - .L_6)
.L_6:
        /*0004*/ 	.word	0x00000082


	//----- nvinfo : EIATTR_SW2861232_WAR
	.align		4
.L_7:
        /*0008*/ 	.byte	0x01, 0x35
	.zero		2


	//----- nvinfo : EIATTR_PARAM_CBANK
	.align		4
        /*000c*/ 	.byte	0x04, 0x0a
        /*000e*/ 	.short	(.L_9 - .L_8)
	.align		4
.L_8:
        /*0010*/ 	.word	index@(.nv.constant0.matmul_kernel)
        /*0014*/ 	.short	0x0160
        /*0016*/ 	.short	0x0050


	//----- nvinfo : EIATTR_CBANK_PARAM_SIZE
	.align		4
.L_9:
        /*0018*/ 	.byte	0x03, 0x19
        /*001a*/ 	.short	0x0050


	//----- nvinfo : EIATTR_KPARAM_INFO
	.align		4
        /*001c*/ 	.byte	0x04, 0x17
        /*001e*/ 	.short	(.L_11 - .L_10)
.L_10:
        /*0020*/ 	.word	0x00000000
        /*0024*/ 	.short	0x000d
        /*0026*/ 	.short	0x0048
        /*0028*/ 	.byte	0x00, 0xf4, 0x21, 0x00


	//----- nvinfo : EIATTR_KPARAM_INFO
	.align		4
.L_11:
        /*002c*/ 	.byte	0x04, 0x17
        /*002e*/ 	.short	(.L_13 - .L_12)
.L_12:
        /*0030*/ 	.word	0x00000000
        /*0034*/ 	.short	0x000c
        /*0036*/ 	.short	0x0040
        /*0038*/ 	.byte	0x00, 0xf4, 0x21, 0x00


	//----- nvinfo : EIATTR_KPARAM_INFO
	.align		4
.L_13:
        /*003c*/ 	.byte	0x04, 0x17
        /*003e*/ 	.short	(.L_15 - .L_14)
.L_14:
        /*0040*/ 	.word	0x00000000
        /*0044*/ 	.short	0x000b
        /*0046*/ 	.short	0x0038
        /*0048*/ 	.byte	0x00, 0xf0, 0x11, 0x00


	//----- nvinfo : EIATTR_KPARAM_INFO
	.align		4
.L_15:
        /*004c*/ 	.byte	0x04, 0x17
        /*004e*/ 	.short	(.L_17 - .L_16)
.L_16:
        /*0050*/ 	.word	0x00000000
        /*0054*/ 	.short	0x000a
        /*0056*/ 	.short	0x0034
        /*0058*/ 	.byte	0x00, 0xf0, 0x11, 0x00


	//----- nvinfo : EIATTR_KPARAM_INFO
	.align		4
.L_17:
        /*005c*/ 	.byte	0x04, 0x17
        /*005e*/ 	.short	(.L_19 - .L_18)
.L_18:
        /*0060*/ 	.word	0x00000000
        /*0064*/ 	.short	0x0009
        /*0066*/ 	.short	0x0030
        /*0068*/ 	.byte	0x00, 0xf0, 0x11, 0x00


	//----- nvinfo : EIATTR_KPARAM_INFO
	.align		4
.L_19:
        /*006c*/ 	.byte	0x04, 0x17
        /*006e*/ 	.short	(.L_21 - .L_20)
.L_20:
        /*0070*/ 	.word	0x00000000
        /*0074*/ 	.short	0x0008
        /*0076*/ 	.short	0x002c
        /*0078*/ 	.byte	0x00, 0xf0, 0x11, 0x00


	//----- nvinfo : EIATTR_KPARAM_INFO
	.align		4
.L_21:
        /*007c*/ 	.byte	0x04, 0x17
        /*007e*/ 	.short	(.L_23 - .L_22)
.L_22:
        /*0080*/ 	.word	0x00000000
        /*0084*/ 	.short	0x0007
        /*0086*/ 	.short	0x0028
        /*0088*/ 	.byte	0x00, 0xf0, 0x11, 0x00


	//----- nvinfo : EIATTR_KPARAM_INFO
	.align		4
.L_23:
        /*008c*/ 	.byte	0x04, 0x17
        /*008e*/ 	.short	(.L_25 - .L_24)
.L_24:
        /*0090*/ 	.word	0x00000000
        /*0094*/ 	.short	0x0006
        /*0096*/ 	.short	0x0024
        /*0098*/ 	.byte	0x00, 0xf0, 0x11, 0x00


	//----- nvinfo : EIATTR_KPARAM_INFO
	.align		4
.L_25:
        /*009c*/ 	.byte	0x04, 0x17
        /*009e*/ 	.short	(.L_27 - .L_26)
.L_26:
        /*00a0*/ 	.word	0x00000000
        /*00a4*/ 	.short	0x0005
        /*00a6*/ 	.short	0x0020
        /*00a8*/ 	.byte	0x00, 0xf0, 0x11, 0x00


	//----- nvinfo : EIATTR_KPARAM_INFO
	.align		4
.L_27:
        /*00ac*/ 	.byte	0x04, 0x17
        /*00ae*/ 	.short	(.L_29 - .L_28)
.L_28:
        /*00b0*/ 	.word	0x00000000
        /*00b4*/ 	.short	0x0004
        /*00b6*/ 	.short	0x001c
        /*00b8*/ 	.byte	0x00, 0xf0, 0x11, 0x00


	//----- nvinfo : EIATTR_KPARAM_INFO
	.align		4
.L_29:
        /*00bc*/ 	.byte	0x04, 0x17
        /*00be*/ 	.short	(.L_31 - .L_30)
.L_30:
        /*00c0*/ 	.word	0x00000000
        /*00c4*/ 	.short	0x0003
        /*00c6*/ 	.short	0x0018
        /*00c8*/ 	.byte	0x00, 0xf0, 0x11, 0x00


	//----- nvinfo : EIATTR_KPARAM_INFO
	.align		4
.L_31:
        /*00cc*/ 	.byte	0x04, 0x17
        /*00ce*/ 	.short	(.L_33 - .L_32)
.L_32:
        /*00d0*/ 	.word	0x00000000
        /*00d4*/ 	.short	0x0002
        /*00d6*/ 	.short	0x0010
        /*00d8*/ 	.byte	0x00, 0xf4, 0x21, 0x00


	//----- nvinfo : EIATTR_KPARAM_INFO
	.align		4
.L_33:
        /*00dc*/ 	.byte	0x04, 0x17
        /*00de*/ 	.short	(.L_35 - .L_34)
.L_34:
        /*00e0*/ 	.word	0x00000000
        /*00e4*/ 	.short	0x0001
        /*00e6*/ 	.short	0x0008
        /*00e8*/ 	.byte	0x00, 0xf4, 0x21, 0x00


	//----- nvinfo : EIATTR_KPARAM_INFO
	.align		4
.L_35:
        /*00ec*/ 	.byte	0x04, 0x17
        /*00ee*/ 	.short	(.L_37 - .L_36)
.L_36:
        /*00f0*/ 	.word	0x00000000
        /*00f4*/ 	.short	0x0000
        /*00f6*/ 	.short	0x0000
        /*00f8*/ 	.byte	0x00, 0xf4, 0x21, 0x00


	//----- nvinfo : EIATTR_MAXREG_COUNT
	.align		4
.L_37:
        /*00fc*/ 	.byte	0x03, 0x1b
        /*00fe*/ 	.short	0x00ff


	//----- nvinfo : EIATTR_NUM_BARRIERS
	.align		4
        /*0100*/ 	.byte	0x02, 0x4c
        /*0102*/ 	.byte	0x01
	.zero		1


	//----- nvinfo : EIATTR_ANNOTATIONS
	.align		4
        /*0104*/ 	.byte	0x04, 0x55
        /*0106*/ 	.short	(.L_39 - .L_38)


	//   ....[0]....
.L_38:
        /*0108*/ 	.word	0x00000001
        /*010c*/ 	.byte	0xc0, 0x05, 0x00, 0x00, 0x01, 0x00, 0x00, 0x00, 0xc0, 0x06, 0x00, 0x00, 0x01, 0x00, 0x00, 0x00
        /* <DEDUP_REMOVED lines=3897> */
        /*f4ac*/ 	.byte	0x00, 0x33, 0x04, 0x00


	//----- nvinfo : EIATTR_MERCURY_ISA_VERSION
	.align		4
.L_39:
        /*f4b0*/ 	.byte	0x03, 0x5f
        /*f4b2*/ 	.short	0x0000


	//----- nvinfo : EIATTR_EXIT_INSTR_OFFSETS
	.align		4
        /*f4b4*/ 	.byte	0x04, 0x1c
        /*f4b6*/ 	.short	(.L_41 - .L_40)


	//   ....[0]....
.L_40:
        /*f4b8*/ 	.word	0x00047190


	//   ....[1]....
        /*f4bc*/ 	.word	0x000471b0


	//----- nvinfo : EIATTR_REQNTID
	.align		4
.L_41:
        /*f4c0*/ 	.byte	0x04, 0x10
        /*f4c2*/ 	.short	(.L_43 - .L_42)
.L_42:
        /*f4c4*/ 	.word	0x00000080
        /*f4c8*/ 	.word	0x00000001
        /*f4cc*/ 	.word	0x00000001
.L_43:


//--------------------- .nv.callgraph             --------------------------
	.section	.nv.callgraph,"",@"SHT_CUDA_CALLGRAPH"
	.align	4
	.sectionentsize	8
	.align		4
        /*0000*/ 	.word	0x00000000
	.align		4
        /*0004*/ 	.word	0xffffffff
	.align		4
        /*0008*/ 	.word	0x00000000
	.align		4
        /*000c*/ 	.word	0xfffffffe
	.align		4
        /*0010*/ 	.word	0x00000000
	.align		4
        /*0014*/ 	.word	0xfffffffd
	.align		4
        /*0018*/ 	.word	0x00000000
	.align		4
        /*001c*/ 	.word	0xfffffffc


//--------------------- .nv.rel.action            --------------------------
	.section	.nv.rel.action,"",@"SHT_CUDA_RELOCINFO"
	.align	8
	.sectionentsize	8
        /*0000*/ 	.byte	0x73, 0x00, 0x00, 0x00, 0x00, 0x00, 0x00, 0x00, 0x00, 0x00, 0x00, 0x11, 0x25, 0x00, 0x05, 0x36


//--------------------- .nv.constant0.matmul_kernel --------------------------
	.section	.nv.constant0.matmul_kernel,"a",@progbits
	.sectionflags	@""
	.align	4
.nv.constant0.matmul_kernel:
	.zero		432


//--------------------- .text.matmul_kernel       --------------------------
	.section	.text.matmul_kernel,"ax",@progbits
	.sectioninfo	@"SHI_REGISTERS=255"
	.align	128
        .global         matmul_kernel
        .type           matmul_kernel,@function
        .size           matmul_kernel,(.L_x_4 - matmul_kernel)
        .other          matmul_kernel,@"STO_CUDA_ENTRY STV_DEFAULT"
matmul_kernel:
.text.matmul_kernel:
[----:B------:R-:W-:-:S03]  /*0000*/  IMAD.MOV.U32 R1, RZ, RZ, c[0x0][0x28] ;  /* 0x00000a00ff017624 */ /* 0x000fc600078e00ff */
[----:B------:R-:W-:Y:S01]  /*0010*/  IMAD.MOV.U32 R6, RZ, RZ, 0xff ;  /* 0x000000ffff067424 */ /* 0x000fe200078e00ff */
[----:B------:R-:W1:Y:S01]  /*0020*/  S2R R5, SR_CTAID.X ;  /* 0x0000000000057919 */ /* 0x000e620000002500 */
[----:B------:R-:W-:Y:S01]  /*0030*/  IADD3 R1, R1, -0x1a50, RZ ;  /* 0xffffe5b001017810 */ /* 0x000fe20007ffe0ff */
[----:B------:R-:W-:Y:S02]  /*0040*/  IMAD.MOV.U32 R32, RZ, RZ, c[0x0][0x180] ;  /* 0x00006000ff207624 */ /* 0x000fe400078e00ff */
[----:B------:R-:W-:Y:S01]  /*0050*/  IADD3 R0, R6, c[0x0][0x17c], RZ ;  /* 0x00005f0006007a10 */ /* 0x000fe20007ffe0ff */
[----:B------:R-:W2:Y:S03]  /*0060*/  S2R R30, SR_TID.X ;  /* 0x00000000001e7919 */ /* 0x000ea60000002100 */
[----:B------:R-:W-:-:S04]  /*0070*/  SHF.R.S32.HI R3, RZ, 0x1f, R0 ;  /* 0x0000001fff037819 */ /* 0x000fc80000011400 */
[----:B------:R-:W-:-:S04]  /*0080*/  LEA.HI R3, R3, R0, RZ, 0x8 ;  /* 0x0000000003037211 */ /* 0x000fc800078f40ff */
[----:B------:R-:W-:-:S05]  /*0090*/  SHF.R.S32.HI R3, RZ, 0x8, R3 ;  /* 0x00000008ff037819 */ /* 0x000fca0000011403 */
[----:B------:R-:W-:Y:S01]  /*00a0*/  IMAD.SHL.U32 R4, R3, 0x8, RZ ;  /* 0x0000000803047824 */ /* 0x000fe200078e00ff */
[----:B-1----:R-:W-:-:S04]  /*00b0*/  IABS R10, R5 ;  /* 0x00000005000a7213 */ /* 0x002fc80000000000 */
[-C--:B------:R-:W-:Y:S02]  /*00c0*/  IABS R7, R4.reuse ;  /* 0x0000000400077213 */ /* 0x080fe40000000000 */
[----:B------:R-:W-:Y:S02]  /*00d0*/  IABS R11, R4 ;  /* 0x00000004000b7213 */ /* 0x000fe40000000000 */
[----:B------:R-:W1:Y:S01]  /*00e0*/  I2F.RP R0, R7 ;  /* 0x0000000700007306 */ /* 0x000e620000209400 */
[----:B--2---:R-:W-:-:S07]  /*00f0*/  LOP3.LUT R138, R30, 0x7f, RZ, 0xc0, !PT ;  /* 0x0000007f1e8a7812 */ /* 0x004fce00078ec0ff */
[----:B-1----:R-:W1:Y:S02]  /*0100*/  MUFU.RCP R0, R0 ;  /* 0x0000000000007308 */ /* 0x002e640000001000 */
[----:B-1----:R-:W-:Y:S01]  /*0110*/  IADD3 R2, R0, 0xffffffe, RZ ;  /* 0x0ffffffe00027810 */ /* 0x002fe20007ffe0ff */
[----:B------:R-:W-:-:S05]  /*0120*/  IMAD.MOV R0, RZ, RZ, -R11 ;  /* 0x000000ffff007224 */ /* 0x000fca00078e0a0b */
[----:B------:R1:W2:Y:S02]  /*0130*/  F2I.FTZ.U32.TRUNC.NTZ R3, R2 ;  /* 0x0000000200037305 */ /* 0x0002a4000021f000 */
[----:B-1----:R-:W-:Y:S02]  /*0140*/  IMAD.MOV.U32 R2, RZ, RZ, RZ ;  /* 0x000000ffff027224 */ /* 0x002fe400078e00ff */
[----:B--2---:R-:W-:-:S04]  /*0150*/  IMAD.MOV R8, RZ, RZ, -R3 ;  /* 0x000000ffff087224 */ /* 0x004fc800078e0a03 */
[----:B------:R-:W-:Y:S02]  /*0160*/  IMAD R9, R8, R7, RZ ;  /* 0x0000000708097224 */ /* 0x000fe400078e02ff */
[----:B------:R-:W-:Y:S02]  /*0170*/  IMAD.MOV.U32 R8, RZ, RZ, R10 ;  /* 0x000000ffff087224 */ /* 0x000fe400078e000a */
[----:B------:R-:W-:-:S06]  /*0180*/  IMAD.HI.U32 R3, R3, R9, R2 ;  /* 0x0000000903037227 */ /* 0x000fcc00078e0002 */
[----:B------:R-:W-:-:S04]  /*0190*/  IMAD.HI.U32 R3, R3, R8, RZ ;  /* 0x0000000803037227 */ /* 0x000fc800078e00ff */
[----:B------:R-:W-:Y:S01]  /*01a0*/  IMAD R0, R3, R0, R8 ;  /* 0x0000000003007224 */ /* 0x000fe200078e0208 */
[----:B------:R-:W-:-:S04]  /*01b0*/  IABS R8, c[0x0][0x178] ;  /* 0x00005e0000087a13 */ /* 0x000fc80000000000 */
[----:B------:R-:W-:-:S13]  /*01c0*/  ISETP.GT.U32.AND P1, PT, R7, R0, PT ;  /* 0x000000000700720c */ /* 0x000fda0003f24070 */
[----:B------:R-:W-:Y:S01]  /*01d0*/  @!P1 IMAD.IADD R0, R0, 0x1, -R7 ;  /* 0x0000000100009824 */ /* 0x000fe200078e0a07 */
[----:B------:R-:W-:Y:S02]  /*01e0*/  @!P1 IADD3 R3, R3, 0x1, RZ ;  /* 0x0000000103039810 */ /* 0x000fe40007ffe0ff */
[----:B------:R-:W-:Y:S02]  /*01f0*/  ISETP.NE.AND P1, PT, R4, RZ, PT ;  /* 0x000000ff0400720c */ /* 0x000fe40003f25270 */
[----:B------:R-:W-:Y:S02]  /*0200*/  ISETP.GE.U32.AND P0, PT, R0, R7, PT ;  /* 0x000000070000720c */ /* 0x000fe40003f06070 */
[----:B------:R-:W-:-:S04]  /*0210*/  LOP3.LUT R0, R5, R4, RZ, 0x3c, !PT ;  /* 0x0000000405007212 */ /* 0x000fc800078e3cff */
[----:B------:R-:W-:Y:S02]  /*0220*/  ISETP.GE.AND P2, PT, R0, RZ, PT ;  /* 0x000000ff0000720c */ /* 0x000fe40003f46270 */
[----:B------:R-:W-:-:S05]  /*0230*/  IADD3 R0, R6, c[0x0][0x178], RZ ;  /* 0x00005e0006007a10 */ /* 0x000fca0007ffe0ff */
[----:B------:R-:W-:-:S05]  /*0240*/  @P0 IADD3 R3, R3, 0x1, RZ ;  /* 0x0000000103030810 */ /* 0x000fca0007ffe0ff */
[----:B------:R-:W-:Y:S01]  /*0250*/  IMAD.MOV.U32 R2, RZ, RZ, R3 ;  /* 0x000000ffff027224 */ /* 0x000fe200078e0003 */
[----:B------:R-:W-:-:S03]  /*0260*/  SHF.R.S32.HI R3, RZ, 0x1f, R0 ;  /* 0x0000001fff037819 */ /* 0x000fc60000011400 */
[----:B------:R-:W-:Y:S01]  /*0270*/  @!P2 IMAD.MOV R2, RZ, RZ, -R2 ;  /* 0x000000ffff02a224 */ /* 0x000fe200078e0a02 */
[----:B------:R-:W-:Y:S02]  /*0280*/  @!P1 LOP3.LUT R2, RZ, R4, RZ, 0x33, !PT ;  /* 0x00000004ff029212 */ /* 0x000fe400078e33ff */
[----:B------:R-:W-:-:S03]  /*0290*/  LEA.HI R3, R3, R0, RZ, 0x8 ;  /* 0x0000000003037211 */ /* 0x000fc600078f40ff */
[----:B------:R-:W-:Y:S02]  /*02a0*/  IMAD.SHL.U32 R9, R2, 0x8, RZ ;  /* 0x0000000802097824 */ /* 0x000fe400078e00ff */
[----:B------:R-:W-:-:S03]  /*02b0*/  IMAD.MOV R2, RZ, RZ, -R2 ;  /* 0x000000ffff027224 */ /* 0x000fc600078e0a02 */
[----:B------:R-:W-:Y:S01]  /*02c0*/  LEA.HI.SX32 R3, R3, -R9, 0x18 ;  /* 0x8000000903037211 */ /* 0x000fe200078fc2ff */
[----:B------:R-:W-:Y:S02]  /*02d0*/  IMAD R10, R4, R2, R5 ;  /* 0x00000002040a7224 */ /* 0x000fe400078e0205 */
[----:B------:R-:W-:Y:S01]  /*02e0*/  IMAD.MOV.U32 R2, RZ, RZ, RZ ;  /* 0x000000ffff027224 */ /* 0x000fe200078e00ff */
[----:B------:R-:W-:-:S04]  /*02f0*/  IMNMX R11, R3, 0x8, PT ;  /* 0x00000008030b7817 */ /* 0x000fc80003800200 */
[-C--:B------:R-:W-:Y:S02]  /*0300*/  IABS R6, R11.reuse ;  /* 0x0000000b00067213 */ /* 0x080fe40000000000 */
[----:B------:R-:W-:Y:S02]  /*0310*/  IABS R4, R11 ;  /* 0x0000000b00047213 */ /* 0x000fe40000000000 */
[----:B------:R-:W1:Y:S08]  /*0320*/  I2F.RP R0, R6 ;  /* 0x0000000600007306 */ /* 0x000e700000209400 */
[----:B-1----:R-:W1:Y:S02]  /*0330*/  MUFU.RCP R0, R0 ;  /* 0x0000000000007308 */ /* 0x002e640000001000 */
[----:B-1----:R-:W-:-:S02]  /*0340*/  IADD3 R3, R0, 0xffffffe, RZ ;  /* 0x0ffffffe00037810 */ /* 0x002fc40007ffe0ff */
[----:B------:R-:W-:-:S04]  /*0350*/  IABS R0, c[0x0][0x17c] ;  /* 0x00005f0000007a13 */ /* 0x000fc80000000000 */
[----:B------:R-:W1:Y:S02]  /*0360*/  F2I.FTZ.U32.TRUNC.NTZ R3, R3 ;  /* 0x0000000300037305 */ /* 0x000e64000021f000 */
[----:B-1----:R-:W-:-:S04]  /*0370*/  IMAD.MOV R7, RZ, RZ, -R3 ;  /* 0x000000ffff077224 */ /* 0x002fc800078e0a03 */
[----:B------:R-:W-:Y:S01]  /*0380*/  IMAD.MOV.U32 R5, RZ, RZ, R7 ;  /* 0x000000ffff057224 */ /* 0x000fe200078e0007 */
[----:B------:R-:W-:-:S03]  /*0390*/  IABS R7, R10 ;  /* 0x0000000a00077213 */ /* 0x000fc60000000000 */
[----:B------:R-:W-:-:S04]  /*03a0*/  IMAD R5, R5, R6, RZ ;  /* 0x0000000605057224 */ /* 0x000fc800078e02ff */
[----:B------:R-:W-:Y:S02]  /*03b0*/  IMAD.HI.U32 R2, R3, R5, R2 ;  /* 0x0000000503027227 */ /* 0x000fe400078e0002 */
[----:B------:R-:W1:Y:S02]  /*03c0*/  I2F.RP R5, R0 ;  /* 0x0000000000057306 */ /* 0x000e640000209400 */
[----:B------:R-:W-:Y:S02]  /*03d0*/  IMAD.MOV R3, RZ, RZ, -R4 ;  /* 0x000000ffff037224 */ /* 0x000fe400078e0a04 */
[----:B------:R-:W-:-:S04]  /*03e0*/  IMAD.HI.U32 R2, R2, R7, RZ ;  /* 0x0000000702027227 */ /* 0x000fc800078e00ff */
[----:B------:R-:W-:Y:S01]  /*03f0*/  IMAD R3, R2, R3, R7 ;  /* 0x0000000302037224 */ /* 0x000fe200078e0207 */
[----:B------:R-:W2:Y:S04]  /*0400*/  I2F.RP R4, R8 ;  /* 0x0000000800047306 */ /* 0x000ea80000209400 */
[----:B------:R-:W-:-:S04]  /*0410*/  ISETP.GT.U32.AND P1, PT, R6, R3, PT ;  /* 0x000000030600720c */ /* 0x000fc80003f24070 */
[----:B-1----:R-:W1:Y:S08]  /*0420*/  MUFU.RCP R5, R5 ;  /* 0x0000000500057308 */ /* 0x002e700000001000 */
[----:B--2---:R-:W2:Y:S01]  /*0430*/  MUFU.RCP R4, R4 ;  /* 0x0000000400047308 */ /* 0x004ea20000001000 */
[----:B------:R-:W-:Y:S01]  /*0440*/  @!P1 IMAD.IADD R3, R3, 0x1, -R6 ;  /* 0x0000000103039824 */ /* 0x000fe200078e0a06 */
[----:B------:R-:W-:-:S02]  /*0450*/  @!P1 IADD3 R2, R2, 0x1, RZ ;  /* 0x0000000102029810 */ /* 0x000fc40007ffe0ff */
[----:B------:R-:W-:Y:S02]  /*0460*/  ISETP.NE.AND P1, PT, R11, RZ, PT ;  /* 0x000000ff0b00720c */ /* 0x000fe40003f25270 */
[----:B------:R-:W-:Y:S02]  /*0470*/  ISETP.GE.U32.AND P0, PT, R3, R6, PT ;  /* 0x000000060300720c */ /* 0x000fe40003f06070 */
[----:B------:R-:W-:Y:S02]  /*0480*/  LOP3.LUT R3, R10, R11, RZ, 0x3c, !PT ;  /* 0x0000000b0a037212 */ /* 0x000fe400078e3cff */
[----:B-1----:R-:W-:Y:S02]  /*0490*/  IADD3 R6, R5, 0xffffffe, RZ ;  /* 0x0ffffffe05067810 */ /* 0x002fe40007ffe0ff */
[----:B------:R-:W-:Y:S02]  /*04a0*/  ISETP.GE.AND P2, PT, R3, RZ, PT ;  /* 0x000000ff0300720c */ /* 0x000fe40003f46270 */
[----:B------:R1:W-:Y:S01]  /*04b0*/  F2I.FTZ.U32.TRUNC.NTZ R7, R6 ;  /* 0x0000000600077305 */ /* 0x0003e2000021f000 */
[----:B--2---:R-:W-:-:S02]  /*04c0*/  IADD3 R3, R4, 0xffffffe, RZ ;  /* 0x0ffffffe04037810 */ /* 0x004fc40007ffe0ff */
[----:B------:R-:W-:Y:S02]  /*04d0*/  SHF.R.U32.HI R4, RZ, 0x6, R30 ;  /* 0x00000006ff047819 */ /* 0x000fe4000001161e */
[----:B------:R-:W-:-:S03]  /*04e0*/  @P0 IADD3 R2, R2, 0x1, RZ ;  /* 0x0000000102020810 */ /* 0x000fc60007ffe0ff */
[----:B------:R-:W2:Y:S01]  /*04f0*/  F2I.FTZ.U32.TRUNC.NTZ R3, R3 ;  /* 0x0000000300037305 */ /* 0x000ea2000021f000 */
[----:B------:R-:W-:Y:S01]  /*0500*/  SGXT.U32 R4, R4, 0x1 ;  /* 0x000000010404781a */ /* 0x000fe20000000000 */
[----:B-1----:R-:W-:Y:S01]  /*0510*/  IMAD.MOV.U32 R6, RZ, RZ, RZ ;  /* 0x000000ffff067224 */ /* 0x002fe200078e00ff */
[----:B------:R-:W-:Y:S01]  /*0520*/  LOP3.LUT R30, R30, 0x3f, RZ, 0xc0, !PT ;  /* 0x0000003f1e1e7812 */ /* 0x000fe200078ec0ff */
[----:B------:R-:W-:-:S05]  /*0530*/  IMAD.MOV.U32 R5, RZ, RZ, R2 ;  /* 0x000000ffff057224 */ /* 0x000fca00078e0002 */
[----:B------:R-:W-:Y:S02]  /*0540*/  @!P2 IADD3 R5, -R5, RZ, RZ ;  /* 0x000000ff0505a210 */ /* 0x000fe40007ffe1ff */
[----:B------:R-:W-:-:S05]  /*0550*/  @!P1 LOP3.LUT R5, RZ, R11, RZ, 0x33, !PT ;  /* 0x0000000bff059212 */ /* 0x000fca00078e33ff */
[----:B------:R-:W-:Y:S02]  /*0560*/  IMAD.MOV R2, RZ, RZ, -R5 ;  /* 0x000000ffff027224 */ /* 0x000fe400078e0a05 */
[----:B------:R-:W-:Y:S02]  /*0570*/  IMAD.SHL.U32 R12, R5, 0x100, RZ ;  /* 0x00000100050c7824 */ /* 0x000fe400078e00ff */
[----:B------:R-:W-:Y:S02]  /*0580*/  IMAD R2, R11, R2, R10 ;  /* 0x000000020b027224 */ /* 0x000fe400078e020a */
[----:B--2---:R-:W-:Y:S01]  /*0590*/  IMAD.MOV R5, RZ, RZ, -R3 ;  /* 0x000000ffff057224 */ /* 0x004fe200078e0a03 */
[----:B------:R-:W-:Y:S01]  /*05a0*/  LOP3.LUT R4, R12, R4, RZ, 0xfc, !PT ;  /* 0x000000040c047212 */ /* 0x000fe200078efcff */
[----:B------:R-:W-:Y:S01]  /*05b0*/  IMAD.MOV R11, RZ, RZ, -R7 ;  /* 0x000000ffff0b7224 */ /* 0x000fe200078e0a07 */
[----:B------:R1:W-:Y:S01]  /*05c0*/  STL [R1+0x914], R12 ;  /* 0x0009140c01007387 */ /* 0x0003e20000100800 */
[----:B------:R-:W-:Y:S01]  /*05d0*/  IMAD.IADD R2, R9, 0x1, R2 ;  /* 0x0000000109027824 */ /* 0x000fe200078e0202 */
[----:B------:R-:W-:Y:S01]  /*05e0*/  IABS R23, R4 ;  /* 0x0000000400177213 */ /* 0x000fe20000000000 */
[----:B------:R-:W-:Y:S01]  /*05f0*/  IMAD.MOV.U32 R9, RZ, RZ, R5 ;  /* 0x000000ffff097224 */ /* 0x000fe200078e0005 */
[C---:B------:R-:W-:Y:S01]  /*0600*/  LOP3.LUT R15, R4.reuse, 0xdc, RZ, 0xfc, !PT ;  /* 0x000000dc040f7812 */ /* 0x040fe200078efcff */
[----:B------:R-:W-:Y:S01]  /*0610*/  IMAD R5, R11, R0, RZ ;  /* 0x000000000b057224 */ /* 0x000fe200078e02ff */
[----:B------:R-:W-:Y:S01]  /*0620*/  LOP3.LUT R11, R4, 0xe, RZ, 0xfc, !PT ;  /* 0x0000000e040b7812 */ /* 0x000fe200078efcff */
[----:B------:R-:W-:Y:S01]  /*0630*/  IMAD R14, R2, 0x100, R138 ;  /* 0x00000100020e7824 */ /* 0x000fe200078e028a */
[----:B------:R-:W-:Y:S01]  /*0640*/  IABS R19, R15 ;  /* 0x0000000f00137213 */ /* 0x000fe20000000000 */
[----:B------:R-:W-:Y:S01]  /*0650*/  IMAD.HI.U32 R5, R7, R5, R6 ;  /* 0x0000000507057227 */ /* 0x000fe200078e0006 */
[----:B-1----:R-:W-:-:S02]  /*0660*/  LOP3.LUT R12, R4, 0xfe, RZ, 0xfc, !PT ;  /* 0x000000fe040c7812 */ /* 0x002fc400078efcff */
[----:B------:R-:W-:Y:S01]  /*0670*/  IABS R6, R14 ;  /* 0x0000000e00067213 */ /* 0x000fe20000000000 */
[----:B------:R-:W-:Y:S01]  /*0680*/  IMAD R7, R9, R8, RZ ;  /* 0x0000000809077224 */ /* 0x000fe200078e02ff */
[----:B------:R-:W-:Y:S01]  /*0690*/  IABS R25, R12 ;  /* 0x0000000c00197213 */ /* 0x000fe20000000000 */
[----:B------:R-:W-:Y:S01]  /*06a0*/  IMAD.MOV.U32 R2, RZ, RZ, RZ ;  /* 0x000000ffff027224 */ /* 0x000fe200078e00ff */
[----:B------:R-:W-:Y:S01]  /*06b0*/  IADD3 R13, R14, 0x80, RZ ;  /* 0x000000800e0d7810 */ /* 0x000fe20007ffe0ff */
[----:B------:R1:W-:Y:S01]  /*06c0*/  STL [R1+0x918], R14 ;  /* 0x0009180e01007387 */ /* 0x0003e20000100800 */
[----:B------:R-:W-:Y:S01]  /*06d0*/  IABS R37, R11 ;  /* 0x0000000b00257213 */ /* 0x000fe20000000000 */
[----:B------:R-:W-:Y:S01]  /*06e0*/  IMAD.HI.U32 R2, R3, R7, R2 ;  /* 0x0000000703027227 */ /* 0x000fe200078e0002 */
[----:B------:R-:W-:Y:S01]  /*06f0*/  IABS R9, R13 ;  /* 0x0000000d00097213 */ /* 0x000fe20000000000 */
[----:B------:R2:W-:Y:S01]  /*0700*/  STL [R1+0x91c], R13 ;  /* 0x00091c0d01007387 */ /* 0x0005e20000100800 */
[----:B------:R-:W-:Y:S01]  /*0710*/  ISETP.GE.AND P4, PT, R12, RZ, PT ;  /* 0x000000ff0c00720c */ /* 0x000fe20003f86270 */
[----:B------:R-:W-:Y:S01]  /*0720*/  IMAD.MOV.U32 R7, RZ, RZ, R6 ;  /* 0x000000ffff077224 */ /* 0x000fe200078e0006 */
[C---:B------:R-:W-:Y:S01]  /*0730*/  LOP3.LUT R12, R4.reuse, 0x10, RZ, 0xfc, !PT ;  /* 0x00000010040c7812 */ /* 0x040fe200078efcff */
[----:B------:R-:W-:Y:S01]  /*0740*/  IMAD.HI.U32 R6, R5, R25, RZ ;  /* 0x0000001905067227 */ /* 0x000fe200078e00ff */
[----:B------:R-:W-:-:S02]  /*0750*/  LOP3.LUT R17, R4, 0xe2, RZ, 0xfc, !PT ;  /* 0x000000e204117812 */ /* 0x000fc400078efcff */
[----:B------:R-:W-:Y:S01]  /*0760*/  IABS R41, R12 ;  /* 0x0000000c00297213 */ /* 0x000fe20000000000 */
[----:B------:R-:W-:Y:S01]  /*0770*/  IMAD.HI.U32 R3, R2, R7, RZ ;  /* 0x0000000702037227 */ /* 0x000fe200078e00ff */
[----:B------:R-:W-:Y:S02]  /*0780*/  LOP3.LUT R16, R4, 0xe0, RZ, 0xfc, !PT ;  /* 0x000000e004107812 */ /* 0x000fe400078efcff */
[----:B------:R-:W-:Y:S01]  /*0790*/  IABS R111, R17 ;  /* 0x00000011006f7213 */ /* 0x000fe20000000000 */
[----:B------:R-:W-:Y:S01]  /*07a0*/  IMAD.HI.U32 R2, R2, R9, RZ ;  /* 0x0000000902027227 */ /* 0x000fe200078e00ff */
[----:B------:R-:W-:Y:S02]  /*07b0*/  IABS R113, R16 ;  /* 0x0000001000717213 */ /* 0x000fe40000000000 */
[C---:B------:R-:W-:Y:S01]  /*07c0*/  LOP3.LUT R20, R4.reuse, 0xf4, RZ, 0xfc, !PT ;  /* 0x000000f404147812 */ /* 0x040fe200078efcff */
[----:B------:R-:W-:Y:S01]  /*07d0*/  IMAD.MOV R10, RZ, RZ, -R6 ;  /* 0x000000ffff0a7224 */ /* 0x000fe200078e0a06 */
[----:B------:R-:W-:Y:S01]  /*07e0*/  LOP3.LUT R22, R4, 0xf6, RZ, 0xfc, !PT ;  /* 0x000000f604167812 */ /* 0x000fe200078efcff */
[----:B------:R-:W-:Y:S01]  /*07f0*/  IMAD.MOV R3, RZ, RZ, -R3 ;  /* 0x000000ffff037224 */ /* 0x000fe200078e0a03 */
[----:B------:R-:W-:Y:S01]  /*0800*/  IABS R101, R20 ;  /* 0x0000001400657213 */ /* 0x000fe20000000000 */
[----:B------:R-:W-:Y:S01]  /*0810*/  IMAD.MOV R6, RZ, RZ, -R2 ;  /* 0x000000ffff067224 */ /* 0x000fe200078e0a02 */
[----:B------:R-:W-:Y:S01]  /*0820*/  IABS R99, R22 ;  /* 0x0000001600637213 */ /* 0x000fe20000000000 */
[----:B------:R-:W-:Y:S01]  /*0830*/  IMAD R25, R0, R10, R25 ;  /* 0x0000000a00197224 */ /* 0x000fe200078e0219 */
[----:B------:R-:W-:Y:S01]  /*0840*/  LOP3.LUT R10, R4, 0xc, RZ, 0xfc, !PT ;  /* 0x0000000c040a7812 */ /* 0x000fe200078efcff */
[----:B------:R-:W-:Y:S01]  /*0850*/  IMAD R2, R8, R3, R7 ;  /* 0x0000000308027224 */ /* 0x000fe200078e0207 */
[----:B------:R-:W-:Y:S01]  /*0860*/  LOP3.LUT R7, R4, 0x2, RZ, 0xfc, !PT ;  /* 0x0000000204077812 */ /* 0x000fe200078efcff */
[----:B------:R-:W-:Y:S01]  /*0870*/  IMAD R3, R8, R6, R9 ;  /* 0x0000000608037224 */ /* 0x000fe200078e0209 */
[----:B------:R-:W-:Y:S01]  /*0880*/  ISETP.GT.U32.AND P3, PT, R0, R25, PT ;  /* 0x000000190000720c */ /* 0x000fe20003f64070 */
[----:B------:R-:W-:Y:S01]  /*0890*/  IMAD.HI.U32 R6, R5, R23, RZ ;  /* 0x0000001705067227 */ /* 0x000fe200078e00ff */
[----:B------:R-:W-:-:S02]  /*08a0*/  ISETP.GT.U32.AND P0, PT, R8, R2, PT ;  /* 0x000000020800720c */ /* 0x000fc40003f04070 */
[----:B------:R-:W-:Y:S01]  /*08b0*/  ISETP.GT.U32.AND P1, PT, R8, R3, PT ;  /* 0x000000030800720c */ /* 0x000fe20003f24070 */
[----:B------:R-:W-:Y:S01]  /*08c0*/  IMAD.MOV R6, RZ, RZ, -R6 ;  /* 0x000000ffff067224 */ /* 0x000fe200078e0a06 */
[----:B------:R-:W-:Y:S02]  /*08d0*/  IABS R27, R7 ;  /* 0x00000007001b7213 */ /* 0x000fe40000000000 */
[----:B------:R-:W-:Y:S01]  /*08e0*/  ISETP.GE.AND P2, PT, R7, RZ, PT ;  /* 0x000000ff0700720c */ /* 0x000fe20003f46270 */
[----:B------:R-:W-:Y:S01]  /*08f0*/  IMAD R23, R0, R6, R23 ;  /* 0x0000000600177224 */ /* 0x000fe200078e0217 */
[C---:B------:R-:W-:Y:S01]  /*0900*/  LOP3.LUT R7, R4.reuse, 0x4, RZ, 0xfc, !PT ;  /* 0x0000000404077812 */ /* 0x040fe200078efcff */
[----:B------:R-:W-:Y:S01]  /*0910*/  IMAD.HI.U32 R6, R5, R27, RZ ;  /* 0x0000001b05067227 */ /* 0x000fe200078e00ff */
[----:B------:R-:W-:Y:S02]  /*0920*/  LOP3.LUT R9, R4, 0x6, RZ, 0xfc, !PT ;  /* 0x0000000604097812 */ /* 0x000fe400078efcff */
[----:B------:R-:W-:Y:S01]  /*0930*/  IABS R29, R7 ;  /* 0x00000007001d7213 */ /* 0x000fe20000000000 */
[----:B------:R-:W-:Y:S01]  /*0940*/  @!P3 IMAD.IADD R25, R25, 0x1, -R0 ;  /* 0x000000011919b824 */ /* 0x000fe200078e0a00 */
[----:B------:R-:W-:Y:S01]  /*0950*/  IABS R31, R9 ;  /* 0x00000009001f7213 */ /* 0x000fe20000000000 */
[--C-:B------:R-:W-:Y:S01]  /*0960*/  @!P0 IMAD.IADD R2, R2, 0x1, -R8.reuse ;  /* 0x0000000102028824 */ /* 0x100fe200078e0a08 */
[----:B------:R-:W-:Y:S01]  /*0970*/  ISETP.GE.AND P0, PT, R14, RZ, PT ;  /* 0x000000ff0e00720c */ /* 0x000fe20003f06270 */
[----:B------:R-:W-:Y:S01]  /*0980*/  @!P1 IMAD.IADD R3, R3, 0x1, -R8 ;  /* 0x0000000103039824 */ /* 0x000fe200078e0a08 */
[----:B------:R-:W-:Y:S01]  /*0990*/  ISETP.GT.U32.AND P3, PT, R0, R25, PT ;  /* 0x000000190000720c */ /* 0x000fe20003f64070 */
[----:B------:R-:W-:Y:S01]  /*09a0*/  IMAD.MOV R6, RZ, RZ, -R6 ;  /* 0x000000ffff067224 */ /* 0x000fe200078e0a06 */
[----:B------:R-:W-:-:S02]  /*09b0*/  ISETP.GT.U32.AND P5, PT, R8, R2, PT ;  /* 0x000000020800720c */ /* 0x000fc40003fa4070 */
[----:B------:R-:W-:Y:S01]  /*09c0*/  ISETP.GT.U32.AND P6, PT, R8, R3, PT ;  /* 0x000000030800720c */ /* 0x000fe20003fc4070 */
[----:B------:R-:W-:Y:S01]  /*09d0*/  IMAD R27, R0, R6, R27 ;  /* 0x00000006001b7224 */ /* 0x000fe200078e021b */
[----:B------:R-:W-:Y:S01]  /*09e0*/  ISETP.GE.AND P1, PT, R7, RZ, PT ;  /* 0x000000ff0700720c */ /* 0x000fe20003f26270 */
[----:B------:R-:W-:Y:S01]  /*09f0*/  IMAD.HI.U32 R6, R5, R29, RZ ;  /* 0x0000001d05067227 */ /* 0x000fe200078e00ff */
[----:B------:R-:W-:Y:S02]  /*0a00*/  IABS R39, R10 ;  /* 0x0000000a00277213 */ /* 0x000fe40000000000 */
[C---:B-1----:R-:W-:Y:S01]  /*0a10*/  LOP3.LUT R14, R4.reuse, 0x38, RZ, 0xfc, !PT ;  /* 0x00000038040e7812 */ /* 0x042fe200078efcff */
[----:B------:R-:W-:Y:S01]  /*0a20*/  IMAD.MOV R7, RZ, RZ, -R6 ;  /* 0x000000ffff077224 */ /* 0x000fe200078e0a06 */
[----:B------:R-:W-:Y:S02]  /*0a30*/  LOP3.LUT R24, R4, 0xf8, RZ, 0xfc, !PT ;  /* 0x000000f804187812 */ /* 0x000fe400078efcff */
[----:B------:R-:W-:Y:S01]  /*0a40*/  @!P3 IADD3 R25, R25, -R0, RZ ;  /* 0x800000001919b210 */ /* 0x000fe20007ffe0ff */
[--C-:B------:R-:W-:Y:S01]  /*0a50*/  @!P5 IMAD.IADD R2, R2, 0x1, -R8.reuse ;  /* 0x000000010202d824 */ /* 0x100fe200078e0a08 */
[C---:B------:R-:W-:Y:S01]  /*0a60*/  ISETP.GT.U32.AND P3, PT, R0.reuse, R23, PT ;  /* 0x000000170000720c */ /* 0x040fe20003f64070 */
[----:B------:R-:W-:Y:S01]  /*0a70*/  @!P6 IMAD.IADD R3, R3, 0x1, -R8 ;  /* 0x000000010303e824 */ /* 0x000fe200078e0a08 */
[----:B------:R-:W-:Y:S01]  /*0a80*/  ISETP.GE.AND P5, PT, R13, RZ, PT ;  /* 0x000000ff0d00720c */ /* 0x000fe20003fa6270 */
[C---:B------:R-:W-:Y:S01]  /*0a90*/  IMAD R29, R0.reuse, R7, R29 ;  /* 0x00000007001d7224 */ /* 0x040fe200078e021d */
[----:B------:R-:W-:Y:S01]  /*0aa0*/  ISETP.GT.U32.AND P6, PT, R0, R27, PT ;  /* 0x0000001b0000720c */ /* 0x000fe20003fc4070 */
[----:B------:R-:W-:Y:S01]  /*0ab0*/  IMAD.MOV.U32 R6, RZ, RZ, R3 ;  /* 0x000000ffff067224 */ /* 0x000fe200078e0003 */
[----:B------:R-:W-:Y:S01]  /*0ac0*/  LOP3.LUT R8, R4, 0x8, RZ, 0xfc, !PT ;  /* 0x0000000804087812 */ /* 0x000fe200078efcff */
[----:B------:R-:W-:Y:S01]  /*0ad0*/  IMAD.HI.U32 R3, R5, R31, RZ ;  /* 0x0000001f05037227 */ /* 0x000fe200078e00ff */
[----:B------:R-:W-:-:S02]  /*0ae0*/  @!P4 IADD3 R25, -R25, RZ, RZ ;  /* 0x000000ff1919c210 */ /* 0x000fc40007ffe1ff */
[----:B------:R-:W-:Y:S01]  /*0af0*/  IABS R33, R8 ;  /* 0x0000000800217213 */ /* 0x000fe20000000000 */
[----:B------:R-:W-:Y:S01]  /*0b00*/  IMAD.MOV R7, RZ, RZ, -R3 ;  /* 0x000000ffff077224 */ /* 0x000fe200078e0a03 */
[----:B------:R-:W-:Y:S01]  /*0b10*/  LOP3.LUT R3, RZ, c[0x0][0x178], RZ, 0x33, !PT ;  /* 0x00005e00ff037a12 */ /* 0x000fe200078e33ff */
[----:B------:R-:W-:Y:S01]  /*0b20*/  @!P3 IMAD.IADD R23, R23, 0x1, -R0 ;  /* 0x000000011717b824 */ /* 0x000fe200078e0a00 */
[----:B------:R-:W-:Y:S01]  /*0b30*/  ISETP.NE.AND P3, PT, RZ, c[0x0][0x178], PT ;  /* 0x00005e00ff007a0c */ /* 0x000fe20003f65270 */
[----:B------:R-:W-:Y:S01]  /*0b40*/  @!P5 IMAD.MOV R6, RZ, RZ, -R6 ;  /* 0x000000ffff06d224 */ /* 0x000fe200078e0a06 */
[----:B--2---:R-:W-:Y:S01]  /*0b50*/  LOP3.LUT R13, R4, 0x18, RZ, 0xfc, !PT ;  /* 0x00000018040d7812 */ /* 0x004fe200078efcff */
[----:B------:R-:W-:Y:S01]  /*0b60*/  @!P6 IMAD.IADD R27, R27, 0x1, -R0 ;  /* 0x000000011b1be824 */ /* 0x000fe200078e0a00 */
[C---:B------:R-:W-:Y:S01]  /*0b70*/  ISETP.GT.U32.AND P5, PT, R0.reuse, R23, PT ;  /* 0x000000170000720c */ /* 0x040fe20003fa4070 */
[C---:B------:R-:W-:Y:S01]  /*0b80*/  IMAD R31, R0.reuse, R7, R31 ;  /* 0x00000007001f7224 */ /* 0x040fe200078e021f */
[----:B------:R-:W-:Y:S01]  /*0b90*/  IABS R49, R13 ;  /* 0x0000000d00317213 */ /* 0x000fe20000000000 */
[----:B------:R-:W-:Y:S01]  /*0ba0*/  @!P0 IMAD.MOV R2, RZ, RZ, -R2 ;  /* 0x000000ffff028224 */ /* 0x000fe200078e0a02 */
[----:B------:R-:W-:Y:S01]  /*0bb0*/  ISETP.GT.U32.AND P6, PT, R0, R27, PT ;  /* 0x0000001b0000720c */ /* 0x000fe20003fc4070 */
[----:B------:R-:W-:Y:S01]  /*0bc0*/  IMAD.HI.U32 R7, R5, R39, RZ ;  /* 0x0000002705077227 */ /* 0x000fe200078e00ff */
[----:B------:R-:W-:-:S02]  /*0bd0*/  ISETP.GE.AND P0, PT, R9, RZ, PT ;  /* 0x000000ff0900720c */ /* 0x000fc40003f06270 */
[C---:B------:R-:W-:Y:S01]  /*0be0*/  SEL R2, R3.reuse, R2, !P3 ;  /* 0x0000000203027207 */ /* 0x040fe20005800000 */
[----:B------:R-:W-:Y:S01]  /*0bf0*/  IMAD.MOV R7, RZ, RZ, -R7 ;  /* 0x000000ffff077224 */ /* 0x000fe200078e0a07 */
[----:B------:R-:W-:Y:S01]  /*0c00*/  SEL R3, R3, R6, !P3 ;  /* 0x0000000603037207 */ /* 0x000fe20005800000 */
[----:B------:R-:W-:Y:S01]  /*0c10*/  IMAD.HI.U32 R6, R5, R33, RZ ;  /* 0x0000002105067227 */ /* 0x000fe200078e00ff */
[C---:B------:R-:W-:Y:S02]  /*0c20*/  LOP3.LUT R9, R4.reuse, 0xa, RZ, 0xfc, !PT ;  /* 0x0000000a04097812 */ /* 0x040fe400078efcff */
[----:B------:R-:W-:Y:S01]  /*0c30*/  ISETP.GE.AND P3, PT, R4, RZ, PT ;  /* 0x000000ff0400720c */ /* 0x000fe20003f66270 */
[--C-:B------:R-:W-:Y:S01]  /*0c40*/  @!P5 IMAD.IADD R23, R23, 0x1, -R0.reuse ;  /* 0x000000011717d824 */ /* 0x100fe200078e0a00 */
[C---:B------:R-:W-:Y:S01]  /*0c50*/  ISETP.GT.U32.AND P5, PT, R0.reuse, R29, PT ;  /* 0x0000001d0000720c */ /* 0x040fe20003fa4070 */
[----:B------:R-:W-:Y:S01]  /*0c60*/  @!P6 IMAD.IADD R27, R27, 0x1, -R0 ;  /* 0x000000011b1be824 */ /* 0x000fe200078e0a00 */
[C---:B------:R-:W-:Y:S01]  /*0c70*/  ISETP.GT.U32.AND P6, PT, R0.reuse, R31, PT ;  /* 0x0000001f0000720c */ /* 0x040fe20003fc4070 */
[----:B------:R-:W-:Y:S01]  /*0c80*/  IMAD.MOV R6, RZ, RZ, -R6 ;  /* 0x000000ffff067224 */ /* 0x000fe200078e0a06 */
[----:B------:R-:W-:Y:S01]  /*0c90*/  IABS R35, R9 ;  /* 0x0000000900237213 */ /* 0x000fe20000000000 */
[C---:B------:R-:W-:Y:S01]  /*0ca0*/  IMAD R39, R0.reuse, R7, R39 ;  /* 0x0000000700277224 */ /* 0x040fe200078e0227 */
[----:B------:R-:W-:Y:S01]  /*0cb0*/  IABS R81, R14 ;  /* 0x0000000e00517213 */ /* 0x000fe20000000000 */
[----:B------:R-:W-:Y:S01]  /*0cc0*/  IMAD R33, R0, R6, R33 ;  /* 0x0000000600217224 */ /* 0x000fe200078e0221 */
[C---:B------:R-:W-:Y:S01]  /*0cd0*/  LOP3.LUT R26, R4.reuse, 0xfa, RZ, 0xfc, !PT ;  /* 0x000000fa041a7812 */ /* 0x040fe200078efcff */
[----:B------:R-:W-:Y:S01]  /*0ce0*/  IMAD.HI.U32 R6, R5, R35, RZ ;  /* 0x0000002305067227 */ /* 0x000fe200078e00ff */
[----:B------:R-:W-:-:S03]  /*0cf0*/  LOP3.LUT R18, R4, 0xfc, RZ, 0xfc, !PT ;  /* 0x000000fc04127812 */ /* 0x000fc600078efcff */
[--C-:B------:R-:W-:Y:S01]  /*0d00*/  @!P5 IMAD.IADD R29, R29, 0x1, -R0.reuse ;  /* 0x000000011d1dd824 */ /* 0x100fe200078e0a00 */
[C---:B------:R-:W-:Y:S01]  /*0d10*/  ISETP.GT.U32.AND P5, PT, R0.reuse, R33, PT ;  /* 0x000000210000720c */ /* 0x040fe20003fa4070 */
[----:B------:R-:W-:Y:S02]  /*0d20*/  @!P6 IMAD.IADD R31, R31, 0x1, -R0 ;  /* 0x000000011f1fe824 */ /* 0x000fe400078e0a00 */
[----:B------:R-:W-:Y:S01]  /*0d30*/  IMAD.MOV R6, RZ, RZ, -R6 ;  /* 0x000000ffff067224 */ /* 0x000fe200078e0a06 */
[C---:B------:R-:W-:Y:S01]  /*0d40*/  ISETP.GT.U32.AND P6, PT, R0.reuse, R29, PT ;  /* 0x0000001d0000720c */ /* 0x040fe20003fc4070 */
[----:B------:R-:W-:Y:S01]  /*0d50*/  @!P2 IMAD.MOV R27, RZ, RZ, -R27 ;  /* 0x000000ffff1ba224 */ /* 0x000fe200078e0a1b */
[----:B------:R-:W-:Y:S01]  /*0d60*/  ISETP.GE.AND P2, PT, R9, RZ, PT ;  /* 0x000000ff0900720c */ /* 0x000fe20003f46270 */
[----:B------:R-:W-:Y:S01]  /*0d70*/  IMAD R35, R0, R6, R35 ;  /* 0x0000000600237224 */ /* 0x000fe200078e0223 */
[----:B------:R-:W-:Y:S01]  /*0d80*/  LOP3.LUT R9, R4, 0x12, RZ, 0xfc, !PT ;  /* 0x0000001204097812 */ /* 0x000fe200078efcff */
[----:B------:R-:W-:Y:S01]  /*0d90*/  IMAD.HI.U32 R6, R5, R37, RZ ;  /* 0x0000002505067227 */ /* 0x000fe200078e00ff */
[----:B------:R-:W-:-:S02]  /*0da0*/  ISETP.GT.U32.AND P4, PT, R0, R31, PT ;  /* 0x0000001f0000720c */ /* 0x000fc40003f84070 */
[----:B------:R-:W-:Y:S01]  /*0db0*/  IABS R43, R9 ;  /* 0x00000009002b7213 */ /* 0x000fe20000000000 */
[----:B------:R-:W-:Y:S02]  /*0dc0*/  IMAD.MOV R6, RZ, RZ, -R6 ;  /* 0x000000ffff067224 */ /* 0x000fe400078e0a06 */
[----:B------:R-:W-:-:S04]  /*0dd0*/  IMAD.HI.U32 R7, R5, R41, RZ ;  /* 0x0000002905077227 */ /* 0x000fc800078e00ff */
[----:B------:R-:W-:Y:S01]  /*0de0*/  @!P6 IMAD.IADD R29, R29, 0x1, -R0 ;  /* 0x000000011d1de824 */ /* 0x000fe200078e0a00 */
[C---:B------:R-:W-:Y:S01]  /*0df0*/  ISETP.GT.U32.AND P6, PT, R0.reuse, R35, PT ;  /* 0x000000230000720c */ /* 0x040fe20003fc4070 */
[C---:B------:R-:W-:Y:S02]  /*0e00*/  IMAD R37, R0.reuse, R6, R37 ;  /* 0x0000000600257224 */ /* 0x040fe400078e0225 */
[----:B------:R-:W-:Y:S01]  /*0e10*/  @!P1 IMAD.MOV R29, RZ, RZ, -R29 ;  /* 0x000000ffff1d9224 */ /* 0x000fe200078e0a1d */
[----:B------:R-:W-:Y:S01]  /*0e20*/  ISETP.GT.U32.AND P1, PT, R0, R39, PT ;  /* 0x000000270000720c */ /* 0x000fe20003f24070 */
[----:B------:R-:W-:-:S04]  /*0e30*/  IMAD.HI.U32 R6, R5, R43, RZ ;  /* 0x0000002b05067227 */ /* 0x000fc800078e00ff */
[----:B------:R-:W-:Y:S02]  /*0e40*/  IMAD.MOV R7, RZ, RZ, -R7 ;  /* 0x000000ffff077224 */ /* 0x000fe400078e0a07 */
[--C-:B------:R-:W-:Y:S02]  /*0e50*/  @!P5 IMAD.IADD R33, R33, 0x1, -R0.reuse ;  /* 0x000000012121d824 */ /* 0x100fe400078e0a00 */
[----:B------:R-:W-:Y:S01]  /*0e60*/  @!P6 IMAD.IADD R35, R35, 0x1, -R0 ;  /* 0x000000012323e824 */ /* 0x000fe200078e0a00 */
[C---:B------:R-:W-:Y:S01]  /*0e70*/  ISETP.GT.U32.AND P6, PT, R0.reuse, R37, PT ;  /* 0x000000250000720c */ /* 0x040fe20003fc4070 */
[----:B------:R-:W-:Y:S01]  /*0e80*/  IMAD.MOV R6, RZ, RZ, -R6 ;  /* 0x000000ffff067224 */ /* 0x000fe200078e0a06 */
[C---:B------:R-:W-:Y:S01]  /*0e90*/  ISETP.GT.U32.AND P5, PT, R0.reuse, R33, PT ;  /* 0x000000210000720c */ /* 0x040fe20003fa4070 */
[----:B------:R-:W-:Y:S01]  /*0ea0*/  @!P1 IMAD.IADD R39, R39, 0x1, -R0 ;  /* 0x0000000127279824 */ /* 0x000fe200078e0a00 */
[C---:B------:R-:W-:Y:S01]  /*0eb0*/  ISETP.GT.U32.AND P1, PT, R0.reuse, R35, PT ;  /* 0x000000230000720c */ /* 0x040fe20003f24070 */
[----:B------:R-:W-:-:S02]  /*0ec0*/  IMAD R41, R0, R7, R41 ;  /* 0x0000000700297224 */ /* 0x000fc400078e0229 */
[----:B------:R-:W-:Y:S02]  /*0ed0*/  IMAD R43, R0, R6, R43 ;  /* 0x00000006002b7224 */ /* 0x000fe400078e022b */
[--C-:B------:R-:W-:Y:S01]  /*0ee0*/  @!P4 IMAD.IADD R31, R31, 0x1, -R0.reuse ;  /* 0x000000011f1fc824 */ /* 0x100fe200078e0a00 */
[----:B------:R-:W-:Y:S01]  /*0ef0*/  ISETP.GE.AND P4, PT, R10, RZ, PT ;  /* 0x000000ff0a00720c */ /* 0x000fe20003f86270 */
[----:B------:R-:W-:Y:S01]  /*0f00*/  @!P3 IMAD.MOV R23, RZ, RZ, -R23 ;  /* 0x000000ffff17b224 */ /* 0x000fe200078e0a17 */
[----:B------:R-:W-:Y:S01]  /*0f10*/  LOP3.LUT R10, R4, 0x14, RZ, 0xfc, !PT ;  /* 0x00000014040a7812 */ /* 0x000fe200078efcff */
[--C-:B------:R-:W-:Y:S01]  /*0f20*/  @!P6 IMAD.IADD R37, R37, 0x1, -R0.reuse ;  /* 0x000000012525e824 */ /* 0x100fe200078e0a00 */
[----:B------:R-:W-:Y:S01]  /*0f30*/  ISETP.GE.AND P3, PT, R8, RZ, PT ;  /* 0x000000ff0800720c */ /* 0x000fe20003f66270 */
[--C-:B------:R-:W-:Y:S01]  /*0f40*/  @!P5 IMAD.IADD R33, R33, 0x1, -R0.reuse ;  /* 0x000000012121d824 */ /* 0x100fe200078e0a00 */
[----:B------:R-:W-:Y:S01]  /*0f50*/  ISETP.GE.AND P5, PT, R11, RZ, PT ;  /* 0x000000ff0b00720c */ /* 0x000fe20003fa6270 */
[----:B------:R-:W-:Y:S01]  /*0f60*/  @!P1 IMAD.IADD R35, R35, 0x1, -R0 ;  /* 0x0000000123239824 */ /* 0x000fe200078e0a00 */
[C---:B------:R-:W-:Y:S01]  /*0f70*/  ISETP.GT.U32.AND P6, PT, R0.reuse, R37, PT ;  /* 0x000000250000720c */ /* 0x040fe20003fc4070 */
[----:B------:R-:W-:Y:S01]  /*0f80*/  @!P0 IMAD.MOV R31, RZ, RZ, -R31 ;  /* 0x000000ffff1f8224 */ /* 0x000fe200078e0a1f */
[----:B------:R-:W-:Y:S01]  /*0f90*/  ISETP.GT.U32.AND P1, PT, R0, R41, PT ;  /* 0x000000290000720c */ /* 0x000fe20003f24070 */
[----:B------:R-:W-:Y:S01]  /*0fa0*/  IMAD.HI.U32 R8, R5, R49, RZ ;  /* 0x0000003105087227 */ /* 0x000fe200078e00ff */
[----:B------:R-:W-:-:S02]  /*0fb0*/  LOP3.LUT R11, R4, 0x16, RZ, 0xfc, !PT ;  /* 0x00000016040b7812 */ /* 0x000fc400078efcff */
[----:B------:R-:W-:Y:S01]  /*0fc0*/  IABS R45, R10 ;  /* 0x0000000a002d7213 */ /* 0x000fe20000000000 */
[----:B------:R-:W-:Y:S01]  /*0fd0*/  IMAD.MOV R8, RZ, RZ, -R8 ;  /* 0x000000ffff087224 */ /* 0x000fe200078e0a08 */
[----:B------:R-:W-:Y:S01]  /*0fe0*/  ISETP.GT.U32.AND P0, PT, R0, R39, PT ;  /* 0x000000270000720c */ /* 0x000fe20003f04070 */
[----:B------:R-:W-:Y:S01]  /*0ff0*/  @!P3 IMAD.MOV R33, RZ, RZ, -R33 ;  /* 0x000000ffff21b224 */ /* 0x000fe200078e0a21 */
[----:B------:R-:W-:Y:S01]  /*1000*/  IABS R47, R11 ;  /* 0x0000000b002f7213 */ /* 0x000fe20000000000 */
[----:B------:R-:W-:-:S04]  /*1010*/  IMAD.HI.U32 R6, R5, R45, RZ ;  /* 0x0000002d05067227 */ /* 0x000fc800078e00ff */
[----:B------:R-:W-:Y:S01]  /*1020*/  @!P6 IMAD.IADD R37, R37, 0x1, -R0 ;  /* 0x000000012525e824 */ /* 0x000fe200078e0a00 */
[----:B------:R-:W-:Y:S01]  /*1030*/  ISETP.GT.U32.AND P6, PT, R0, R43, PT ;  /* 0x0000002b0000720c */ /* 0x000fe20003fc4070 */
[----:B------:R-:W-:Y:S01]  /*1040*/  IMAD.HI.U32 R7, R5, R47, RZ ;  /* 0x0000002f05077227 */ /* 0x000fe200078e00ff */
[----:B------:R-:W-:Y:S02]  /*1050*/  @!P1 IADD3 R41, R41, -R0, RZ ;  /* 0x8000000029299210 */ /* 0x000fe40007ffe0ff */
[----:B------:R-:W-:Y:S01]  /*1060*/  ISETP.GE.AND P1, PT, R9, RZ, PT ;  /* 0x000000ff0900720c */ /* 0x000fe20003f26270 */
[----:B------:R-:W-:Y:S01]  /*1070*/  IMAD.MOV R6, RZ, RZ, -R6 ;  /* 0x000000ffff067224 */ /* 0x000fe200078e0a06 */
[----:B------:R-:W-:Y:S01]  /*1080*/  LOP3.LUT R9, R4, 0x1a, RZ, 0xfc, !PT ;  /* 0x0000001a04097812 */ /* 0x000fe200078efcff */
[----:B------:R-:W-:Y:S01]  /*1090*/  IMAD R49, R0, R8, R49 ;  /* 0x0000000800317224 */ /* 0x000fe200078e0231 */
[----:B------:R-:W-:Y:S01]  /*10a0*/  LOP3.LUT R8, R4, 0x1c, RZ, 0xfc, !PT ;  /* 0x0000001c04087812 */ /* 0x000fe200078efcff */
[----:B------:R-:W-:Y:S01]  /*10b0*/  IMAD.MOV R7, RZ, RZ, -R7 ;  /* 0x000000ffff077224 */ /* 0x000fe200078e0a07 */
[----:B------:R-:W-:Y:S01]  /*10c0*/  IABS R51, R9 ;  /* 0x0000000900337213 */ /* 0x000fe20000000000 */
[C---:B------:R-:W-:Y:S01]  /*10d0*/  IMAD R45, R0.reuse, R6, R45 ;  /* 0x00000006002d7224 */ /* 0x040fe200078e022d */
[----:B------:R-:W-:Y:S01]  /*10e0*/  IABS R53, R8 ;  /* 0x0000000800357213 */ /* 0x000fe20000000000 */
[--C-:B------:R-:W-:Y:S01]  /*10f0*/  @!P6 IMAD.IADD R43, R43, 0x1, -R0.reuse ;  /* 0x000000012b2be824 */ /* 0x100fe200078e0a00 */
[----:B------:R-:W-:Y:S01]  /*1100*/  ISETP.GT.U32.AND P6, PT, R0, R41, PT ;  /* 0x000000290000720c */ /* 0x000fe20003fc4070 */
[----:B------:R-:W-:Y:S01]  /*1110*/  @!P0 IMAD.IADD R39, R39, 0x1, -R0 ;  /* 0x0000000127278824 */ /* 0x000fe200078e0a00 */
[----:B------:R-:W-:Y:S01]  /*1120*/  ISETP.GE.AND P0, PT, R12, RZ, PT ;  /* 0x000000ff0c00720c */ /* 0x000fe20003f06270 */
[C---:B------:R-:W-:Y:S01]  /*1130*/  IMAD R47, R0.reuse, R7, R47 ;  /* 0x00000007002f7224 */ /* 0x040fe200078e022f */
[C---:B------:R-:W-:Y:S01]  /*1140*/  ISETP.GT.U32.AND P3, PT, R0.reuse, R43, PT ;  /* 0x0000002b0000720c */ /* 0x040fe20003f64070 */
[----:B------:R-:W-:Y:S01]  /*1150*/  @!P2 IMAD.MOV R35, RZ, RZ, -R35 ;  /* 0x000000ffff23a224 */ /* 0x000fe200078e0a23 */
[C---:B------:R-:W-:Y:S01]  /*1160*/  ISETP.GT.U32.AND P2, PT, R0.reuse, R45, PT ;  /* 0x0000002d0000720c */ /* 0x040fe20003f44070 */
[----:B------:R-:W-:Y:S01]  /*1170*/  @!P4 IMAD.MOV R39, RZ, RZ, -R39 ;  /* 0x000000ffff27c224 */ /* 0x000fe200078e0a27 */
[----:B------:R-:W-:Y:S01]  /*1180*/  ISETP.GT.U32.AND P4, PT, R0, R47, PT ;  /* 0x0000002f0000720c */ /* 0x000fe20003f84070 */
[----:B------:R-:W-:Y:S01]  /*1190*/  IMAD.HI.U32 R6, R5, R51, RZ ;  /* 0x0000003305067227 */ /* 0x000fe200078e00ff */
[----:B------:R-:W-:-:S03]  /*11a0*/  LOP3.LUT R12, R4, 0x30, RZ, 0xfc, !PT ;  /* 0x00000030040c7812 */ /* 0x000fc600078efcff */
[----:B------:R-:W-:Y:S01]  /*11b0*/  @!P6 IMAD.IADD R41, R41, 0x1, -R0 ;  /* 0x000000012929e824 */ /* 0x000fe200078e0a00 */
[----:B------:R-:W-:Y:S01]  /*11c0*/  ISETP.GT.U32.AND P6, PT, R0, R49, PT ;  /* 0x000000310000720c */ /* 0x000fe20003fc4070 */
[----:B------:R-:W-:Y:S01]  /*11d0*/  IMAD.MOV R7, RZ, RZ, -R6 ;  /* 0x000000ffff077224 */ /* 0x000fe200078e0a06 */
[----:B------:R-:W-:Y:S01]  /*11e0*/  IABS R79, R12 ;  /* 0x0000000c004f7213 */ /* 0x000fe20000000000 */
[--C-:B------:R-:W-:Y:S01]  /*11f0*/  @!P3 IMAD.IADD R43, R43, 0x1, -R0.reuse ;  /* 0x000000012b2bb824 */ /* 0x100fe200078e0a00 */
[----:B------:R-:W-:Y:S01]  /*1200*/  ISETP.GE.AND P3, PT, R11, RZ, PT ;  /* 0x000000ff0b00720c */ /* 0x000fe20003f66270 */
[--C-:B------:R-:W-:Y:S01]  /*1210*/  @!P2 IMAD.IADD R45, R45, 0x1, -R0.reuse ;  /* 0x000000012d2da824 */ /* 0x100fe200078e0a00 */
[----:B------:R-:W-:Y:S01]  /*1220*/  LOP3.LUT R11, R4, 0x20, RZ, 0xfc, !PT ;  /* 0x00000020040b7812 */ /* 0x000fe200078efcff */
[C---:B------:R-:W-:Y:S01]  /*1230*/  IMAD R51, R0.reuse, R7, R51 ;  /* 0x0000000700337224 */ /* 0x040fe200078e0233 */
[----:B------:R-:W-:Y:S01]  /*1240*/  ISETP.GE.AND P2, PT, R13, RZ, PT ;  /* 0x000000ff0d00720c */ /* 0x000fe20003f46270 */
[----:B------:R-:W-:Y:S01]  /*1250*/  @!P0 IMAD.MOV R41, RZ, RZ, -R41 ;  /* 0x000000ffff298224 */ /* 0x000fe200078e0a29 */
[----:B------:R-:W-:Y:S01]  /*1260*/  IABS R57, R11 ;  /* 0x0000000b00397213 */ /* 0x000fe20000000000 */
[--C-:B------:R-:W-:Y:S01]  /*1270*/  @!P4 IMAD.IADD R47, R47, 0x1, -R0.reuse ;  /* 0x000000012f2fc824 */ /* 0x100fe200078e0a00 */
[----:B------:R-:W-:Y:S01]  /*1280*/  ISETP.GT.U32.AND P4, PT, R0, R45, PT ;  /* 0x0000002d0000720c */ /* 0x000fe20003f84070 */
[----:B------:R-:W-:Y:S01]  /*1290*/  @!P6 IMAD.IADD R49, R49, 0x1, -R0 ;  /* 0x000000013131e824 */ /* 0x000fe200078e0a00 */
[----:B------:R-:W-:Y:S01]  /*12a0*/  LOP3.LUT R13, R4, 0x36, RZ, 0xfc, !PT ;  /* 0x00000036040d7812 */ /* 0x000fe200078efcff */
[----:B------:R-:W-:Y:S01]  /*12b0*/  @!P1 IMAD.MOV R43, RZ, RZ, -R43 ;  /* 0x000000ffff2b9224 */ /* 0x000fe200078e0a2b */
[C---:B------:R-:W-:Y:S01]  /*12c0*/  ISETP.GT.U32.AND P1, PT, R0.reuse, R51, PT ;  /* 0x000000330000720c */ /* 0x040fe20003f24070 */
[----:B------:R-:W-:Y:S01]  /*12d0*/  @!P5 IMAD.MOV R37, RZ, RZ, -R37 ;  /* 0x000000ffff25d224 */ /* 0x000fe200078e0a25 */
[----:B------:R-:W-:Y:S01]  /*12e0*/  ISETP.GT.U32.AND P0, PT, R0, R49, PT ;  /* 0x000000310000720c */ /* 0x000fe20003f04070 */
[----:B------:R-:W-:Y:S01]  /*12f0*/  IMAD.HI.U32 R6, R5, R53, RZ ;  /* 0x0000003505067227 */ /* 0x000fe200078e00ff */
[----:B------:R-:W-:-:S02]  /*1300*/  ISETP.GE.AND P5, PT, R10, RZ, PT ;  /* 0x000000ff0a00720c */ /* 0x000fc40003fa6270 */
[----:B------:R-:W-:Y:S01]  /*1310*/  LOP3.LUT R10, R4, 0x1e, RZ, 0xfc, !PT ;  /* 0x0000001e040a7812 */ /* 0x000fe200078efcff */
[----:B------:R-:W-:Y:S01]  /*1320*/  IMAD.MOV R6, RZ, RZ, -R6 ;  /* 0x000000ffff067224 */ /* 0x000fe200078e0a06 */
[C---:B------:R-:W-:Y:S01]  /*1330*/  ISETP.GT.U32.AND P6, PT, R0.reuse, R47, PT ;  /* 0x0000002f0000720c */ /* 0x040fe20003fc4070 */
[--C-:B------:R-:W-:Y:S01]  /*1340*/  @!P4 IMAD.IADD R45, R45, 0x1, -R0.reuse ;  /* 0x000000012d2dc824 */ /* 0x100fe200078e0a00 */
[----:B------:R-:W-:Y:S01]  /*1350*/  IABS R55, R10 ;  /* 0x0000000a00377213 */ /* 0x000fe20000000000 */
[----:B------:R-:W-:Y:S01]  /*1360*/  IMAD R53, R0, R6, R53 ;  /* 0x0000000600357224 */ /* 0x000fe200078e0235 */
[----:B------:R-:W-:Y:S01]  /*1370*/  ISETP.GE.AND P4, PT, R9, RZ, PT ;  /* 0x000000ff0900720c */ /* 0x000fe20003f86270 */
[--C-:B------:R-:W-:Y:S01]  /*1380*/  @!P1 IMAD.IADD R51, R51, 0x1, -R0.reuse ;  /* 0x0000000133339824 */ /* 0x100fe200078e0a00 */
[----:B------:R-:W-:Y:S01]  /*1390*/  LOP3.LUT R9, R4, 0x26, RZ, 0xfc, !PT ;  /* 0x0000002604097812 */ /* 0x000fe200078efcff */
[----:B------:R-:W-:Y:S01]  /*13a0*/  @!P0 IMAD.IADD R49, R49, 0x1, -R0 ;  /* 0x0000000131318824 */ /* 0x000fe200078e0a00 */
[----:B------:R-:W-:Y:S01]  /*13b0*/  ISETP.GE.AND P0, PT, R8, RZ, PT ;  /* 0x000000ff0800720c */ /* 0x000fe20003f06270 */
[----:B------:R-:W-:Y:S01]  /*13c0*/  IMAD.HI.U32 R6, R5, R55, RZ ;  /* 0x0000003705067227 */ /* 0x000fe200078e00ff */
[----:B------:R-:W-:-:S02]  /*13d0*/  LOP3.LUT R8, R4, 0x22, RZ, 0xfc, !PT ;  /* 0x0000002204087812 */ /* 0x000fc400078efcff */
[----:B------:R-:W-:Y:S01]  /*13e0*/  IABS R63, R9 ;  /* 0x00000009003f7213 */ /* 0x000fe20000000000 */
[----:B------:R-:W-:Y:S01]  /*13f0*/  @!P6 IMAD.IADD R47, R47, 0x1, -R0 ;  /* 0x000000012f2fe824 */ /* 0x000fe200078e0a00 */
[----:B------:R-:W-:Y:S01]  /*1400*/  IADD3 R6, -R6, RZ, RZ ;  /* 0x000000ff06067210 */ /* 0x000fe20007ffe1ff */
[----:B------:R-:W-:Y:S01]  /*1410*/  @!P5 IMAD.MOV R45, RZ, RZ, -R45 ;  /* 0x000000ffff2dd224 */ /* 0x000fe200078e0a2d */
[C---:B------:R-:W-:Y:S01]  /*1420*/  ISETP.GT.U32.AND P6, PT, R0.reuse, R53, PT ;  /* 0x000000350000720c */ /* 0x040fe20003fc4070 */
[C---:B------:R-:W-:Y:S01]  /*1430*/  IMAD.HI.U32 R7, R5.reuse, R57, RZ ;  /* 0x0000003905077227 */ /* 0x040fe200078e00ff */
[----:B------:R-:W-:Y:S02]  /*1440*/  IABS R59, R8 ;  /* 0x00000008003b7213 */ /* 0x000fe40000000000 */
[C---:B------:R-:W-:Y:S01]  /*1450*/  ISETP.GT.U32.AND P5, PT, R0.reuse, R51, PT ;  /* 0x000000330000720c */ /* 0x040fe20003fa4070 */
[----:B------:R-:W-:Y:S01]  /*1460*/  IMAD R55, R0, R6, R55 ;  /* 0x0000000600377224 */ /* 0x000fe200078e0237 */
[----:B------:R-:W-:Y:S01]  /*1470*/  ISETP.GE.AND P1, PT, R10, RZ, PT ;  /* 0x000000ff0a00720c */ /* 0x000fe20003f26270 */
[----:B------:R-:W-:Y:S01]  /*1480*/  IMAD.HI.U32 R6, R5, R59, RZ ;  /* 0x0000003b05067227 */ /* 0x000fe200078e00ff */
[----:B------:R-:W-:-:S02]  /*1490*/  LOP3.LUT R10, R4, 0x28, RZ, 0xfc, !PT ;  /* 0x00000028040a7812 */ /* 0x000fc400078efcff */
[----:B------:R-:W-:Y:S01]  /*14a0*/  IABS R77, R13 ;  /* 0x0000000d004d7213 */ /* 0x000fe20000000000 */
[----:B------:R-:W-:Y:S01]  /*14b0*/  IMAD.MOV R6, RZ, RZ, -R6 ;  /* 0x000000ffff067224 */ /* 0x000fe200078e0a06 */
[----:B------:R-:W-:Y:S01]  /*14c0*/  IABS R67, R10 ;  /* 0x0000000a00437213 */ /* 0x000fe20000000000 */
[--C-:B------:R-:W-:Y:S02]  /*14d0*/  @!P6 IMAD.IADD R53, R53, 0x1, -R0.reuse ;  /* 0x000000013535e824 */ /* 0x100fe400078e0a00 */
[C---:B------:R-:W-:Y:S02]  /*14e0*/  IMAD R59, R0.reuse, R6, R59 ;  /* 0x00000006003b7224 */ /* 0x040fe400078e023b */
[----:B------:R-:W-:Y:S01]  /*14f0*/  @!P5 IMAD.IADD R51, R51, 0x1, -R0 ;  /* 0x000000013333d824 */ /* 0x000fe200078e0a00 */
[C---:B------:R-:W-:Y:S01]  /*1500*/  ISETP.GT.U32.AND P6, PT, R0.reuse, R53, PT ;  /* 0x000000350000720c */ /* 0x040fe20003fc4070 */
[----:B------:R-:W-:Y:S02]  /*1510*/  IMAD.MOV R7, RZ, RZ, -R7 ;  /* 0x000000ffff077224 */ /* 0x000fe400078e0a07 */
[----:B------:R-:W-:Y:S01]  /*1520*/  @!P4 IMAD.MOV R51, RZ, RZ, -R51 ;  /* 0x000000ffff33c224 */ /* 0x000fe200078e0a33 */
[C---:B------:R-:W-:Y:S01]  /*1530*/  ISETP.GT.U32.AND P4, PT, R0.reuse, R59, PT ;  /* 0x0000003b0000720c */ /* 0x040fe20003f84070 */
[----:B------:R-:W-:Y:S01]  /*1540*/  @!P3 IMAD.MOV R47, RZ, RZ, -R47 ;  /* 0x000000ffff2fb224 */ /* 0x000fe200078e0a2f */
[C---:B------:R-:W-:Y:S01]  /*1550*/  ISETP.GT.U32.AND P3, PT, R0.reuse, R55, PT ;  /* 0x000000370000720c */ /* 0x040fe20003f64070 */
[----:B------:R-:W-:Y:S01]  /*1560*/  IMAD R57, R0, R7, R57 ;  /* 0x0000000700397224 */ /* 0x000fe200078e0239 */
[----:B------:R-:W-:Y:S01]  /*1570*/  LOP3.LUT R7, R4, 0x24, RZ, 0xfc, !PT ;  /* 0x0000002404077812 */ /* 0x000fe200078efcff */
[----:B------:R-:W-:Y:S01]  /*1580*/  @!P2 IMAD.MOV R49, RZ, RZ, -R49 ;  /* 0x000000ffff31a224 */ /* 0x000fe200078e0a31 */
[----:B------:R-:W-:-:S02]  /*1590*/  ISETP.GE.AND P2, PT, R11, RZ, PT ;  /* 0x000000ff0b00720c */ /* 0x000fc40003f46270 */
[----:B------:R-:W-:Y:S01]  /*15a0*/  ISETP.GT.U32.AND P5, PT, R0, R57, PT ;  /* 0x000000390000720c */ /* 0x000fe20003fa4070 */
[--C-:B------:R-:W-:Y:S01]  /*15b0*/  @!P6 IMAD.IADD R53, R53, 0x1, -R0.reuse ;  /* 0x000000013535e824 */ /* 0x100fe200078e0a00 */
[----:B------:R-:W-:Y:S02]  /*15c0*/  IABS R61, R7 ;  /* 0x00000007003d7213 */ /* 0x000fe40000000000 */
[----:B------:R-:W-:Y:S01]  /*15d0*/  ISETP.GE.AND P6, PT, R8, RZ, PT ;  /* 0x000000ff0800720c */ /* 0x000fe20003fc6270 */
[--C-:B------:R-:W-:Y:S01]  /*15e0*/  @!P4 IMAD.IADD R59, R59, 0x1, -R0.reuse ;  /* 0x000000013b3bc824 */ /* 0x100fe200078e0a00 */
[----:B------:R-:W-:Y:S01]  /*15f0*/  LOP3.LUT R11, R4, 0x2e, RZ, 0xfc, !PT ;  /* 0x0000002e040b7812 */ /* 0x000fe200078efcff */
[----:B------:R-:W-:Y:S01]  /*1600*/  @!P0 IMAD.MOV R53, RZ, RZ, -R53 ;  /* 0x000000ffff358224 */ /* 0x000fe200078e0a35 */
[----:B------:R-:W-:Y:S01]  /*1610*/  ISETP.GE.AND P0, PT, R7, RZ, PT ;  /* 0x000000ff0700720c */ /* 0x000fe20003f06270 */
[----:B------:R-:W-:Y:S01]  /*1620*/  @!P3 IMAD.IADD R55, R55, 0x1, -R0 ;  /* 0x000000013737b824 */ /* 0x000fe200078e0a00 */
[----:B------:R-:W-:Y:S01]  /*1630*/  ISETP.GT.U32.AND P4, PT, R0, R59, PT ;  /* 0x0000003b0000720c */ /* 0x000fe20003f84070 */
[----:B------:R-:W-:Y:S01]  /*1640*/  IMAD.HI.U32 R7, R5, R63, RZ ;  /* 0x0000003f05077227 */ /* 0x000fe200078e00ff */
[----:B------:R-:W-:-:S02]  /*1650*/  IABS R71, R11 ;  /* 0x0000000b00477213 */ /* 0x000fc40000000000 */
[C---:B------:R-:W-:Y:S01]  /*1660*/  ISETP.GT.U32.AND P3, PT, R0.reuse, R55, PT ;  /* 0x000000370000720c */ /* 0x040fe20003f64070 */
[----:B------:R-:W-:Y:S02]  /*1670*/  @!P5 IMAD.IADD R57, R57, 0x1, -R0 ;  /* 0x000000013939d824 */ /* 0x000fe400078e0a00 */
[----:B------:R-:W-:Y:S02]  /*1680*/  IMAD.MOV R7, RZ, RZ, -R7 ;  /* 0x000000ffff077224 */ /* 0x000fe400078e0a07 */
[----:B------:R-:W-:Y:S01]  /*1690*/  IMAD.HI.U32 R6, R5, R61, RZ ;  /* 0x0000003d05067227 */ /* 0x000fe200078e00ff */
[----:B------:R-:W-:-:S03]  /*16a0*/  ISETP.GT.U32.AND P5, PT, R0, R57, PT ;  /* 0x000000390000720c */ /* 0x000fc60003fa4070 */
[C---:B------:R-:W-:Y:S02]  /*16b0*/  IMAD R63, R0.reuse, R7, R63 ;  /* 0x00000007003f7224 */ /* 0x040fe400078e023f */
[----:B------:R-:W-:Y:S02]  /*16c0*/  @!P4 IMAD.IADD R59, R59, 0x1, -R0 ;  /* 0x000000013b3bc824 */ /* 0x000fe400078e0a00 */
[----:B------:R-:W-:Y:S01]  /*16d0*/  IMAD.MOV R6, RZ, RZ, -R6 ;  /* 0x000000ffff067224 */ /* 0x000fe200078e0a06 */
[C---:B------:R-:W-:Y:S01]  /*16e0*/  ISETP.GT.U32.AND P4, PT, R0.reuse, R63, PT ;  /* 0x0000003f0000720c */ /* 0x040fe20003f84070 */
[----:B------:R-:W-:Y:S01]  /*16f0*/  @!P3 IMAD.IADD R55, R55, 0x1, -R0 ;  /* 0x000000013737b824 */ /* 0x000fe200078e0a00 */
[----:B------:R-:W-:Y:S01]  /*1700*/  ISETP.GE.AND P3, PT, R9, RZ, PT ;  /* 0x000000ff0900720c */ /* 0x000fe20003f66270 */
[----:B------:R-:W-:Y:S01]  /*1710*/  IMAD R61, R0, R6, R61 ;  /* 0x00000006003d7224 */ /* 0x000fe200078e023d */
[----:B------:R-:W-:Y:S01]  /*1720*/  LOP3.LUT R6, R4, 0x2a, RZ, 0xfc, !PT ;  /* 0x0000002a04067812 */ /* 0x000fe200078efcff */
[----:B------:R-:W-:Y:S01]  /*1730*/  IMAD.HI.U32 R8, R5, R67, RZ ;  /* 0x0000004305087227 */ /* 0x000fe200078e00ff */
[----:B------:R-:W-:-:S02]  /*1740*/  @!P1 IADD3 R55, -R55, RZ, RZ ;  /* 0x000000ff37379210 */ /* 0x000fc40007ffe1ff */
[----:B------:R-:W-:Y:S01]  /*1750*/  ISETP.GT.U32.AND P1, PT, R0, R61, PT ;  /* 0x0000003d0000720c */ /* 0x000fe20003f24070 */
[----:B------:R-:W-:Y:S01]  /*1760*/  @!P5 IMAD.IADD R57, R57, 0x1, -R0 ;  /* 0x000000013939d824 */ /* 0x000fe200078e0a00 */
[----:B------:R-:W-:Y:S01]  /*1770*/  ISETP.GE.AND P5, PT, R10, RZ, PT ;  /* 0x000000ff0a00720c */ /* 0x000fe20003fa6270 */
[----:B------:R-:W-:Y:S01]  /*1780*/  IMAD.MOV R8, RZ, RZ, -R8 ;  /* 0x000000ffff087224 */ /* 0x000fe200078e0a08 */
[----:B------:R-:W-:Y:S01]  /*1790*/  LOP3.LUT R10, R4, 0x2c, RZ, 0xfc, !PT ;  /* 0x0000002c040a7812 */ /* 0x000fe200078efcff */
[----:B------:R-:W-:Y:S01]  /*17a0*/  @!P4 IMAD.IADD R63, R63, 0x1, -R0 ;  /* 0x000000013f3fc824 */ /* 0x000fe200078e0a00 */
[----:B------:R-:W-:Y:S01]  /*17b0*/  IABS R69, R6 ;  /* 0x0000000600457213 */ /* 0x000fe20000000000 */
[----:B------:R-:W-:Y:S01]  /*17c0*/  IMAD R67, R0, R8, R67 ;  /* 0x0000000800437224 */ /* 0x000fe200078e0243 */
[----:B------:R-:W-:Y:S01]  /*17d0*/  IABS R65, R10 ;  /* 0x0000000a00417213 */ /* 0x000fe20000000000 */
[----:B------:R-:W-:Y:S01]  /*17e0*/  @!P2 IMAD.MOV R57, RZ, RZ, -R57 ;  /* 0x000000ffff39a224 */ /* 0x000fe200078e0a39 */
[----:B------:R-:W-:Y:S01]  /*17f0*/  ISETP.GE.AND P2, PT, R6, RZ, PT ;  /* 0x000000ff0600720c */ /* 0x000fe20003f46270 */
[----:B------:R-:W-:Y:S01]  /*1800*/  @!P6 IMAD.MOV R59, RZ, RZ, -R59 ;  /* 0x000000ffff3be224 */ /* 0x000fe200078e0a3b */
[C---:B------:R-:W-:Y:S01]  /*1810*/  ISETP.GT.U32.AND P4, PT, R0.reuse, R63, PT ;  /* 0x0000003f0000720c */ /* 0x040fe20003f84070 */
[----:B------:R-:W-:Y:S01]  /*1820*/  IMAD.HI.U32 R6, R5, R69, RZ ;  /* 0x0000004505067227 */ /* 0x000fe200078e00ff */
[----:B------:R-:W-:-:S03]  /*1830*/  ISETP.GT.U32.AND P6, PT, R0, R67, PT ;  /* 0x000000430000720c */ /* 0x000fc60003fc4070 */
[----:B------:R-:W-:-:S04]  /*1840*/  IMAD.HI.U32 R7, R5, R65, RZ ;  /* 0x0000004105077227 */ /* 0x000fc800078e00ff */
[----:B------:R-:W-:Y:S02]  /*1850*/  @!P1 IMAD.IADD R61, R61, 0x1, -R0 ;  /* 0x000000013d3d9824 */ /* 0x000fe400078e0a00 */
[----:B------:R-:W-:Y:S02]  /*1860*/  IMAD.MOV R6, RZ, RZ, -R6 ;  /* 0x000000ffff067224 */ /* 0x000fe400078e0a06 */
[----:B------:R-:W-:Y:S01]  /*1870*/  IMAD.MOV R7, RZ, RZ, -R7 ;  /* 0x000000ffff077224 */ /* 0x000fe200078e0a07 */
[C---:B------:R-:W-:Y:S01]  /*1880*/  ISETP.GT.U32.AND P1, PT, R0.reuse, R61, PT ;  /* 0x0000003d0000720c */ /* 0x040fe20003f24070 */
[C---:B------:R-:W-:Y:S02]  /*1890*/  IMAD R69, R0.reuse, R6, R69 ;  /* 0x0000000600457224 */ /* 0x040fe400078e0245 */
[C---:B------:R-:W-:Y:S02]  /*18a0*/  IMAD R65, R0.reuse, R7, R65 ;  /* 0x0000000700417224 */ /* 0x040fe400078e0241 */
[--C-:B------:R-:W-:Y:S01]  /*18b0*/  @!P4 IMAD.IADD R63, R63, 0x1, -R0.reuse ;  /* 0x000000013f3fc824 */ /* 0x100fe200078e0a00 */
[C---:B------:R-:W-:Y:S01]  /*18c0*/  ISETP.GT.U32.AND P4, PT, R0.reuse, R69, PT ;  /* 0x000000450000720c */ /* 0x040fe20003f84070 */
[----:B------:R-:W-:Y:S01]  /*18d0*/  @!P6 IMAD.IADD R67, R67, 0x1, -R0 ;  /* 0x000000014343e824 */ /* 0x000fe200078e0a00 */
[----:B------:R-:W-:Y:S01]  /*18e0*/  ISETP.GT.U32.AND P6, PT, R0, R65, PT ;  /* 0x000000410000720c */ /* 0x000fe20003fc4070 */
[----:B------:R-:W-:-:S04]  /*18f0*/  IMAD.HI.U32 R9, R5, R79, RZ ;  /* 0x0000004f05097227 */ /* 0x000fc800078e00ff */
[----:B------:R-:W-:Y:S02]  /*1900*/  IMAD.MOV R9, RZ, RZ, -R9 ;  /* 0x000000ffff097224 */ /* 0x000fe400078e0a09 */
[--C-:B------:R-:W-:Y:S01]  /*1910*/  @!P1 IMAD.IADD R61, R61, 0x1, -R0.reuse ;  /* 0x000000013d3d9824 */ /* 0x100fe200078e0a00 */
[----:B------:R-:W-:Y:S01]  /*1920*/  ISETP.GE.AND P1, PT, R10, RZ, PT ;  /* 0x000000ff0a00720c */ /* 0x000fe20003f26270 */
[----:B------:R-:W-:Y:S01]  /*1930*/  IMAD R79, R0, R9, R79 ;  /* 0x00000009004f7224 */ /* 0x000fe200078e024f */
[C---:B------:R-:W-:Y:S01]  /*1940*/  LOP3.LUT R9, R4.reuse, 0x32, RZ, 0xfc, !PT ;  /* 0x0000003204097812 */ /* 0x040fe200078efcff */
[--C-:B------:R-:W-:Y:S01]  /*1950*/  @!P4 IMAD.IADD R69, R69, 0x1, -R0.reuse ;  /* 0x000000014545c824 */ /* 0x100fe200078e0a00 */
[----:B------:R-:W-:Y:S01]  /*1960*/  LOP3.LUT R10, R4, 0x34, RZ, 0xfc, !PT ;  /* 0x00000034040a7812 */ /* 0x000fe200078efcff */
[----:B------:R-:W-:Y:S01]  /*1970*/  @!P6 IMAD.IADD R65, R65, 0x1, -R0 ;  /* 0x000000014141e824 */ /* 0x000fe200078e0a00 */
[----:B------:R-:W-:Y:S01]  /*1980*/  IABS R73, R9 ;  /* 0x0000000900497213 */ /* 0x000fe20000000000 */
[----:B------:R-:W-:Y:S01]  /*1990*/  IMAD.HI.U32 R8, R5, R71, RZ ;  /* 0x0000004705087227 */ /* 0x000fe200078e00ff */
[----:B------:R-:W-:-:S02]  /*19a0*/  IABS R75, R10 ;  /* 0x0000000a004b7213 */ /* 0x000fc40000000000 */
[C---:B------:R-:W-:Y:S01]  /*19b0*/  ISETP.GT.U32.AND P4, PT, R0.reuse, R67, PT ;  /* 0x000000430000720c */ /* 0x040fe20003f84070 */
[----:B------:R-:W-:Y:S01]  /*19c0*/  @!P0 IMAD.MOV R61, RZ, RZ, -R61 ;  /* 0x000000ffff3d8224 */ /* 0x000fe200078e0a3d */
[C---:B------:R-:W-:Y:S01]  /*19d0*/  ISETP.GT.U32.AND P0, PT, R0.reuse, R69, PT ;  /* 0x000000450000720c */ /* 0x040fe20003f04070 */
[----:B------:R-:W-:Y:S01]  /*19e0*/  IMAD.MOV R8, RZ, RZ, -R8 ;  /* 0x000000ffff087224 */ /* 0x000fe200078e0a08 */
[----:B------:R-:W-:Y:S01]  /*19f0*/  ISETP.GT.U32.AND P6, PT, R0, R65, PT ;  /* 0x000000410000720c */ /* 0x000fe20003fc4070 */
[----:B------:R-:W-:-:S04]  /*1a00*/  IMAD.HI.U32 R6, R5, R73, RZ ;  /* 0x0000004905067227 */ /* 0x000fc800078e00ff */
[----:B------:R-:W-:-:S04]  /*1a10*/  IMAD.HI.U32 R7, R5, R75, RZ ;  /* 0x0000004b05077227 */ /* 0x000fc800078e00ff */
[C---:B------:R-:W-:Y:S01]  /*1a20*/  IMAD R71, R0.reuse, R8, R71 ;  /* 0x0000000800477224 */ /* 0x040fe200078e0247 */
[----:B------:R-:W-:Y:S01]  /*1a30*/  @!P4 IADD3 R67, R67, -R0, RZ ;  /* 0x800000004343c210 */ /* 0x000fe20007ffe0ff */
[----:B------:R-:W-:Y:S01]  /*1a40*/  IMAD.MOV R6, RZ, RZ, -R6 ;  /* 0x000000ffff067224 */ /* 0x000fe200078e0a06 */
[C---:B------:R-:W-:Y:S01]  /*1a50*/  ISETP.GT.U32.AND P4, PT, R0.reuse, R79, PT ;  /* 0x0000004f0000720c */ /* 0x040fe20003f84070 */
[----:B------:R-:W-:Y:S02]  /*1a60*/  IMAD.MOV R8, RZ, RZ, -R7 ;  /* 0x000000ffff087224 */ /* 0x000fe400078e0a07 */
[----:B------:R-:W-:Y:S01]  /*1a70*/  @!P3 IMAD.MOV R63, RZ, RZ, -R63 ;  /* 0x000000ffff3fb224 */ /* 0x000fe200078e0a3f */
[C---:B------:R-:W-:Y:S01]  /*1a80*/  ISETP.GT.U32.AND P3, PT, R0.reuse, R71, PT ;  /* 0x000000470000720c */ /* 0x040fe20003f64070 */
[C---:B------:R-:W-:Y:S02]  /*1a90*/  IMAD R73, R0.reuse, R6, R73 ;  /* 0x0000000600497224 */ /* 0x040fe400078e0249 */
[----:B------:R-:W-:Y:S01]  /*1aa0*/  IMAD R75, R0, R8, R75 ;  /* 0x00000008004b7224 */ /* 0x000fe200078e024b */
[----:B------:R-:W-:Y:S01]  /*1ab0*/  LOP3.LUT R8, R4, 0x3a, RZ, 0xfc, !PT ;  /* 0x0000003a04087812 */ /* 0x000fe200078efcff */
[--C-:B------:R-:W-:Y:S01]  /*1ac0*/  @!P0 IMAD.IADD R69, R69, 0x1, -R0.reuse ;  /* 0x0000000145458824 */ /* 0x100fe200078e0a00 */
[C---:B------:R-:W-:Y:S01]  /*1ad0*/  ISETP.GT.U32.AND P0, PT, R0.reuse, R73, PT ;  /* 0x000000490000720c */ /* 0x040fe20003f04070 */
[--C-:B------:R-:W-:Y:S01]  /*1ae0*/  @!P6 IMAD.IADD R65, R65, 0x1, -R0.reuse ;  /* 0x000000014141e824 */ /* 0x100fe200078e0a00 */
[----:B------:R-:W-:Y:S01]  /*1af0*/  ISETP.GT.U32.AND P6, PT, R0, R75, PT ;  /* 0x0000004b0000720c */ /* 0x000fe20003fc4070 */
[----:B------:R-:W-:Y:S01]  /*1b00*/  @!P4 IMAD.IADD R79, R79, 0x1, -R0 ;  /* 0x000000014f4fc824 */ /* 0x000fe200078e0a00 */
[----:B------:R-:W-:Y:S01]  /*1b10*/  IABS R83, R8 ;  /* 0x0000000800537213 */ /* 0x000fe20000000000 */
[----:B------:R-:W-:Y:S01]  /*1b20*/  IMAD.HI.U32 R7, R5, R81, RZ ;  /* 0x0000005105077227 */ /* 0x000fe200078e00ff */
[----:B------:R-:W-:-:S02]  /*1b30*/  ISETP.GE.AND P4, PT, R12, RZ, PT ;  /* 0x000000ff0c00720c */ /* 0x000fc40003f86270 */
[C---:B------:R-:W-:Y:S01]  /*1b40*/  LOP3.LUT R12, R4.reuse, 0x50, RZ, 0xfc, !PT ;  /* 0x00000050040c7812 */ /* 0x040fe200078efcff */
[--C-:B------:R-:W-:Y:S01]  /*1b50*/  @!P3 IMAD.IADD R71, R71, 0x1, -R0.reuse ;  /* 0x000000014747b824 */ /* 0x100fe200078e0a00 */
[----:B------:R-:W-:Y:S01]  /*1b60*/  ISETP.GE.AND P3, PT, R11, RZ, PT ;  /* 0x000000ff0b00720c */ /* 0x000fe20003f66270 */
[----:B------:R-:W-:Y:S01]  /*1b70*/  @!P5 IMAD.MOV R67, RZ, RZ, -R67 ;  /* 0x000000ffff43d224 */ /* 0x000fe200078e0a43 */
[----:B------:R-:W-:Y:S01]  /*1b80*/  LOP3.LUT R11, R4, 0x3c, RZ, 0xfc, !PT ;  /* 0x0000003c040b7812 */ /* 0x000fe200078efcff */
[--C-:B------:R-:W-:Y:S01]  /*1b90*/  @!P0 IMAD.IADD R73, R73, 0x1, -R0.reuse ;  /* 0x0000000149498824 */ /* 0x100fe200078e0a00 */
[C---:B------:R-:W-:Y:S01]  /*1ba0*/  ISETP.GT.U32.AND P0, PT, R0.reuse, R71, PT ;  /* 0x000000470000720c */ /* 0x040fe20003f04070 */
[----:B------:R-:W-:Y:S01]  /*1bb0*/  @!P6 IMAD.IADD R75, R75, 0x1, -R0 ;  /* 0x000000014b4be824 */ /* 0x000fe200078e0a00 */
[C---:B------:R-:W-:Y:S01]  /*1bc0*/  ISETP.GT.U32.AND P6, PT, R0.reuse, R79, PT ;  /* 0x0000004f0000720c */ /* 0x040fe20003fc4070 */
[----:B------:R-:W-:Y:S01]  /*1bd0*/  IMAD.HI.U32 R6, R5, R77, RZ ;  /* 0x0000004d05067227 */ /* 0x000fe200078e00ff */
[----:B------:R-:W-:-:S02]  /*1be0*/  ISETP.GT.U32.AND P5, PT, R0, R73, PT ;  /* 0x000000490000720c */ /* 0x000fc40003fa4070 */
[----:B------:R-:W-:Y:S01]  /*1bf0*/  IABS R85, R11 ;  /* 0x0000000b00557213 */ /* 0x000fe20000000000 */
[----:B------:R-:W-:Y:S01]  /*1c00*/  IMAD.MOV R7, RZ, RZ, -R7 ;  /* 0x000000ffff077224 */ /* 0x000fe200078e0a07 */
[----:B------:R-:W-:Y:S01]  /*1c10*/  IABS R127, R12 ;  /* 0x0000000c007f7213 */ /* 0x000fe20000000000 */
[----:B------:R-:W-:Y:S02]  /*1c20*/  IMAD.MOV R6, RZ, RZ, -R6 ;  /* 0x000000ffff067224 */ /* 0x000fe400078e0a06 */
[C---:B------:R-:W-:Y:S02]  /*1c30*/  IMAD R81, R0.reuse, R7, R81 ;  /* 0x0000000700517224 */ /* 0x040fe400078e0251 */
[----:B------:R-:W-:Y:S01]  /*1c40*/  @!P2 IMAD.MOV R69, RZ, RZ, -R69 ;  /* 0x000000ffff45a224 */ /* 0x000fe200078e0a45 */
[C---:B------:R-:W-:Y:S01]  /*1c50*/  ISETP.GT.U32.AND P2, PT, R0.reuse, R75, PT ;  /* 0x0000004b0000720c */ /* 0x040fe20003f44070 */
[--C-:B------:R-:W-:Y:S01]  /*1c60*/  @!P0 IMAD.IADD R71, R71, 0x1, -R0.reuse ;  /* 0x0000000147478824 */ /* 0x100fe200078e0a00 */
[----:B------:R-:W-:Y:S01]  /*1c70*/  ISETP.GE.AND P0, PT, R9, RZ, PT ;  /* 0x000000ff0900720c */ /* 0x000fe20003f06270 */
[----:B------:R-:W-:Y:S01]  /*1c80*/  IMAD R77, R0, R6, R77 ;  /* 0x00000006004d7224 */ /* 0x000fe200078e024d */
[----:B------:R-:W-:Y:S01]  /*1c90*/  LOP3.LUT R9, R4, 0x48, RZ, 0xfc, !PT ;  /* 0x0000004804097812 */ /* 0x000fe200078efcff */
[----:B------:R-:W-:Y:S01]  /*1ca0*/  @!P6 IMAD.IADD R79, R79, 0x1, -R0 ;  /* 0x000000014f4fe824 */ /* 0x000fe200078e0a00 */
[----:B------:R-:W-:Y:S01]  /*1cb0*/  ISETP.GT.U32.AND P6, PT, R0, R81, PT ;  /* 0x000000510000720c */ /* 0x000fe20003fc4070 */
[----:B------:R-:W-:Y:S01]  /*1cc0*/  IMAD.HI.U32 R6, R5, R83, RZ ;  /* 0x0000005305067227 */ /* 0x000fe200078e00ff */
[----:B------:R-:W-:-:S03]  /*1cd0*/  IABS R97, R9 ;  /* 0x0000000900617213 */ /* 0x000fc60000000000 */
[----:B------:R-:W-:Y:S01]  /*1ce0*/  @!P5 IMAD.IADD R73, R73, 0x1, -R0 ;  /* 0x000000014949d824 */ /* 0x000fe200078e0a00 */
[----:B------:R-:W-:Y:S01]  /*1cf0*/  ISETP.GE.AND P5, PT, R10, RZ, PT ;  /* 0x000000ff0a00720c */ /* 0x000fe20003fa6270 */
[----:B------:R-:W-:Y:S01]  /*1d00*/  IMAD.HI.U32 R7, R5, R85, RZ ;  /* 0x0000005505077227 */ /* 0x000fe200078e00ff */
[----:B------:R-:W-:-:S03]  /*1d10*/  LOP3.LUT R10, R4, 0x4c, RZ, 0xfc, !PT ;  /* 0x0000004c040a7812 */ /* 0x000fc600078efcff */
[----:B------:R-:W-:Y:S01]  /*1d20*/  IMAD.MOV R6, RZ, RZ, -R6 ;  /* 0x000000ffff067224 */ /* 0x000fe200078e0a06 */
[----:B------:R-:W-:Y:S01]  /*1d30*/  IABS R119, R10 ;  /* 0x0000000a00777213 */ /* 0x000fe20000000000 */
[----:B------:R-:W-:Y:S01]  /*1d40*/  @!P1 IMAD.MOV R65, RZ, RZ, -R65 ;  /* 0x000000ffff419224 */ /* 0x000fe200078e0a41 */
[C---:B------:R-:W-:Y:S01]  /*1d50*/  ISETP.GT.U32.AND P1, PT, R0.reuse, R77, PT ;  /* 0x0000004d0000720c */ /* 0x040fe20003f24070 */
[----:B------:R-:W-:Y:S01]  /*1d60*/  IMAD.MOV R7, RZ, RZ, -R7 ;  /* 0x000000ffff077224 */ /* 0x000fe200078e0a07 */
[----:B------:R-:W-:Y:S01]  /*1d70*/  @!P6 IADD3 R81, R81, -R0, RZ ;  /* 0x800000005151e210 */ /* 0x000fe20007ffe0ff */
[----:B------:R-:W-:Y:S01]  /*1d80*/  IMAD R83, R0, R6, R83 ;  /* 0x0000000600537224 */ /* 0x000fe200078e0253 */
[----:B------:R-:W-:Y:S01]  /*1d90*/  LOP3.LUT R6, R4, 0x3e, RZ, 0xfc, !PT ;  /* 0x0000003e04067812 */ /* 0x000fe200078efcff */
[--C-:B------:R-:W-:Y:S01]  /*1da0*/  @!P2 IMAD.IADD R75, R75, 0x1, -R0.reuse ;  /* 0x000000014b4ba824 */ /* 0x100fe200078e0a00 */
[----:B------:R-:W-:Y:S01]  /*1db0*/  ISETP.GE.AND P2, PT, R13, RZ, PT ;  /* 0x000000ff0d00720c */ /* 0x000fe20003f46270 */
[C---:B------:R-:W-:Y:S01]  /*1dc0*/  IMAD R85, R0.reuse, R7, R85 ;  /* 0x0000000700557224 */ /* 0x040fe200078e0255 */
[----:B------:R-:W-:Y:S01]  /*1dd0*/  IABS R87, R6 ;  /* 0x0000000600577213 */ /* 0x000fe20000000000 */
[----:B------:R-:W-:Y:S01]  /*1de0*/  @!P0 IMAD.MOV R73, RZ, RZ, -R73 ;  /* 0x000000ffff498224 */ /* 0x000fe200078e0a49 */
[C---:B------:R-:W-:Y:S01]  /*1df0*/  ISETP.GT.U32.AND P0, PT, R0.reuse, R83, PT ;  /* 0x000000530000720c */ /* 0x040fe20003f04070 */
[----:B------:R-:W-:Y:S01]  /*1e00*/  @!P4 IMAD.MOV R79, RZ, RZ, -R79 ;  /* 0x000000ffff4fc224 */ /* 0x000fe200078e0a4f */
[C---:B------:R-:W-:Y:S01]  /*1e10*/  ISETP.GT.U32.AND P4, PT, R0.reuse, R81, PT ;  /* 0x000000510000720c */ /* 0x040fe20003f84070 */
[----:B------:R-:W-:Y:S01]  /*1e20*/  @!P5 IMAD.MOV R75, RZ, RZ, -R75 ;  /* 0x000000ffff4bd224 */ /* 0x000fe200078e0a4b */
[----:B------:R-:W-:Y:S01]  /*1e30*/  ISETP.GT.U32.AND P5, PT, R0, R85, PT ;  /* 0x000000550000720c */ /* 0x000fe20003fa4070 */
[----:B------:R-:W-:Y:S01]  /*1e40*/  @!P1 IMAD.IADD R77, R77, 0x1, -R0 ;  /* 0x000000014d4d9824 */ /* 0x000fe200078e0a00 */
[----:B------:R-:W-:Y:S01]  /*1e50*/  LOP3.LUT R7, R4, 0x40, RZ, 0xfc, !PT ;  /* 0x0000004004077812 */ /* 0x000fe200078efcff */
[----:B------:R-:W-:Y:S01]  /*1e60*/  @!P3 IMAD.MOV R71, RZ, RZ, -R71 ;  /* 0x000000ffff47b224 */ /* 0x000fe200078e0a47 */
[----:B------:R-:W-:-:S02]  /*1e70*/  ISETP.GE.AND P6, PT, R8, RZ, PT ;  /* 0x000000ff0800720c */ /* 0x000fc40003fc6270 */
[----:B------:R-:W-:Y:S02]  /*1e80*/  ISETP.GT.U32.AND P3, PT, R0, R77, PT ;  /* 0x0000004d0000720c */ /* 0x000fe40003f64070 */
[----:B------:R-:W-:Y:S01]  /*1e90*/  IABS R89, R7 ;  /* 0x0000000700597213 */ /* 0x000fe20000000000 */
[--C-:B------:R-:W-:Y:S01]  /*1ea0*/  @!P0 IMAD.IADD R83, R83, 0x1, -R0.reuse ;  /* 0x0000000153538824 */ /* 0x100fe200078e0a00 */
[----:B------:R-:W-:Y:S01]  /*1eb0*/  ISETP.GE.AND P0, PT, R7, RZ, PT ;  /* 0x000000ff0700720c */ /* 0x000fe20003f06270 */
[--C-:B------:R-:W-:Y:S01]  /*1ec0*/  @!P4 IMAD.IADD R81, R81, 0x1, -R0.reuse ;  /* 0x000000015151c824 */ /* 0x100fe200078e0a00 */
[----:B------:R-:W-:Y:S01]  /*1ed0*/  ISETP.GE.AND P4, PT, R6, RZ, PT ;  /* 0x000000ff0600720c */ /* 0x000fe20003f86270 */
[----:B------:R-:W-:Y:S01]  /*1ee0*/  @!P5 IMAD.IADD R85, R85, 0x1, -R0 ;  /* 0x000000015555d824 */ /* 0x000fe200078e0a00 */
[----:B------:R-:W-:Y:S01]  /*1ef0*/  ISETP.GT.U32.AND P5, PT, R0, R83, PT ;  /* 0x000000530000720c */ /* 0x000fe20003fa4070 */
[----:B------:R-:W-:Y:S01]  /*1f00*/  IMAD.HI.U32 R6, R5, R87, RZ ;  /* 0x0000005705067227 */ /* 0x000fe200078e00ff */
[----:B------:R-:W-:-:S02]  /*1f10*/  LOP3.LUT R8, R4, 0x42, RZ, 0xfc, !PT ;  /* 0x0000004204087812 */ /* 0x000fc400078efcff */
[----:B------:R-:W-:Y:S01]  /*1f20*/  ISETP.GE.AND P1, PT, R14, RZ, PT ;  /* 0x000000ff0e00720c */ /* 0x000fe20003f26270 */
[----:B------:R-:W-:Y:S01]  /*1f30*/  IMAD.MOV R6, RZ, RZ, -R6 ;  /* 0x000000ffff067224 */ /* 0x000fe200078e0a06 */
[----:B------:R-:W-:Y:S01]  /*1f40*/  IABS R93, R8 ;  /* 0x00000008005d7213 */ /* 0x000fe20000000000 */
[--C-:B------:R-:W-:Y:S01]  /*1f50*/  @!P3 IMAD.IADD R77, R77, 0x1, -R0.reuse ;  /* 0x000000014d4db824 */ /* 0x100fe200078e0a00 */
[----:B------:R-:W-:Y:S01]  /*1f60*/  ISETP.GE.AND P3, PT, R11, RZ, PT ;  /* 0x000000ff0b00720c */ /* 0x000fe20003f66270 */
[----:B------:R-:W-:Y:S01]  /*1f70*/  IMAD R87, R0, R6, R87 ;  /* 0x0000000600577224 */ /* 0x000fe200078e0257 */
[C---:B------:R-:W-:Y:S01]  /*1f80*/  LOP3.LUT R6, R4.reuse, 0x44, RZ, 0xfc, !PT ;  /* 0x0000004404067812 */ /* 0x040fe200078efcff */
[----:B------:R-:W-:Y:S01]  /*1f90*/  IMAD.HI.U32 R7, R5, R89, RZ ;  /* 0x0000005905077227 */ /* 0x000fe200078e00ff */
[----:B------:R-:W-:Y:S02]  /*1fa0*/  LOP3.LUT R11, R4, 0x4e, RZ, 0xfc, !PT ;  /* 0x0000004e040b7812 */ /* 0x000fe400078efcff */
[----:B------:R-:W-:Y:S01]  /*1fb0*/  IABS R91, R6 ;  /* 0x00000006005b7213 */ /* 0x000fe20000000000 */
[----:B------:R-:W-:Y:S01]  /*1fc0*/  @!P2 IMAD.MOV R77, RZ, RZ, -R77 ;  /* 0x000000ffff4da224 */ /* 0x000fe200078e0a4d */
[C---:B------:R-:W-:Y:S01]  /*1fd0*/  ISETP.GT.U32.AND P2, PT, R0.reuse, R85, PT ;  /* 0x000000550000720c */ /* 0x040fe20003f44070 */
[----:B------:R-:W-:Y:S01]  /*1fe0*/  @!P5 IMAD.IADD R83, R83, 0x1, -R0 ;  /* 0x000000015353d824 */ /* 0x000fe200078e0a00 */
[----:B------:R-:W-:Y:S01]  /*1ff0*/  ISETP.GT.U32.AND P5, PT, R0, R87, PT ;  /* 0x000000570000720c */ /* 0x000fe20003fa4070 */
[----:B------:R-:W-:Y:S01]  /*2000*/  IMAD.MOV R7, RZ, RZ, -R7 ;  /* 0x000000ffff077224 */ /* 0x000fe200078e0a07 */
[----:B------:R-:W-:Y:S01]  /*2010*/  IABS R121, R11 ;  /* 0x0000000b00797213 */ /* 0x000fe20000000000 */
[----:B------:R-:W-:Y:S01]  /*2020*/  @!P6 IMAD.MOV R83, RZ, RZ, -R83 ;  /* 0x000000ffff53e224 */ /* 0x000fe200078e0a53 */
[----:B------:R-:W-:Y:S01]  /*2030*/  LOP3.LUT R14, R4, 0x8c, RZ, 0xfc, !PT ;  /* 0x0000008c040e7812 */ /* 0x000fe200078efcff */
[----:B------:R-:W-:Y:S01]  /*2040*/  IMAD R89, R0, R7, R89 ;  /* 0x0000000700597224 */ /* 0x000fe200078e0259 */
[----:B------:R-:W-:Y:S01]  /*2050*/  LOP3.LUT R13, R4, 0x8a, RZ, 0xfc, !PT ;  /* 0x0000008a040d7812 */ /* 0x000fe200078efcff */
[----:B------:R-:W-:Y:S01]  /*2060*/  @!P1 IMAD.MOV R81, RZ, RZ, -R81 ;  /* 0x000000ffff519224 */ /* 0x000fe200078e0a51 */
[----:B------:R-:W-:-:S02]  /*2070*/  ISETP.GE.AND P1, PT, R8, RZ, PT ;  /* 0x000000ff0800720c */ /* 0x000fc40003f26270 */
[----:B------:R-:W-:Y:S01]  /*2080*/  ISETP.GT.U32.AND P6, PT, R0, R89, PT ;  /* 0x000000590000720c */ /* 0x000fe20003fc4070 */
[--C-:B------:R-:W-:Y:S01]  /*2090*/  @!P2 IMAD.IADD R85, R85, 0x1, -R0.reuse ;  /* 0x000000015555a824 */ /* 0x100fe200078e0a00 */
[----:B------:R-:W-:Y:S01]  /*20a0*/  ISETP.GE.AND P2, PT, R6, RZ, PT ;  /* 0x000000ff0600720c */ /* 0x000fe20003f46270 */
[----:B------:R-:W-:Y:S01]  /*20b0*/  IMAD.HI.U32 R6, R5, R93, RZ ;  /* 0x0000005d05067227 */ /* 0x000fe200078e00ff */
[----:B------:R-:W-:Y:S02]  /*20c0*/  LOP3.LUT R8, R4, 0x46, RZ, 0xfc, !PT ;  /* 0x0000004604087812 */ /* 0x000fe400078efcff */
[----:B------:R-:W-:Y:S01]  /*20d0*/  IABS R185, R14 ;  /* 0x0000000e00b97213 */ /* 0x000fe20000000000 */
[----:B------:R-:W-:Y:S01]  /*20e0*/  @!P5 IMAD.IADD R87, R87, 0x1, -R0 ;  /* 0x000000015757d824 */ /* 0x000fe200078e0a00 */
[----:B------:R-:W-:Y:S01]  /*20f0*/  IABS R95, R8 ;  /* 0x00000008005f7213 */ /* 0x000fe20000000000 */
[----:B------:R-:W-:Y:S01]  /*2100*/  IMAD.MOV R7, RZ, RZ, -R6 ;  /* 0x000000ffff077224 */ /* 0x000fe200078e0a06 */
[----:B------:R-:W-:Y:S01]  /*2110*/  IABS R181, R13 ;  /* 0x0000000d00b57213 */ /* 0x000fe20000000000 */
[----:B------:R-:W-:Y:S01]  /*2120*/  IMAD.HI.U32 R6, R5, R91, RZ ;  /* 0x0000005b05067227 */ /* 0x000fe200078e00ff */
[----:B------:R-:W-:-:S03]  /*2130*/  ISETP.GT.U32.AND P5, PT, R0, R87, PT ;  /* 0x000000570000720c */ /* 0x000fc60003fa4070 */
[----:B------:R-:W-:Y:S01]  /*2140*/  @!P6 IMAD.IADD R89, R89, 0x1, -R0 ;  /* 0x000000015959e824 */ /* 0x000fe200078e0a00 */
[----:B------:R-:W-:Y:S01]  /*2150*/  IADD3 R6, -R6, RZ, RZ ;  /* 0x000000ff06067210 */ /* 0x000fe20007ffe1ff */
[C---:B------:R-:W-:Y:S02]  /*2160*/  IMAD R93, R0.reuse, R7, R93 ;  /* 0x00000007005d7224 */ /* 0x040fe400078e025d */
[----:B------:R-:W-:Y:S01]  /*2170*/  IMAD.HI.U32 R7, R5, R97, RZ ;  /* 0x0000006105077227 */ /* 0x000fe200078e00ff */
[----:B------:R-:W-:-:S03]  /*2180*/  ISETP.GT.U32.AND P6, PT, R0, R89, PT ;  /* 0x000000590000720c */ /* 0x000fc60003fc4070 */
[----:B------:R-:W-:Y:S02]  /*2190*/  IMAD R91, R0, R6, R91 ;  /* 0x00000006005b7224 */ /* 0x000fe400078e025b */
[----:B------:R-:W-:-:S04]  /*21a0*/  IMAD.HI.U32 R6, R5, R95, RZ ;  /* 0x0000005f05067227 */ /* 0x000fc800078e00ff */
[----:B------:R-:W-:Y:S01]  /*21b0*/  @!P5 IMAD.IADD R87, R87, 0x1, -R0 ;  /* 0x000000015757d824 */ /* 0x000fe200078e0a00 */
[C---:B------:R-:W-:Y:S01]  /*21c0*/  ISETP.GT.U32.AND P5, PT, R0.reuse, R93, PT ;  /* 0x0000005d0000720c */ /* 0x040fe20003fa4070 */
[----:B------:R-:W-:Y:S02]  /*21d0*/  IMAD.MOV R6, RZ, RZ, -R6 ;  /* 0x000000ffff067224 */ /* 0x000fe400078e0a06 */
[----:B------:R-:W-:Y:S02]  /*21e0*/  IMAD.MOV R7, RZ, RZ, -R7 ;  /* 0x000000ffff077224 */ /* 0x000fe400078e0a07 */
[----:B------:R-:W-:Y:S02]  /*21f0*/  IMAD R95, R0, R6, R95 ;  /* 0x00000006005f7224 */ /* 0x000fe400078e025f */
[----:B------:R-:W-:Y:S01]  /*2200*/  @!P3 IMAD.MOV R85, RZ, RZ, -R85 ;  /* 0x000000ffff55b224 */ /* 0x000fe200078e0a55 */
[----:B------:R-:W-:Y:S01]  /*2210*/  ISETP.GE.AND P3, PT, R8, RZ, PT ;  /* 0x000000ff0800720c */ /* 0x000fe20003f66270 */
[----:B------:R-:W-:Y:S01]  /*2220*/  IMAD R97, R0, R7, R97 ;  /* 0x0000000700617224 */ /* 0x000fe200078e0261 */
[----:B------:R-:W-:Y:S01]  /*2230*/  LOP3.LUT R8, R4, 0x4a, RZ, 0xfc, !PT ;  /* 0x0000004a04087812 */ /* 0x000fe200078efcff */
[--C-:B------:R-:W-:Y:S01]  /*2240*/  @!P6 IMAD.IADD R89, R89, 0x1, -R0.reuse ;  /* 0x000000015959e824 */ /* 0x100fe200078e0a00 */
[C---:B------:R-:W-:Y:S01]  /*2250*/  ISETP.GT.U32.AND P6, PT, R0.reuse, R95, PT ;  /* 0x0000005f0000720c */ /* 0x040fe20003fc4070 */
[----:B------:R-:W-:Y:S01]  /*2260*/  @!P5 IMAD.IADD R93, R93, 0x1, -R0 ;  /* 0x000000015d5dd824 */ /* 0x000fe200078e0a00 */
[C---:B------:R-:W-:Y:S01]  /*2270*/  ISETP.GT.U32.AND P5, PT, R0.reuse, R97, PT ;  /* 0x000000610000720c */ /* 0x040fe20003fa4070 */
[----:B------:R-:W-:Y:S01]  /*2280*/  @!P4 IMAD.MOV R87, RZ, RZ, -R87 ;  /* 0x000000ffff57c224 */ /* 0x000fe200078e0a57 */
[----:B------:R-:W-:Y:S01]  /*2290*/  IABS R117, R8 ;  /* 0x0000000800757213 */ /* 0x000fe20000000000 */
[----:B------:R-:W-:Y:S01]  /*22a0*/  @!P0 IMAD.MOV R89, RZ, RZ, -R89 ;  /* 0x000000ffff598224 */ /* 0x000fe200078e0a59 */
[----:B------:R-:W-:Y:S01]  /*22b0*/  ISETP.GT.U32.AND P4, PT, R0, R91, PT ;  /* 0x0000005b0000720c */ /* 0x000fe20003f84070 */
[----:B------:R-:W-:-:S04]  /*22c0*/  IMAD.HI.U32 R7, R5, R127, RZ ;  /* 0x0000007f05077227 */ /* 0x000fc800078e00ff */
[----:B------:R-:W-:Y:S01]  /*22d0*/  IMAD.HI.U32 R6, R5, R117, RZ ;  /* 0x0000007505067227 */ /* 0x000fe200078e00ff */
[----:B------:R-:W-:-:S03]  /*22e0*/  IADD3 R7, -R7, RZ, RZ ;  /* 0x000000ff07077210 */ /* 0x000fc60007ffe1ff */
[----:B------:R-:W-:Y:S02]  /*22f0*/  @!P6 IMAD.IADD R95, R95, 0x1, -R0 ;  /* 0x000000015f5fe824 */ /* 0x000fe400078e0a00 */
[----:B------:R-:W-:Y:S02]  /*2300*/  IMAD.MOV R6, RZ, RZ, -R6 ;  /* 0x000000ffff067224 */ /* 0x000fe400078e0a06 */
[----:B------:R-:W-:Y:S01]  /*2310*/  @!P5 IMAD.IADD R97, R97, 0x1, -R0 ;  /* 0x000000016161d824 */ /* 0x000fe200078e0a00 */
[C---:B------:R-:W-:Y:S01]  /*2320*/  ISETP.GT.U32.AND P5, PT, R0.reuse, R95, PT ;  /* 0x0000005f0000720c */ /* 0x040fe20003fa4070 */
[C---:B------:R-:W-:Y:S02]  /*2330*/  IMAD R117, R0.reuse, R6, R117 ;  /* 0x0000000600757224 */ /* 0x040fe400078e0275 */
[----:B------:R-:W-:Y:S01]  /*2340*/  IMAD.HI.U32 R6, R5, R119, RZ ;  /* 0x0000007705067227 */ /* 0x000fe200078e00ff */
[----:B------:R-:W-:-:S03]  /*2350*/  ISETP.GT.U32.AND P0, PT, R0, R97, PT ;  /* 0x000000610000720c */ /* 0x000fc60003f04070 */
[----:B------:R-:W-:Y:S01]  /*2360*/  @!P4 IMAD.IADD R91, R91, 0x1, -R0 ;  /* 0x000000015b5bc824 */ /* 0x000fe200078e0a00 */
[C---:B------:R-:W-:Y:S01]  /*2370*/  ISETP.GT.U32.AND P4, PT, R0.reuse, R93, PT ;  /* 0x0000005d0000720c */ /* 0x040fe20003f84070 */
[----:B------:R-:W-:Y:S02]  /*2380*/  IMAD.MOV R6, RZ, RZ, -R6 ;  /* 0x000000ffff067224 */ /* 0x000fe400078e0a06 */
[C---:B------:R-:W-:Y:S01]  /*2390*/  IMAD R127, R0.reuse, R7, R127 ;  /* 0x00000007007f7224 */ /* 0x040fe200078e027f */
[C---:B------:R-:W-:Y:S01]  /*23a0*/  ISETP.GT.U32.AND P6, PT, R0.reuse, R91, PT ;  /* 0x0000005b0000720c */ /* 0x040fe20003fc4070 */
[C---:B------:R-:W-:Y:S02]  /*23b0*/  IMAD R119, R0.reuse, R6, R119 ;  /* 0x0000000600777224 */ /* 0x040fe400078e0277 */
[----:B------:R-:W-:Y:S02]  /*23c0*/  @!P5 IMAD.IADD R95, R95, 0x1, -R0 ;  /* 0x000000015f5fd824 */ /* 0x000fe400078e0a00 */
[----:B------:R-:W-:Y:S01]  /*23d0*/  IMAD.HI.U32 R6, R5, R121, RZ ;  /* 0x0000007905067227 */ /* 0x000fe200078e00ff */
[----:B------:R-:W-:-:S03]  /*23e0*/  ISETP.GT.U32.AND P5, PT, R0, R119, PT ;  /* 0x000000770000720c */ /* 0x000fc60003fa4070 */
[----:B------:R-:W-:Y:S02]  /*23f0*/  IMAD.MOV R6, RZ, RZ, -R6 ;  /* 0x000000ffff067224 */ /* 0x000fe400078e0a06 */
[--C-:B------:R-:W-:Y:S01]  /*2400*/  @!P4 IMAD.IADD R93, R93, 0x1, -R0.reuse ;  /* 0x000000015d5dc824 */ /* 0x100fe200078e0a00 */
[C---:B------:R-:W-:Y:S01]  /*2410*/  ISETP.GT.U32.AND P4, PT, R0.reuse, R117, PT ;  /* 0x000000750000720c */ /* 0x040fe20003f84070 */
[--C-:B------:R-:W-:Y:S01]  /*2420*/  @!P6 IMAD.IADD R91, R91, 0x1, -R0.reuse ;  /* 0x000000015b5be824 */ /* 0x100fe200078e0a00 */
[----:B------:R-:W-:Y:S01]  /*2430*/  ISETP.GE.AND P6, PT, R9, RZ, PT ;  /* 0x000000ff0900720c */ /* 0x000fe20003fc6270 */
[----:B------:R-:W-:Y:S01]  /*2440*/  IMAD R121, R0, R6, R121 ;  /* 0x0000000600797224 */ /* 0x000fe200078e0279 */
[----:B------:R-:W-:Y:S01]  /*2450*/  LOP3.LUT R9, R4, 0x52, RZ, 0xfc, !PT ;  /* 0x0000005204097812 */ /* 0x000fe200078efcff */
[--C-:B------:R-:W-:Y:S01]  /*2460*/  @!P0 IMAD.IADD R97, R97, 0x1, -R0.reuse ;  /* 0x0000000161618824 */ /* 0x100fe200078e0a00 */
[----:B------:R-:W-:Y:S01]  /*2470*/  ISETP.GE.AND P0, PT, R8, RZ, PT ;  /* 0x000000ff0800720c */ /* 0x000fe20003f06270 */
[----:B------:R-:W-:Y:S01]  /*2480*/  @!P5 IMAD.IADD R119, R119, 0x1, -R0 ;  /* 0x000000017777d824 */ /* 0x000fe200078e0a00 */
[----:B------:R-:W-:Y:S01]  /*2490*/  IABS R125, R9 ;  /* 0x00000009007d7213 */ /* 0x000fe20000000000 */
[----:B------:R-:W-:Y:S01]  /*24a0*/  @!P1 IMAD.MOV R93, RZ, RZ, -R93 ;  /* 0x000000ffff5d9224 */ /* 0x000fe200078e0a5d */
[----:B------:R-:W-:Y:S01]  /*24b0*/  LOP3.LUT R8, R4, 0x54, RZ, 0xfc, !PT ;  /* 0x0000005404087812 */ /* 0x000fe200078efcff */
[----:B------:R-:W-:Y:S01]  /*24c0*/  @!P2 IMAD.MOV R91, RZ, RZ, -R91 ;  /* 0x000000ffff5ba224 */ /* 0x000fe200078e0a5b */
[----:B------:R-:W-:Y:S01]  /*24d0*/  ISETP.GT.U32.AND P5, PT, R0, R119, PT ;  /* 0x000000770000720c */ /* 0x000fe20003fa4070 */
[----:B------:R-:W-:Y:S01]  /*24e0*/  IMAD.HI.U32 R6, R5, R125, RZ ;  /* 0x0000007d05067227 */ /* 0x000fe200078e00ff */
[----:B------:R-:W-:-:S02]  /*24f0*/  IABS R123, R8 ;  /* 0x00000008007b7213 */ /* 0x000fc40000000000 */
[----:B------:R-:W-:Y:S01]  /*2500*/  ISETP.GT.U32.AND P2, PT, R0, R121, PT ;  /* 0x000000790000720c */ /* 0x000fe20003f44070 */
[----:B------:R-:W-:Y:S02]  /*2510*/  IMAD.MOV R6, RZ, RZ, -R6 ;  /* 0x000000ffff067224 */ /* 0x000fe400078e0a06 */
[--C-:B------:R-:W-:Y:S01]  /*2520*/  @!P4 IMAD.IADD R117, R117, 0x1, -R0.reuse ;  /* 0x000000017575c824 */ /* 0x100fe200078e0a00 */
[----:B------:R-:W-:Y:S01]  /*2530*/  ISETP.GE.AND P4, PT, R10, RZ, PT ;  /* 0x000000ff0a00720c */ /* 0x000fe20003f86270 */
[----:B------:R-:W-:Y:S01]  /*2540*/  IMAD R125, R0, R6, R125 ;  /* 0x00000006007d7224 */ /* 0x000fe200078e027d */
[----:B------:R-:W-:Y:S01]  /*2550*/  LOP3.LUT R10, R4, 0x56, RZ, 0xfc, !PT ;  /* 0x00000056040a7812 */ /* 0x000fe200078efcff */
[----:B------:R-:W-:Y:S01]  /*2560*/  @!P6 IMAD.MOV R97, RZ, RZ, -R97 ;  /* 0x000000ffff61e224 */ /* 0x000fe200078e0a61 */
[C---:B------:R-:W-:Y:S01]  /*2570*/  ISETP.GT.U32.AND P1, PT, R0.reuse, R117, PT ;  /* 0x000000750000720c */ /* 0x040fe20003f24070 */
[----:B------:R-:W-:Y:S01]  /*2580*/  @!P5 IMAD.IADD R119, R119, 0x1, -R0 ;  /* 0x000000017777d824 */ /* 0x000fe200078e0a00 */
[C---:B------:R-:W-:Y:S01]  /*2590*/  ISETP.GT.U32.AND P5, PT, R0.reuse, R125, PT ;  /* 0x0000007d0000720c */ /* 0x040fe20003fa4070 */
[----:B------:R-:W-:Y:S01]  /*25a0*/  IMAD.HI.U32 R6, R5, R123, RZ ;  /* 0x0000007b05067227 */ /* 0x000fe200078e00ff */
[----:B------:R-:W-:-:S02]  /*25b0*/  ISETP.GT.U32.AND P6, PT, R0, R127, PT ;  /* 0x0000007f0000720c */ /* 0x000fc40003fc4070 */
[----:B------:R-:W-:Y:S01]  /*25c0*/  IABS R129, R10 ;  /* 0x0000000a00817213 */ /* 0x000fe20000000000 */
[----:B------:R-:W-:Y:S02]  /*25d0*/  IMAD.MOV R7, RZ, RZ, -R6 ;  /* 0x000000ffff077224 */ /* 0x000fe400078e0a06 */
[----:B------:R-:W-:Y:S01]  /*25e0*/  @!P2 IMAD.IADD R121, R121, 0x1, -R0 ;  /* 0x000000017979a824 */ /* 0x000fe200078e0a00 */
[----:B------:R-:W-:Y:S01]  /*25f0*/  ISETP.GE.AND P2, PT, R9, RZ, PT ;  /* 0x000000ff0900720c */ /* 0x000fe20003f46270 */
[----:B------:R-:W-:Y:S01]  /*2600*/  IMAD.HI.U32 R6, R5, R129, RZ ;  /* 0x0000008105067227 */ /* 0x000fe200078e00ff */
[----:B------:R-:W-:-:S03]  /*2610*/  LOP3.LUT R9, R4, 0x58, RZ, 0xfc, !PT ;  /* 0x0000005804097812 */ /* 0x000fc600078efcff */
[--C-:B------:R-:W-:Y:S01]  /*2620*/  @!P5 IMAD.IADD R125, R125, 0x1, -R0.reuse ;  /* 0x000000017d7dd824 */ /* 0x100fe200078e0a00 */
[----:B------:R-:W-:Y:S01]  /*2630*/  IABS R131, R9 ;  /* 0x0000000900837213 */ /* 0x000fe20000000000 */
[--C-:B------:R-:W-:Y:S01]  /*2640*/  @!P1 IMAD.IADD R117, R117, 0x1, -R0.reuse ;  /* 0x0000000175759824 */ /* 0x100fe200078e0a00 */
[----:B------:R-:W-:Y:S01]  /*2650*/  ISETP.GE.AND P1, PT, R12, RZ, PT ;  /* 0x000000ff0c00720c */ /* 0x000fe20003f26270 */
[----:B------:R-:W-:Y:S01]  /*2660*/  @!P6 IMAD.IADD R127, R127, 0x1, -R0 ;  /* 0x000000017f7fe824 */ /* 0x000fe200078e0a00 */
[C---:B------:R-:W-:Y:S01]  /*2670*/  ISETP.GT.U32.AND P5, PT, R0.reuse, R125, PT ;  /* 0x0000007d0000720c */ /* 0x040fe20003fa4070 */
[----:B------:R-:W-:Y:S01]  /*2680*/  IMAD.MOV R6, RZ, RZ, -R6 ;  /* 0x000000ffff067224 */ /* 0x000fe200078e0a06 */
[C---:B------:R-:W-:Y:S01]  /*2690*/  ISETP.GT.U32.AND P6, PT, R0.reuse, R121, PT ;  /* 0x000000790000720c */ /* 0x040fe20003fc4070 */
[----:B------:R-:W-:Y:S01]  /*26a0*/  @!P0 IMAD.MOV R117, RZ, RZ, -R117 ;  /* 0x000000ffff758224 */ /* 0x000fe200078e0a75 */
[C---:B------:R-:W-:Y:S01]  /*26b0*/  ISETP.GT.U32.AND P0, PT, R0.reuse, R127, PT ;  /* 0x0000007f0000720c */ /* 0x040fe20003f04070 */
[----:B------:R-:W-:Y:S01]  /*26c0*/  IMAD R129, R0, R6, R129 ;  /* 0x0000000600817224 */ /* 0x000fe200078e0281 */
[C---:B------:R-:W-:Y:S01]  /*26d0*/  LOP3.LUT R12, R4.reuse, 0x88, RZ, 0xfc, !PT ;  /* 0x00000088040c7812 */ /* 0x040fe200078efcff */
[----:B------:R-:W-:Y:S01]  /*26e0*/  @!P3 IMAD.MOV R95, RZ, RZ, -R95 ;  /* 0x000000ffff5fb224 */ /* 0x000fe200078e0a5f */
[----:B------:R-:W-:Y:S01]  /*26f0*/  ISETP.GE.AND P3, PT, R11, RZ, PT ;  /* 0x000000ff0b00720c */ /* 0x000fe20003f66270 */
[----:B------:R-:W-:Y:S01]  /*2700*/  IMAD.HI.U32 R6, R5, R131, RZ ;  /* 0x0000008305067227 */ /* 0x000fe200078e00ff */
[----:B------:R-:W-:-:S02]  /*2710*/  LOP3.LUT R11, R4, 0x5a, RZ, 0xfc, !PT ;  /* 0x0000005a040b7812 */ /* 0x000fc400078efcff */
[----:B------:R-:W-:Y:S01]  /*2720*/  IABS R171, R12 ;  /* 0x0000000c00ab7213 */ /* 0x000fe20000000000 */
[--C-:B------:R-:W-:Y:S01]  /*2730*/  @!P5 IMAD.IADD R125, R125, 0x1, -R0.reuse ;  /* 0x000000017d7dd824 */ /* 0x100fe200078e0a00 */
[C---:B------:R-:W-:Y:S01]  /*2740*/  ISETP.GT.U32.AND P5, PT, R0.reuse, R129, PT ;  /* 0x000000810000720c */ /* 0x040fe20003fa4070 */
[----:B------:R-:W-:Y:S01]  /*2750*/  IMAD R123, R0, R7, R123 ;  /* 0x00000007007b7224 */ /* 0x000fe200078e027b */
[----:B------:R-:W-:Y:S01]  /*2760*/  IABS R133, R11 ;  /* 0x0000000b00857213 */ /* 0x000fe20000000000 */
[--C-:B------:R-:W-:Y:S01]  /*2770*/  @!P0 IMAD.IADD R127, R127, 0x1, -R0.reuse ;  /* 0x000000017f7f8824 */ /* 0x100fe200078e0a00 */
[----:B------:R-:W-:Y:S01]  /*2780*/  ISETP.GE.AND P0, PT, R8, RZ, PT ;  /* 0x000000ff0800720c */ /* 0x000fe20003f06270 */
[----:B------:R-:W-:Y:S01]  /*2790*/  @!P6 IMAD.IADD R121, R121, 0x1, -R0 ;  /* 0x000000017979e824 */ /* 0x000fe200078e0a00 */
[----:B------:R-:W-:Y:S01]  /*27a0*/  LOP3.LUT R8, R4, 0x5c, RZ, 0xfc, !PT ;  /* 0x0000005c04087812 */ /* 0x000fe200078efcff */
[----:B------:R-:W-:Y:S01]  /*27b0*/  IMAD.HI.U32 R7, R5, R133, RZ ;  /* 0x0000008505077227 */ /* 0x000fe200078e00ff */
[----:B------:R-:W-:-:S02]  /*27c0*/  IADD3 R6, -R6, RZ, RZ ;  /* 0x000000ff06067210 */ /* 0x000fc40007ffe1ff */
[----:B------:R-:W-:Y:S01]  /*27d0*/  IABS R135, R8 ;  /* 0x0000000800877213 */ /* 0x000fe20000000000 */
[----:B------:R-:W-:Y:S01]  /*27e0*/  @!P4 IMAD.MOV R119, RZ, RZ, -R119 ;  /* 0x000000ffff77c224 */ /* 0x000fe200078e0a77 */
[C---:B------:R-:W-:Y:S01]  /*27f0*/  ISETP.GT.U32.AND P6, PT, R0.reuse, R123, PT ;  /* 0x0000007b0000720c */ /* 0x040fe20003fc4070 */
[----:B------:R-:W-:Y:S02]  /*2800*/  @!P5 IMAD.IADD R129, R129, 0x1, -R0 ;  /* 0x000000018181d824 */ /* 0x000fe400078e0a00 */
[----:B------:R-:W-:Y:S02]  /*2810*/  IMAD.MOV R7, RZ, RZ, -R7 ;  /* 0x000000ffff077224 */ /* 0x000fe400078e0a07 */
[C---:B------:R-:W-:Y:S01]  /*2820*/  IMAD R131, R0.reuse, R6, R131 ;  /* 0x0000000600837224 */ /* 0x040fe200078e0283 */
[----:B------:R-:W-:Y:S01]  /*2830*/  ISETP.GT.U32.AND P4, PT, R0, R129, PT ;  /* 0x000000810000720c */ /* 0x000fe20003f84070 */
[----:B------:R-:W-:-:S04]  /*2840*/  IMAD.HI.U32 R6, R5, R135, RZ ;  /* 0x0000008705067227 */ /* 0x000fc800078e00ff */
[----:B------:R-:W-:Y:S01]  /*2850*/  IMAD R133, R0, R7, R133 ;  /* 0x0000000700857224 */ /* 0x000fe200078e0285 */
[----:B------:R-:W-:Y:S01]  /*2860*/  LOP3.LUT R7, R4, 0x60, RZ, 0xfc, !PT ;  /* 0x0000006004077812 */ /* 0x000fe200078efcff */
[----:B------:R-:W-:Y:S01]  /*2870*/  @!P3 IMAD.MOV R121, RZ, RZ, -R121 ;  /* 0x000000ffff79b224 */ /* 0x000fe200078e0a79 */
[C---:B------:R-:W-:Y:S01]  /*2880*/  ISETP.GT.U32.AND P3, PT, R0.reuse, R131, PT ;  /* 0x000000830000720c */ /* 0x040fe20003f64070 */
[----:B------:R-:W-:Y:S01]  /*2890*/  IMAD.MOV R6, RZ, RZ, -R6 ;  /* 0x000000ffff067224 */ /* 0x000fe200078e0a06 */
[----:B------:R-:W-:Y:S01]  /*28a0*/  IABS R139, R7 ;  /* 0x00000007008b7213 */ /* 0x000fe20000000000 */
[----:B------:R-:W-:Y:S01]  /*28b0*/  @!P2 IMAD.MOV R125, RZ, RZ, -R125 ;  /* 0x000000ffff7da224 */ /* 0x000fe200078e0a7d */
[C---:B------:R-:W-:Y:S01]  /*28c0*/  ISETP.GT.U32.AND P2, PT, R0.reuse, R133, PT ;  /* 0x000000850000720c */ /* 0x040fe20003f44070 */
[----:B------:R-:W-:Y:S02]  /*28d0*/  IMAD R135, R0, R6, R135 ;  /* 0x0000000600877224 */ /* 0x000fe400078e0287 */
[--C-:B------:R-:W-:Y:S01]  /*28e0*/  @!P6 IMAD.IADD R123, R123, 0x1, -R0.reuse ;  /* 0x000000017b7be824 */ /* 0x100fe200078e0a00 */
[----:B------:R-:W-:Y:S01]  /*28f0*/  ISETP.GE.AND P6, PT, R10, RZ, PT ;  /* 0x000000ff0a00720c */ /* 0x000fe20003fc6270 */
[--C-:B------:R-:W-:Y:S01]  /*2900*/  @!P4 IMAD.IADD R129, R129, 0x1, -R0.reuse ;  /* 0x000000018181c824 */ /* 0x100fe200078e0a00 */
[----:B------:R-:W-:Y:S01]  /*2910*/  ISETP.GT.U32.AND P4, PT, R0, R135, PT ;  /* 0x000000870000720c */ /* 0x000fe20003f84070 */
[----:B------:R-:W-:Y:S01]  /*2920*/  @!P1 IMAD.MOV R127, RZ, RZ, -R127 ;  /* 0x000000ffff7f9224 */ /* 0x000fe200078e0a7f */
[----:B------:R-:W-:Y:S01]  /*2930*/  LOP3.LUT R10, R4, 0x5e, RZ, 0xfc, !PT ;  /* 0x0000005e040a7812 */ /* 0x000fe200078efcff */
[----:B------:R-:W-:Y:S01]  /*2940*/  @!P3 IMAD.IADD R131, R131, 0x1, -R0 ;  /* 0x000000018383b824 */ /* 0x000fe200078e0a00 */
[----:B------:R-:W-:-:S02]  /*2950*/  ISETP.GT.U32.AND P5, PT, R0, R123, PT ;  /* 0x0000007b0000720c */ /* 0x000fc40003fa4070 */
[----:B------:R-:W-:Y:S01]  /*2960*/  IABS R137, R10 ;  /* 0x0000000a00897213 */ /* 0x000fe20000000000 */
[--C-:B------:R-:W-:Y:S01]  /*2970*/  @!P2 IMAD.IADD R133, R133, 0x1, -R0.reuse ;  /* 0x000000018585a824 */ /* 0x100fe200078e0a00 */
[----:B------:R-:W-:Y:S02]  /*2980*/  ISETP.GT.U32.AND P2, PT, R0, R131, PT ;  /* 0x000000830000720c */ /* 0x000fe40003f44070 */
[----:B------:R-:W-:Y:S01]  /*2990*/  ISETP.GE.AND P3, PT, R8, RZ, PT ;  /* 0x000000ff0800720c */ /* 0x000fe20003f66270 */
[----:B------:R-:W-:Y:S01]  /*29a0*/  IMAD.HI.U32 R6, R5, R137, RZ ;  /* 0x0000008905067227 */ /* 0x000fe200078e00ff */
[----:B------:R-:W-:Y:S02]  /*29b0*/  ISETP.GE.AND P1, PT, R9, RZ, PT ;  /* 0x000000ff0900720c */ /* 0x000fe40003f26270 */
[C---:B------:R-:W-:Y:S01]  /*29c0*/  LOP3.LUT R8, R4.reuse, 0x62, RZ, 0xfc, !PT ;  /* 0x0000006204087812 */ /* 0x040fe200078efcff */
[----:B------:R-:W-:Y:S01]  /*29d0*/  @!P4 IMAD.IADD R135, R135, 0x1, -R0 ;  /* 0x000000018787c824 */ /* 0x000fe200078e0a00 */
[----:B------:R-:W-:Y:S01]  /*29e0*/  LOP3.LUT R9, R4, 0x64, RZ, 0xfc, !PT ;  /* 0x0000006404097812 */ /* 0x000fe200078efcff */
[----:B------:R-:W-:Y:S01]  /*29f0*/  IMAD.MOV R6, RZ, RZ, -R6 ;  /* 0x000000ffff067224 */ /* 0x000fe200078e0a06 */
[----:B------:R-:W-:Y:S01]  /*2a00*/  IABS R141, R8 ;  /* 0x00000008008d7213 */ /* 0x000fe20000000000 */
[----:B------:R-:W-:Y:S01]  /*2a10*/  @!P5 IMAD.IADD R123, R123, 0x1, -R0 ;  /* 0x000000017b7bd824 */ /* 0x000fe200078e0a00 */
[C---:B------:R-:W-:Y:S01]  /*2a20*/  ISETP.GT.U32.AND P4, PT, R0.reuse, R135, PT ;  /* 0x000000870000720c */ /* 0x040fe20003f84070 */
[----:B------:R-:W-:Y:S01]  /*2a30*/  IMAD R137, R0, R6, R137 ;  /* 0x0000000600897224 */ /* 0x000fe200078e0289 */
[----:B------:R-:W-:Y:S01]  /*2a40*/  ISETP.GE.AND P5, PT, R11, RZ, PT ;  /* 0x000000ff0b00720c */ /* 0x000fe20003fa6270 */
[----:B------:R-:W-:Y:S01]  /*2a50*/  IMAD.HI.U32 R6, R5, R139, RZ ;  /* 0x0000008b05067227 */ /* 0x000fe200078e00ff */
[----:B------:R-:W-:-:S02]  /*2a60*/  IABS R143, R9 ;  /* 0x00000009008f7213 */ /* 0x000fc40000000000 */
[----:B------:R-:W-:Y:S01]  /*2a70*/  LOP3.LUT R11, R4, 0x74, RZ, 0xfc, !PT ;  /* 0x00000074040b7812 */ /* 0x000fe200078efcff */
[----:B------:R-:W-:Y:S01]  /*2a80*/  @!P2 IMAD.IADD R131, R131, 0x1, -R0 ;  /* 0x000000018383a824 */ /* 0x000fe200078e0a00 */
[C---:B------:R-:W-:Y:S01]  /*2a90*/  ISETP.GT.U32.AND P2, PT, R0.reuse, R137, PT ;  /* 0x000000890000720c */ /* 0x040fe20003f44070 */
[----:B------:R-:W-:Y:S01]  /*2aa0*/  IMAD.MOV R6, RZ, RZ, -R6 ;  /* 0x000000ffff067224 */ /* 0x000fe200078e0a06 */
[----:B------:R-:W-:Y:S01]  /*2ab0*/  IABS R159, R11 ;  /* 0x0000000b009f7213 */ /* 0x000fe20000000000 */
[----:B------:R-:W-:Y:S01]  /*2ac0*/  @!P0 IMAD.MOV R123, RZ, RZ, -R123 ;  /* 0x000000ffff7b8224 */ /* 0x000fe200078e0a7b */
[C---:B------:R-:W-:Y:S01]  /*2ad0*/  ISETP.GT.U32.AND P0, PT, R0.reuse, R133, PT ;  /* 0x000000850000720c */ /* 0x040fe20003f04070 */
[C---:B------:R-:W-:Y:S02]  /*2ae0*/  IMAD R139, R0.reuse, R6, R139 ;  /* 0x00000006008b7224 */ /* 0x040fe400078e028b */
[----:B------:R-:W-:Y:S02]  /*2af0*/  @!P4 IMAD.IADD R135, R135, 0x1, -R0 ;  /* 0x000000018787c824 */ /* 0x000fe400078e0a00 */
[----:B------:R-:W-:Y:S01]  /*2b00*/  @!P6 IMAD.MOV R129, RZ, RZ, -R129 ;  /* 0x000000ffff81e224 */ /* 0x000fe200078e0a81 */
[----:B------:R-:W-:Y:S01]  /*2b10*/  ISETP.GT.U32.AND P4, PT, R0, R139, PT ;  /* 0x0000008b0000720c */ /* 0x000fe20003f84070 */
[----:B------:R-:W-:Y:S01]  /*2b20*/  IMAD.HI.U32 R6, R5, R141, RZ ;  /* 0x0000008d05067227 */ /* 0x000fe200078e00ff */
[----:B------:R-:W-:-:S02]  /*2b30*/  ISETP.GE.AND P6, PT, R10, RZ, PT ;  /* 0x000000ff0a00720c */ /* 0x000fc40003fc6270 */
[----:B------:R-:W-:Y:S01]  /*2b40*/  LOP3.LUT R10, R4, 0x66, RZ, 0xfc, !PT ;  /* 0x00000066040a7812 */ /* 0x000fe200078efcff */
[----:B------:R-:W-:Y:S01]  /*2b50*/  @!P2 IMAD.IADD R137, R137, 0x1, -R0 ;  /* 0x000000018989a824 */ /* 0x000fe200078e0a00 */
[----:B------:R-:W-:Y:S01]  /*2b60*/  ISETP.GE.AND P2, PT, R8, RZ, PT ;  /* 0x000000ff0800720c */ /* 0x000fe20003f46270 */
[----:B------:R-:W-:Y:S01]  /*2b70*/  IMAD.MOV R6, RZ, RZ, -R6 ;  /* 0x000000ffff067224 */ /* 0x000fe200078e0a06 */
[----:B------:R-:W-:Y:S01]  /*2b80*/  IABS R145, R10 ;  /* 0x0000000a00917213 */ /* 0x000fe20000000000 */
[----:B------:R-:W-:Y:S01]  /*2b90*/  @!P1 IMAD.MOV R131, RZ, RZ, -R131 ;  /* 0x000000ffff839224 */ /* 0x000fe200078e0a83 */
[C---:B------:R-:W-:Y:S01]  /*2ba0*/  ISETP.GT.U32.AND P1, PT, R0.reuse, R137, PT ;  /* 0x000000890000720c */ /* 0x040fe20003f24070 */
[----:B------:R-:W-:Y:S01]  /*2bb0*/  IMAD R141, R0, R6, R141 ;  /* 0x00000006008d7224 */ /* 0x000fe200078e028d */
[----:B------:R-:W-:Y:S01]  /*2bc0*/  @!P0 IADD3 R133, R133, -R0, RZ ;  /* 0x8000000085858210 */ /* 0x000fe20007ffe0ff */
[----:B------:R-:W-:Y:S01]  /*2bd0*/  @!P4 IMAD.IADD R139, R139, 0x1, -R0 ;  /* 0x000000018b8bc824 */ /* 0x000fe200078e0a00 */
[----:B------:R-:W-:Y:S01]  /*2be0*/  ISETP.GE.AND P0, PT, R7, RZ, PT ;  /* 0x000000ff0700720c */ /* 0x000fe20003f06270 */
[----:B------:R-:W-:Y:S01]  /*2bf0*/  IMAD.HI.U32 R7, R5, R145, RZ ;  /* 0x0000009105077227 */ /* 0x000fe200078e00ff */
[----:B------:R-:W-:-:S02]  /*2c00*/  LOP3.LUT R8, R4, 0x68, RZ, 0xfc, !PT ;  /* 0x0000006804087812 */ /* 0x000fc400078efcff */
[C---:B------:R-:W-:Y:S01]  /*2c10*/  ISETP.GT.U32.AND P4, PT, R0.reuse, R139, PT ;  /* 0x0000008b0000720c */ /* 0x040fe20003f84070 */
[----:B------:R-:W-:Y:S01]  /*2c20*/  @!P5 IMAD.MOV R133, RZ, RZ, -R133 ;  /* 0x000000ffff85d224 */ /* 0x000fe200078e0a85 */
[----:B------:R-:W-:Y:S01]  /*2c30*/  ISETP.GT.U32.AND P5, PT, R0, R141, PT ;  /* 0x0000008d0000720c */ /* 0x000fe20003fa4070 */
[----:B------:R-:W-:Y:S01]  /*2c40*/  IMAD.MOV R7, RZ, RZ, -R7 ;  /* 0x000000ffff077224 */ /* 0x000fe200078e0a07 */
[----:B------:R-:W-:Y:S01]  /*2c50*/  IABS R147, R8 ;  /* 0x0000000800937213 */ /* 0x000fe20000000000 */
[----:B------:R-:W-:-:S04]  /*2c60*/  IMAD.HI.U32 R6, R5, R143, RZ ;  /* 0x0000008f05067227 */ /* 0x000fc800078e00ff */
[----:B------:R-:W-:Y:S01]  /*2c70*/  @!P1 IMAD.IADD R137, R137, 0x1, -R0 ;  /* 0x0000000189899824 */ /* 0x000fe200078e0a00 */
[----:B------:R-:W-:Y:S01]  /*2c80*/  ISETP.GE.AND P1, PT, R10, RZ, PT ;  /* 0x000000ff0a00720c */ /* 0x000fe20003f26270 */
[----:B------:R-:W-:Y:S01]  /*2c90*/  IMAD R145, R0, R7, R145 ;  /* 0x0000000700917224 */ /* 0x000fe200078e0291 */
[C---:B------:R-:W-:Y:S01]  /*2ca0*/  LOP3.LUT R7, R4.reuse, 0x6a, RZ, 0xfc, !PT ;  /* 0x0000006a04077812 */ /* 0x040fe200078efcff */
[----:B------:R-:W-:Y:S01]  /*2cb0*/  IMAD.MOV R6, RZ, RZ, -R6 ;  /* 0x000000ffff067224 */ /* 0x000fe200078e0a06 */
[----:B------:R-:W-:Y:S01]  /*2cc0*/  LOP3.LUT R10, R4, 0x72, RZ, 0xfc, !PT ;  /* 0x00000072040a7812 */ /* 0x000fe200078efcff */
[----:B------:R-:W-:Y:S01]  /*2cd0*/  @!P6 IMAD.MOV R137, RZ, RZ, -R137 ;  /* 0x000000ffff89e224 */ /* 0x000fe200078e0a89 */
[C---:B------:R-:W-:Y:S01]  /*2ce0*/  ISETP.GT.U32.AND P6, PT, R0.reuse, R145, PT ;  /* 0x000000910000720c */ /* 0x040fe20003fc4070 */
[C---:B------:R-:W-:Y:S01]  /*2cf0*/  IMAD R143, R0.reuse, R6, R143 ;  /* 0x00000006008f7224 */ /* 0x040fe200078e028f */
[----:B------:R-:W-:Y:S01]  /*2d00*/  IABS R151, R7 ;  /* 0x0000000700977213 */ /* 0x000fe20000000000 */
[--C-:B------:R-:W-:Y:S01]  /*2d10*/  @!P5 IMAD.IADD R141, R141, 0x1, -R0.reuse ;  /* 0x000000018d8dd824 */ /* 0x100fe200078e0a00 */
[----:B------:R-:W-:Y:S01]  /*2d20*/  IABS R157, R10 ;  /* 0x0000000a009d7213 */ /* 0x000fe20000000000 */
[----:B------:R-:W-:Y:S01]  /*2d30*/  @!P4 IMAD.IADD R139, R139, 0x1, -R0 ;  /* 0x000000018b8bc824 */ /* 0x000fe200078e0a00 */
[C---:B------:R-:W-:Y:S01]  /*2d40*/  ISETP.GT.U32.AND P4, PT, R0.reuse, R143, PT ;  /* 0x0000008f0000720c */ /* 0x040fe20003f84070 */
[----:B------:R-:W-:Y:S01]  /*2d50*/  @!P3 IMAD.MOV R135, RZ, RZ, -R135 ;  /* 0x000000ffff87b224 */ /* 0x000fe200078e0a87 */
[----:B------:R-:W-:Y:S01]  /*2d60*/  ISETP.GT.U32.AND P5, PT, R0, R141, PT ;  /* 0x0000008d0000720c */ /* 0x000fe20003fa4070 */
[----:B------:R-:W-:Y:S01]  /*2d70*/  IMAD.HI.U32 R6, R5, R147, RZ ;  /* 0x0000009305067227 */ /* 0x000fe200078e00ff */
[----:B------:R-:W-:-:S02]  /*2d80*/  ISETP.GE.AND P3, PT, R9, RZ, PT ;  /* 0x000000ff0900720c */ /* 0x000fc40003f66270 */
[----:B------:R-:W-:Y:S01]  /*2d90*/  LOP3.LUT R9, R4, 0x6c, RZ, 0xfc, !PT ;  /* 0x0000006c04097812 */ /* 0x000fe200078efcff */
[--C-:B------:R-:W-:Y:S02]  /*2da0*/  @!P6 IMAD.IADD R145, R145, 0x1, -R0.reuse ;  /* 0x000000019191e824 */ /* 0x100fe400078e0a00 */
[----:B------:R-:W-:Y:S01]  /*2db0*/  @!P0 IMAD.MOV R139, RZ, RZ, -R139 ;  /* 0x000000ffff8b8224 */ /* 0x000fe200078e0a8b */
[----:B------:R-:W-:Y:S02]  /*2dc0*/  IABS R149, R9 ;  /* 0x0000000900957213 */ /* 0x000fe40000000000 */
[----:B------:R-:W-:Y:S01]  /*2dd0*/  ISETP.GT.U32.AND P6, PT, R0, R145, PT ;  /* 0x000000910000720c */ /* 0x000fe20003fc4070 */
[--C-:B------:R-:W-:Y:S01]  /*2de0*/  @!P4 IMAD.IADD R143, R143, 0x1, -R0.reuse ;  /* 0x000000018f8fc824 */ /* 0x100fe200078e0a00 */
[----:B------:R-:W-:Y:S01]  /*2df0*/  ISETP.GE.AND P0, PT, R8, RZ, PT ;  /* 0x000000ff0800720c */ /* 0x000fe20003f06270 */
[----:B------:R-:W-:Y:S01]  /*2e00*/  @!P5 IMAD.IADD R141, R141, 0x1, -R0 ;  /* 0x000000018d8dd824 */ /* 0x000fe200078e0a00 */
[----:B------:R-:W-:Y:S01]  /*2e10*/  ISETP.GE.AND P5, PT, R7, RZ, PT ;  /* 0x000000ff0700720c */ /* 0x000fe20003fa6270 */
[----:B------:R-:W-:Y:S01]  /*2e20*/  IMAD.HI.U32 R7, R5, R149, RZ ;  /* 0x0000009505077227 */ /* 0x000fe200078e00ff */
[----:B------:R-:W-:-:S03]  /*2e30*/  ISETP.GT.U32.AND P4, PT, R0, R143, PT ;  /* 0x0000008f0000720c */ /* 0x000fc60003f84070 */
[----:B------:R-:W-:Y:S02]  /*2e40*/  IMAD.MOV R7, RZ, RZ, -R7 ;  /* 0x000000ffff077224 */ /* 0x000fe400078e0a07 */
[----:B------:R-:W-:Y:S02]  /*2e50*/  IMAD.MOV R8, RZ, RZ, -R6 ;  /* 0x000000ffff087224 */ /* 0x000fe400078e0a06 */
[C---:B------:R-:W-:Y:S02]  /*2e60*/  IMAD R149, R0.reuse, R7, R149 ;  /* 0x0000000700957224 */ /* 0x040fe400078e0295 */
[----:B------:R-:W-:Y:S02]  /*2e70*/  @!P6 IMAD.IADD R145, R145, 0x1, -R0 ;  /* 0x000000019191e824 */ /* 0x000fe400078e0a00 */
[----:B------:R-:W-:Y:S02]  /*2e80*/  IMAD R147, R0, R8, R147 ;  /* 0x0000000800937224 */ /* 0x000fe400078e0293 */
[----:B------:R-:W-:-:S04]  /*2e90*/  IMAD.HI.U32 R6, R5, R151, RZ ;  /* 0x0000009705067227 */ /* 0x000fc800078e00ff */
[----:B------:R-:W-:Y:S01]  /*2ea0*/  @!P1 IMAD.MOV R145, RZ, RZ, -R145 ;  /* 0x000000ffff919224 */ /* 0x000fe200078e0a91 */
[C---:B------:R-:W-:Y:S01]  /*2eb0*/  ISETP.GT.U32.AND P1, PT, R0.reuse, R149, PT ;  /* 0x000000950000720c */ /* 0x040fe20003f24070 */
[----:B------:R-:W-:Y:S01]  /*2ec0*/  @!P4 IMAD.IADD R143, R143, 0x1, -R0 ;  /* 0x000000018f8fc824 */ /* 0x000fe200078e0a00 */
[----:B------:R-:W-:Y:S01]  /*2ed0*/  ISETP.GT.U32.AND P4, PT, R0, R147, PT ;  /* 0x000000930000720c */ /* 0x000fe20003f84070 */
[----:B------:R-:W-:Y:S01]  /*2ee0*/  @!P2 IMAD.MOV R141, RZ, RZ, -R141 ;  /* 0x000000ffff8da224 */ /* 0x000fe200078e0a8d */
[----:B------:R-:W-:Y:S01]  /*2ef0*/  IADD3 R6, -R6, RZ, RZ ;  /* 0x000000ff06067210 */ /* 0x000fe20007ffe1ff */
[----:B------:R-:W-:Y:S01]  /*2f00*/  @!P3 IMAD.MOV R143, RZ, RZ, -R143 ;  /* 0x000000ffff8fb224 */ /* 0x000fe200078e0a8f */
[----:B------:R-:W-:Y:S02]  /*2f10*/  ISETP.GE.AND P2, PT, R9, RZ, PT ;  /* 0x000000ff0900720c */ /* 0x000fe40003f46270 */
[----:B------:R-:W-:Y:S01]  /*2f20*/  LOP3.LUT R9, R4, 0x70, RZ, 0xfc, !PT ;  /* 0x0000007004097812 */ /* 0x000fe200078efcff */
[----:B------:R-:W-:Y:S01]  /*2f30*/  IMAD R151, R0, R6, R151 ;  /* 0x0000000600977224 */ /* 0x000fe200078e0297 */
[----:B------:R-:W-:-:S02]  /*2f40*/  LOP3.LUT R6, R4, 0x6e, RZ, 0xfc, !PT ;  /* 0x0000006e04067812 */ /* 0x000fc400078efcff */
[----:B------:R-:W-:Y:S01]  /*2f50*/  IABS R155, R9 ;  /* 0x00000009009b7213 */ /* 0x000fe20000000000 */
[--C-:B------:R-:W-:Y:S01]  /*2f60*/  @!P1 IMAD.IADD R149, R149, 0x1, -R0.reuse ;  /* 0x0000000195959824 */ /* 0x100fe200078e0a00 */
[C---:B------:R-:W-:Y:S01]  /*2f70*/  ISETP.GT.U32.AND P3, PT, R0.reuse, R151, PT ;  /* 0x000000970000720c */ /* 0x040fe20003f64070 */
[----:B------:R-:W-:Y:S01]  /*2f80*/  @!P4 IMAD.IADD R147, R147, 0x1, -R0 ;  /* 0x000000019393c824 */ /* 0x000fe200078e0a00 */
[----:B------:R-:W-:Y:S01]  /*2f90*/  IABS R153, R6 ;  /* 0x0000000600997213 */ /* 0x000fe20000000000 */
[C---:B------:R-:W-:Y:S01]  /*2fa0*/  IMAD.HI.U32 R7, R5.reuse, R155, RZ ;  /* 0x0000009b05077227 */ /* 0x040fe200078e00ff */
[C---:B------:R-:W-:Y:S02]  /*2fb0*/  ISETP.GT.U32.AND P1, PT, R0.reuse, R149, PT ;  /* 0x000000950000720c */ /* 0x040fe40003f24070 */
[----:B------:R-:W-:Y:S01]  /*2fc0*/  ISETP.GT.U32.AND P4, PT, R0, R147, PT ;  /* 0x000000930000720c */ /* 0x000fe20003f84070 */
[----:B------:R-:W-:Y:S01]  /*2fd0*/  IMAD.MOV R7, RZ, RZ, -R7 ;  /* 0x000000ffff077224 */ /* 0x000fe200078e0a07 */
[----:B------:R-:W-:Y:S01]  /*2fe0*/  ISETP.GE.AND P6, PT, R6, RZ, PT ;  /* 0x000000ff0600720c */ /* 0x000fe20003fc6270 */
[----:B------:R-:W-:-:S04]  /*2ff0*/  IMAD.HI.U32 R6, R5, R153, RZ ;  /* 0x0000009905067227 */ /* 0x000fc800078e00ff */
[C---:B------:R-:W-:Y:S02]  /*3000*/  IMAD R155, R0.reuse, R7, R155 ;  /* 0x00000007009b7224 */ /* 0x040fe400078e029b */
[----:B------:R-:W-:Y:S02]  /*3010*/  IMAD.HI.U32 R7, R5, R159, RZ ;  /* 0x0000009f05077227 */ /* 0x000fe400078e00ff */
[----:B------:R-:W-:Y:S02]  /*3020*/  @!P1 IADD3 R149, R149, -R0, RZ ;  /* 0x8000000095959210 */ /* 0x000fe40007ffe0ff */
[--C-:B------:R-:W-:Y:S02]  /*3030*/  @!P3 IMAD.IADD R151, R151, 0x1, -R0.reuse ;  /* 0x000000019797b824 */ /* 0x100fe400078e0a00 */
[----:B------:R-:W-:Y:S02]  /*3040*/  IMAD.MOV R7, RZ, RZ, -R7 ;  /* 0x000000ffff077224 */ /* 0x000fe400078e0a07 */
[----:B------:R-:W-:Y:S01]  /*3050*/  @!P4 IMAD.IADD R147, R147, 0x1, -R0 ;  /* 0x000000019393c824 */ /* 0x000fe200078e0a00 */
[C---:B------:R-:W-:Y:S01]  /*3060*/  ISETP.GT.U32.AND P3, PT, R0.reuse, R151, PT ;  /* 0x000000970000720c */ /* 0x040fe20003f64070 */
[----:B------:R-:W-:Y:S01]  /*3070*/  IMAD R159, R0, R7, R159 ;  /* 0x00000007009f7224 */ /* 0x000fe200078e029f */
[----:B------:R-:W-:Y:S01]  /*3080*/  ISETP.GE.AND P4, PT, R9, RZ, PT ;  /* 0x000000ff0900720c */ /* 0x000fe20003f86270 */
[----:B------:R-:W-:Y:S01]  /*3090*/  IMAD.MOV R8, RZ, RZ, -R6 ;  /* 0x000000ffff087224 */ /* 0x000fe200078e0a06 */
[----:B------:R-:W-:Y:S01]  /*30a0*/  LOP3.LUT R9, R4, 0x78, RZ, 0xfc, !PT ;  /* 0x0000007804097812 */ /* 0x000fe200078efcff */
[----:B------:R-:W-:-:S03]  /*30b0*/  IMAD.HI.U32 R6, R5, R157, RZ ;  /* 0x0000009d05067227 */ /* 0x000fc600078e00ff */
[----:B------:R-:W-:Y:S01]  /*30c0*/  IABS R163, R9 ;  /* 0x0000000900a37213 */ /* 0x000fe20000000000 */
[----:B------:R-:W-:Y:S01]  /*30d0*/  @!P0 IMAD.MOV R147, RZ, RZ, -R147 ;  /* 0x000000ffff938224 */ /* 0x000fe200078e0a93 */
[C---:B------:R-:W-:Y:S01]  /*30e0*/  ISETP.GT.U32.AND P0, PT, R0.reuse, R155, PT ;  /* 0x0000009b0000720c */ /* 0x040fe20003f04070 */
[----:B------:R-:W-:Y:S01]  /*30f0*/  @!P2 IMAD.MOV R149, RZ, RZ, -R149 ;  /* 0x000000ffff95a224 */ /* 0x000fe200078e0a95 */
[C---:B------:R-:W-:Y:S01]  /*3100*/  ISETP.GT.U32.AND P2, PT, R0.reuse, R159, PT ;  /* 0x0000009f0000720c */ /* 0x040fe20003f44070 */
[----:B------:R-:W-:Y:S01]  /*3110*/  IMAD R153, R0, R8, R153 ;  /* 0x0000000800997224 */ /* 0x000fe200078e0299 */
[----:B------:R-:W-:Y:S01]  /*3120*/  LOP3.LUT R8, R4, 0x76, RZ, 0xfc, !PT ;  /* 0x0000007604087812 */ /* 0x000fe200078efcff */
[----:B------:R-:W-:Y:S02]  /*3130*/  IMAD.MOV R6, RZ, RZ, -R6 ;  /* 0x000000ffff067224 */ /* 0x000fe400078e0a06 */
[----:B------:R-:W-:Y:S01]  /*3140*/  @!P3 IMAD.IADD R151, R151, 0x1, -R0 ;  /* 0x000000019797b824 */ /* 0x000fe200078e0a00 */
[----:B------:R-:W-:Y:S01]  /*3150*/  IABS R161, R8 ;  /* 0x0000000800a17213 */ /* 0x000fe20000000000 */
[C---:B------:R-:W-:Y:S01]  /*3160*/  IMAD R157, R0.reuse, R6, R157 ;  /* 0x00000006009d7224 */ /* 0x040fe200078e029d */
[----:B------:R-:W-:Y:S01]  /*3170*/  ISETP.GT.U32.AND P3, PT, R0, R153, PT ;  /* 0x000000990000720c */ /* 0x000fe20003f64070 */
[----:B------:R-:W-:Y:S01]  /*3180*/  @!P5 IMAD.MOV R151, RZ, RZ, -R151 ;  /* 0x000000ffff97d224 */ /* 0x000fe200078e0a97 */
[----:B------:R-:W-:Y:S01]  /*3190*/  ISETP.GE.AND P5, PT, R10, RZ, PT ;  /* 0x000000ff0a00720c */ /* 0x000fe20003fa6270 */
[----:B------:R-:W-:Y:S01]  /*31a0*/  IMAD.HI.U32 R6, R5, R161, RZ ;  /* 0x000000a105067227 */ /* 0x000fe200078e00ff */
[----:B------:R-:W-:-:S02]  /*31b0*/  ISETP.GT.U32.AND P1, PT, R0, R157, PT ;  /* 0x0000009d0000720c */ /* 0x000fc40003f24070 */
[----:B------:R-:W-:Y:S01]  /*31c0*/  LOP3.LUT R10, R4, 0x7a, RZ, 0xfc, !PT ;  /* 0x0000007a040a7812 */ /* 0x000fe200078efcff */
[--C-:B------:R-:W-:Y:S02]  /*31d0*/  @!P0 IMAD.IADD R155, R155, 0x1, -R0.reuse ;  /* 0x000000019b9b8824 */ /* 0x100fe400078e0a00 */
[----:B------:R-:W-:Y:S01]  /*31e0*/  @!P2 IMAD.IADD R159, R159, 0x1, -R0 ;  /* 0x000000019f9fa824 */ /* 0x000fe200078e0a00 */
[----:B------:R-:W-:Y:S01]  /*31f0*/  IABS R165, R10 ;  /* 0x0000000a00a57213 */ /* 0x000fe20000000000 */
[----:B------:R-:W-:Y:S01]  /*3200*/  IMAD.MOV R6, RZ, RZ, -R6 ;  /* 0x000000ffff067224 */ /* 0x000fe200078e0a06 */
[C---:B------:R-:W-:Y:S01]  /*3210*/  ISETP.GT.U32.AND P0, PT, R0.reuse, R155, PT ;  /* 0x0000009b0000720c */ /* 0x040fe20003f04070 */
[----:B------:R-:W-:Y:S01]  /*3220*/  @!P3 IMAD.IADD R153, R153, 0x1, -R0 ;  /* 0x000000019999b824 */ /* 0x000fe200078e0a00 */
[C---:B------:R-:W-:Y:S01]  /*3230*/  ISETP.GT.U32.AND P2, PT, R0.reuse, R159, PT ;  /* 0x0000009f0000720c */ /* 0x040fe20003f44070 */
[C---:B------:R-:W-:Y:S02]  /*3240*/  IMAD R161, R0.reuse, R6, R161 ;  /* 0x0000000600a17224 */ /* 0x040fe400078e02a1 */
[----:B------:R-:W-:Y:S01]  /*3250*/  IMAD.HI.U32 R6, R5, R163, RZ ;  /* 0x000000a305067227 */ /* 0x000fe200078e00ff */
[----:B------:R-:W-:-:S03]  /*3260*/  ISETP.GT.U32.AND P3, PT, R0, R153, PT ;  /* 0x000000990000720c */ /* 0x000fc60003f64070 */
[----:B------:R-:W-:Y:S02]  /*3270*/  IMAD.MOV R6, RZ, RZ, -R6 ;  /* 0x000000ffff067224 */ /* 0x000fe400078e0a06 */
[--C-:B------:R-:W-:Y:S02]  /*3280*/  @!P1 IMAD.IADD R157, R157, 0x1, -R0.reuse ;  /* 0x000000019d9d9824 */ /* 0x100fe400078e0a00 */
[----:B------:R-:W-:Y:S01]  /*3290*/  IMAD R163, R0, R6, R163 ;  /* 0x0000000600a37224 */ /* 0x000fe200078e02a3 */
        /* <DEDUP_REMOVED lines=8> */
[--C-:B------:R-:W-:Y:S01]  /*3320*/  @!P3 IMAD.IADD R153, R153, 0x1, -R0.reuse ;  /* 0x000000019999b824 */ /* 0x100fe200078e0a00 */
[----:B------:R-:W-:Y:S01]  /*3330*/  ISETP.GE.AND P3, PT, R11, RZ, PT ;  /* 0x000000ff0b00720c */ /* 0x000fe20003f66270 */
[----:B------:R-:W-:Y:S01]  /*3340*/  IMAD.MOV R7, RZ, RZ, -R7 ;  /* 0x000000ffff077224 */ /* 0x000fe200078e0a07 */
[----:B------:R-:W-:Y:S01]  /*3350*/  LOP3.LUT R11, R4, 0x86, RZ, 0xfc, !PT ;  /* 0x00000086040b7812 */ /* 0x000fe200078efcff */
[----:B------:R-:W-:Y:S01]  /*3360*/  @!P6 IMAD.MOV R153, RZ, RZ, -R153 ;  /* 0x000000ffff99e224 */ /* 0x000fe200078e0a99 */
[----:B------:R-:W-:Y:S01]  /*3370*/  ISETP.GE.AND P6, PT, R8, RZ, PT ;  /* 0x000000ff0800720c */ /* 0x000fe20003fc6270 */
[--C-:B------:R-:W-:Y:S01]  /*3380*/  @!P1 IMAD.IADD R157, R157, 0x1, -R0.reuse ;  /* 0x000000019d9d9824 */ /* 0x100fe200078e0a00 */
[----:B------:R-:W-:Y:S01]  /*3390*/  LOP3.LUT R8, R4, 0x80, RZ, 0xfc, !PT ;  /* 0x0000008004087812 */ /* 0x000fe200078efcff */
[--C-:B------:R-:W-:Y:S01]  /*33a0*/  @!P0 IMAD.IADD R161, R161, 0x1, -R0.reuse ;  /* 0x00000001a1a18824 */ /* 0x100fe200078e0a00 */
[----:B------:R-:W-:Y:S01]  /*33b0*/  ISETP.GE.AND P1, PT, R10, RZ, PT ;  /* 0x000000ff0a00720c */ /* 0x000fe20003f26270 */
[----:B------:R-:W-:Y:S01]  /*33c0*/  IMAD R165, R0, R7, R165 ;  /* 0x0000000700a57224 */ /* 0x000fe200078e02a5 */
[----:B------:R-:W-:Y:S01]  /*33d0*/  LOP3.LUT R7, R4, 0x7e, RZ, 0xfc, !PT ;  /* 0x0000007e04077812 */ /* 0x000fe200078efcff */
[----:B------:R-:W-:Y:S01]  /*33e0*/  @!P2 IMAD.IADD R163, R163, 0x1, -R0 ;  /* 0x00000001a3a3a824 */ /* 0x000fe200078e0a00 */
[----:B------:R-:W-:Y:S01]  /*33f0*/  ISETP.GT.U32.AND P0, PT, R0, R161, PT ;  /* 0x000000a10000720c */ /* 0x000fe20003f04070 */
[----:B------:R-:W-:Y:S01]  /*3400*/  @!P5 IMAD.MOV R157, RZ, RZ, -R157 ;  /* 0x000000ffff9dd224 */ /* 0x000fe200078e0a9d */
[----:B------:R-:W-:Y:S01]  /*3410*/  ISETP.GE.AND P5, PT, R6, RZ, PT ;  /* 0x000000ff0600720c */ /* 0x000fe20003fa6270 */
[----:B------:R-:W-:Y:S01]  /*3420*/  IMAD.HI.U32 R6, R5, R169, RZ ;  /* 0x000000a905067227 */ /* 0x000fe200078e00ff */
[----:B------:R-:W-:-:S02]  /*3430*/  IABS R167, R7 ;  /* 0x0000000700a77213 */ /* 0x000fc40000000000 */
[----:B------:R-:W-:Y:S01]  /*3440*/  ISETP.GT.U32.AND P2, PT, R0, R163, PT ;  /* 0x000000a30000720c */ /* 0x000fe20003f44070 */
[----:B------:R-:W-:Y:S01]  /*3450*/  @!P3 IMAD.MOV R159, RZ, RZ, -R159 ;  /* 0x000000ffff9fb224 */ /* 0x000fe200078e0a9f */
[----:B------:R-:W-:Y:S01]  /*3460*/  ISETP.GE.AND P3, PT, R7, RZ, PT ;  /* 0x000000ff0700720c */ /* 0x000fe20003f66270 */
[----:B------:R-:W-:Y:S01]  /*3470*/  IMAD.HI.U32 R7, R5, R167, RZ ;  /* 0x000000a705077227 */ /* 0x000fe200078e00ff */
[----:B------:R-:W-:Y:S02]  /*3480*/  IADD3 R6, -R6, RZ, RZ ;  /* 0x000000ff06067210 */ /* 0x000fe40007ffe1ff */
[----:B------:R-:W-:Y:S01]  /*3490*/  IABS R179, R8 ;  /* 0x0000000800b37213 */ /* 0x000fe20000000000 */
[----:B------:R-:W-:Y:S01]  /*34a0*/  IMAD.MOV R7, RZ, RZ, -R7 ;  /* 0x000000ffff077224 */ /* 0x000fe200078e0a07 */
[----:B------:R-:W-:Y:S01]  /*34b0*/  LOP3.LUT R10, R4, 0x84, RZ, 0xfc, !PT ;  /* 0x00000084040a7812 */ /* 0x000fe200078efcff */
[C---:B------:R-:W-:Y:S01]  /*34c0*/  IMAD R169, R0.reuse, R6, R169 ;  /* 0x0000000600a97224 */ /* 0x040fe200078e02a9 */
[----:B------:R-:W-:Y:S01]  /*34d0*/  IABS R175, R11 ;  /* 0x0000000b00af7213 */ /* 0x000fe20000000000 */
[--C-:B------:R-:W-:Y:S01]  /*34e0*/  @!P0 IMAD.IADD R161, R161, 0x1, -R0.reuse ;  /* 0x00000001a1a18824 */ /* 0x100fe200078e0a00 */
[C---:B------:R-:W-:Y:S01]  /*34f0*/  ISETP.GT.U32.AND P0, PT, R0.reuse, R165, PT ;  /* 0x000000a50000720c */ /* 0x040fe20003f04070 */
[C---:B------:R-:W-:Y:S01]  /*3500*/  IMAD R167, R0.reuse, R7, R167 ;  /* 0x0000000700a77224 */ /* 0x040fe200078e02a7 */
[----:B------:R-:W-:Y:S01]  /*3510*/  IABS R173, R10 ;  /* 0x0000000a00ad7213 */ /* 0x000fe20000000000 */
[----:B------:R-:W-:Y:S01]  /*3520*/  @!P2 IMAD.IADD R163, R163, 0x1, -R0 ;  /* 0x00000001a3a3a824 */ /* 0x000fe200078e0a00 */
[C---:B------:R-:W-:Y:S01]  /*3530*/  ISETP.GT.U32.AND P2, PT, R0.reuse, R169, PT ;  /* 0x000000a90000720c */ /* 0x040fe20003f44070 */
[----:B------:R-:W-:Y:S01]  /*3540*/  @!P6 IMAD.MOV R161, RZ, RZ, -R161 ;  /* 0x000000ffffa1e224 */ /* 0x000fe200078e0aa1 */
[----:B------:R-:W-:Y:S01]  /*3550*/  ISETP.GT.U32.AND P6, PT, R0, R167, PT ;  /* 0x000000a70000720c */ /* 0x000fe20003fc4070 */
[----:B------:R-:W-:Y:S01]  /*3560*/  @!P4 IMAD.MOV R155, RZ, RZ, -R155 ;  /* 0x000000ffff9bc224 */ /* 0x000fe200078e0a9b */
[----:B------:R-:W-:Y:S01]  /*3570*/  ISETP.GE.AND P4, PT, R9, RZ, PT ;  /* 0x000000ff0900720c */ /* 0x000fe20003f86270 */
[----:B------:R-:W-:Y:S01]  /*3580*/  IMAD.HI.U32 R6, R5, R179, RZ ;  /* 0x000000b305067227 */ /* 0x000fe200078e00ff */
[----:B------:R-:W-:-:S03]  /*3590*/  LOP3.LUT R9, R4, 0x82, RZ, 0xfc, !PT ;  /* 0x0000008204097812 */ /* 0x000fc600078efcff */
[----:B------:R-:W-:Y:S01]  /*35a0*/  @!P0 IMAD.IADD R165, R165, 0x1, -R0 ;  /* 0x00000001a5a58824 */ /* 0x000fe200078e0a00 */
[----:B------:R-:W-:Y:S01]  /*35b0*/  IABS R177, R9 ;  /* 0x0000000900b17213 */ /* 0x000fe20000000000 */
[----:B------:R-:W-:Y:S02]  /*35c0*/  IMAD.MOV R6, RZ, RZ, -R6 ;  /* 0x000000ffff067224 */ /* 0x000fe400078e0a06 */
[--C-:B------:R-:W-:Y:S01]  /*35d0*/  @!P2 IMAD.IADD R169, R169, 0x1, -R0.reuse ;  /* 0x00000001a9a9a824 */ /* 0x100fe200078e0a00 */
[C---:B------:R-:W-:Y:S01]  /*35e0*/  ISETP.GT.U32.AND P0, PT, R0.reuse, R165, PT ;  /* 0x000000a50000720c */ /* 0x040fe20003f04070 */
[----:B------:R-:W-:Y:S02]  /*35f0*/  @!P6 IMAD.IADD R167, R167, 0x1, -R0 ;  /* 0x00000001a7a7e824 */ /* 0x000fe400078e0a00 */
[----:B------:R-:W-:Y:S01]  /*3600*/  IMAD.HI.U32 R7, R5, R177, RZ ;  /* 0x000000b105077227 */ /* 0x000fe200078e00ff */
[C---:B------:R-:W-:Y:S02]  /*3610*/  ISETP.GT.U32.AND P2, PT, R0.reuse, R169, PT ;  /* 0x000000a90000720c */ /* 0x040fe40003f44070 */
[----:B------:R-:W-:Y:S01]  /*3620*/  ISETP.GT.U32.AND P6, PT, R0, R167, PT ;  /* 0x000000a70000720c */ /* 0x000fe20003fc4070 */
[----:B------:R-:W-:-:S02]  /*3630*/  IMAD.MOV R7, RZ, RZ, -R7 ;  /* 0x000000ffff077224 */ /* 0x000fc400078e0a07 */
[C---:B------:R-:W-:Y:S02]  /*3640*/  IMAD R179, R0.reuse, R6, R179 ;  /* 0x0000000600b37224 */ /* 0x040fe400078e02b3 */
[----:B------:R-:W-:Y:S02]  /*3650*/  IMAD R177, R0, R7, R177 ;  /* 0x0000000700b17224 */ /* 0x000fe400078e02b1 */
[----:B------:R-:W-:-:S04]  /*3660*/  IMAD.HI.U32 R6, R5, R173, RZ ;  /* 0x000000ad05067227 */ /* 0x000fc800078e00ff */
[--C-:B------:R-:W-:Y:S01]  /*3670*/  @!P2 IMAD.IADD R169, R169, 0x1, -R0.reuse ;  /* 0x00000001a9a9a824 */ /* 0x100fe200078e0a00 */
[----:B------:R-:W-:Y:S01]  /*3680*/  ISETP.GT.U32.AND P2, PT, R0, R179, PT ;  /* 0x000000b30000720c */ /* 0x000fe20003f44070 */
[----:B------:R-:W-:Y:S01]  /*3690*/  @!P4 IMAD.MOV R163, RZ, RZ, -R163 ;  /* 0x000000ffffa3c224 */ /* 0x000fe200078e0aa3 */
[----:B------:R-:W-:Y:S01]  /*36a0*/  ISETP.GE.AND P4, PT, R8, RZ, PT ;  /* 0x000000ff0800720c */ /* 0x000fe20003f86270 */
[----:B------:R-:W-:Y:S01]  /*36b0*/  @!P6 IMAD.IADD R167, R167, 0x1, -R0 ;  /* 0x00000001a7a7e824 */ /* 0x000fe200078e0a00 */
[----:B------:R-:W-:Y:S01]  /*36c0*/  ISETP.GT.U32.AND P6, PT, R0, R177, PT ;  /* 0x000000b10000720c */ /* 0x000fe20003fc4070 */
[----:B------:R-:W-:Y:S02]  /*36d0*/  IMAD.MOV R8, RZ, RZ, -R6 ;  /* 0x000000ffff087224 */ /* 0x000fe400078e0a06 */
[----:B------:R-:W-:-:S04]  /*36e0*/  IMAD.HI.U32 R6, R5, R175, RZ ;  /* 0x000000af05067227 */ /* 0x000fc800078e00ff */
[----:B------:R-:W-:Y:S01]  /*36f0*/  @!P0 IMAD.IADD R165, R165, 0x1, -R0 ;  /* 0x00000001a5a58824 */ /* 0x000fe200078e0a00 */
[----:B------:R-:W-:Y:S01]  /*3700*/  ISETP.GE.AND P0, PT, R9, RZ, PT ;  /* 0x000000ff0900720c */ /* 0x000fe20003f06270 */
[C---:B------:R-:W-:Y:S02]  /*3710*/  IMAD R173, R0.reuse, R8, R173 ;  /* 0x0000000800ad7224 */ /* 0x040fe400078e02ad */
[----:B------:R-:W-:Y:S02]  /*3720*/  IMAD.MOV R9, RZ, RZ, -R6 ;  /* 0x000000ffff097224 */ /* 0x000fe400078e0a06 */
[----:B------:R-:W-:Y:S01]  /*3730*/  @!P2 IMAD.IADD R179, R179, 0x1, -R0 ;  /* 0x00000001b3b3a824 */ /* 0x000fe200078e0a00 */
[C---:B------:R-:W-:Y:S01]  /*3740*/  ISETP.GT.U32.AND P2, PT, R0.reuse, R173, PT ;  /* 0x000000ad0000720c */ /* 0x040fe20003f44070 */
[----:B------:R-:W-:Y:S01]  /*3750*/  IMAD R175, R0, R9, R175 ;  /* 0x0000000900af7224 */ /* 0x000fe200078e02af */
[----:B------:R-:W-:Y:S01]  /*3760*/  @!P6 IADD3 R177, R177, -R0, RZ ;  /* 0x80000000b1b1e210 */ /* 0x000fe20007ffe0ff */
[----:B------:R-:W-:Y:S01]  /*3770*/  IMAD.HI.U32 R7, R5, R171, RZ ;  /* 0x000000ab05077227 */ /* 0x000fe200078e00ff */
[----:B------:R-:W-:-:S02]  /*3780*/  LOP3.LUT R9, R4, 0x90, RZ, 0xfc, !PT ;  /* 0x0000009004097812 */ /* 0x000fc400078efcff */
[----:B------:R-:W-:Y:S01]  /*3790*/  ISETP.GT.U32.AND P6, PT, R0, R175, PT ;  /* 0x000000af0000720c */ /* 0x000fe20003fc4070 */
[----:B------:R-:W-:Y:S01]  /*37a0*/  IMAD.MOV R7, RZ, RZ, -R7 ;  /* 0x000000ffff077224 */ /* 0x000fe200078e0a07 */
[----:B------:R-:W-:Y:S01]  /*37b0*/  IABS R187, R9 ;  /* 0x0000000900bb7213 */ /* 0x000fe20000000000 */
[----:B------:R-:W-:-:S04]  /*37c0*/  IMAD.HI.U32 R6, R5, R185, RZ ;  /* 0x000000b905067227 */ /* 0x000fc800078e00ff */
[--C-:B------:R-:W-:Y:S01]  /*37d0*/  @!P2 IMAD.IADD R173, R173, 0x1, -R0.reuse ;  /* 0x00000001adada824 */ /* 0x100fe200078e0a00 */
[C---:B------:R-:W-:Y:S01]  /*37e0*/  ISETP.GT.U32.AND P2, PT, R0.reuse, R179, PT ;  /* 0x000000b30000720c */ /* 0x040fe20003f44070 */
[C---:B------:R-:W-:Y:S02]  /*37f0*/  IMAD R171, R0.reuse, R7, R171 ;  /* 0x0000000700ab7224 */ /* 0x040fe400078e02ab */
[----:B------:R-:W-:Y:S02]  /*3800*/  @!P3 IMAD.MOV R167, RZ, RZ, -R167 ;  /* 0x000000ffffa7b224 */ /* 0x000fe400078e0aa7 */
[----:B------:R-:W-:Y:S01]  /*3810*/  @!P6 IMAD.IADD R175, R175, 0x1, -R0 ;  /* 0x00000001afafe824 */ /* 0x000fe200078e0a00 */
[C---:B------:R-:W-:Y:S01]  /*3820*/  ISETP.GT.U32.AND P6, PT, R0.reuse, R173, PT ;  /* 0x000000ad0000720c */ /* 0x040fe20003fc4070 */
[----:B------:R-:W-:Y:S01]  /*3830*/  IMAD.MOV R6, RZ, RZ, -R6 ;  /* 0x000000ffff067224 */ /* 0x000fe200078e0a06 */
[----:B------:R-:W-:Y:S01]  /*3840*/  ISETP.GT.U32.AND P3, PT, R0, R171, PT ;  /* 0x000000ab0000720c */ /* 0x000fe20003f64070 */
[----:B------:R-:W-:-:S04]  /*3850*/  IMAD.HI.U32 R8, R5, R181, RZ ;  /* 0x000000b505087227 */ /* 0x000fc800078e00ff */
[----:B------:R-:W-:Y:S01]  /*3860*/  @!P5 IMAD.MOV R169, RZ, RZ, -R169 ;  /* 0x000000ffffa9d224 */ /* 0x000fe200078e0aa9 */
[C---:B------:R-:W-:Y:S01]  /*3870*/  ISETP.GT.U32.AND P5, PT, R0.reuse, R175, PT ;  /* 0x000000af0000720c */ /* 0x040fe20003fa4070 */
[C---:B------:R-:W-:Y:S02]  /*3880*/  IMAD R185, R0.reuse, R6, R185 ;  /* 0x0000000600b97224 */ /* 0x040fe400078e02b9 */
[----:B------:R-:W-:Y:S02]  /*3890*/  IMAD.MOV R8, RZ, RZ, -R8 ;  /* 0x000000ffff087224 */ /* 0x000fe400078e0a08 */
[----:B------:R-:W-:Y:S01]  /*38a0*/  @!P1 IMAD.MOV R165, RZ, RZ, -R165 ;  /* 0x000000ffffa59224 */ /* 0x000fe200078e0aa5 */
[C---:B------:R-:W-:Y:S01]  /*38b0*/  ISETP.GT.U32.AND P1, PT, R0.reuse, R177, PT ;  /* 0x000000b10000720c */ /* 0x040fe20003f24070 */
[--C-:B------:R-:W-:Y:S01]  /*38c0*/  @!P6 IMAD.IADD R173, R173, 0x1, -R0.reuse ;  /* 0x00000001adade824 */ /* 0x100fe200078e0a00 */
[C---:B------:R-:W-:Y:S01]  /*38d0*/  ISETP.GT.U32.AND P6, PT, R0.reuse, R185, PT ;  /* 0x000000b90000720c */ /* 0x040fe20003fc4070 */
[----:B------:R-:W-:Y:S01]  /*38e0*/  IMAD R181, R0, R8, R181 ;  /* 0x0000000800b57224 */ /* 0x000fe200078e02b5 */
[----:B------:R-:W-:Y:S01]  /*38f0*/  LOP3.LUT R8, R4, 0x8e, RZ, 0xfc, !PT ;  /* 0x0000008e04087812 */ /* 0x000fe200078efcff */
[----:B------:R-:W-:-:S02]  /*3900*/  @!P2 IMAD.IADD R179, R179, 0x1, -R0 ;  /* 0x00000001b3b3a824 */ /* 0x000fc400078e0a00 */
[--C-:B------:R-:W-:Y:S01]  /*3910*/  @!P3 IMAD.IADD R171, R171, 0x1, -R0.reuse ;  /* 0x00000001ababb824 */ /* 0x100fe200078e0a00 */
[----:B------:R-:W-:Y:S01]  /*3920*/  ISETP.GT.U32.AND P2, PT, R0, R181, PT ;  /* 0x000000b50000720c */ /* 0x000fe20003f44070 */
[----:B------:R-:W-:Y:S01]  /*3930*/  IMAD.HI.U32 R7, R5, R187, RZ ;  /* 0x000000bb05077227 */ /* 0x000fe200078e00ff */
[----:B------:R-:W-:Y:S02]  /*3940*/  IABS R183, R8 ;  /* 0x0000000800b77213 */ /* 0x000fe40000000000 */
[----:B------:R-:W-:Y:S01]  /*3950*/  ISETP.GE.AND P3, PT, R12, RZ, PT ;  /* 0x000000ff0c00720c */ /* 0x000fe20003f66270 */
[--C-:B------:R-:W-:Y:S01]  /*3960*/  @!P5 IMAD.IADD R175, R175, 0x1, -R0.reuse ;  /* 0x00000001afafd824 */ /* 0x100fe200078e0a00 */
[----:B------:R-:W-:Y:S01]  /*3970*/  ISETP.GE.AND P5, PT, R11, RZ, PT ;  /* 0x000000ff0b00720c */ /* 0x000fe20003fa6270 */
[----:B------:R-:W-:Y:S01]  /*3980*/  @!P4 IMAD.MOV R179, RZ, RZ, -R179 ;  /* 0x000000ffffb3c224 */ /* 0x000fe200078e0ab3 */
[----:B------:R-:W-:Y:S01]  /*3990*/  ISETP.GT.U32.AND P4, PT, R0, R171, PT ;  /* 0x000000ab0000720c */ /* 0x000fe20003f84070 */
[----:B------:R-:W-:Y:S01]  /*39a0*/  IMAD.MOV R7, RZ, RZ, -R7 ;  /* 0x000000ffff077224 */ /* 0x000fe200078e0a07 */
[----:B------:R-:W-:Y:S01]  /*39b0*/  LOP3.LUT R11, R4, 0xa2, RZ, 0xfc, !PT ;  /* 0x000000a2040b7812 */ /* 0x000fe200078efcff */
[--C-:B------:R-:W-:Y:S01]  /*39c0*/  @!P1 IMAD.IADD R177, R177, 0x1, -R0.reuse ;  /* 0x00000001b1b19824 */ /* 0x100fe200078e0a00 */
[----:B------:R-:W-:Y:S01]  /*39d0*/  ISETP.GE.AND P1, PT, R10, RZ, PT ;  /* 0x000000ff0a00720c */ /* 0x000fe20003f26270 */
[----:B------:R-:W-:Y:S01]  /*39e0*/  IMAD R187, R0, R7, R187 ;  /* 0x0000000700bb7224 */ /* 0x000fe200078e02bb */
[C---:B------:R-:W-:Y:S01]  /*39f0*/  LOP3.LUT R7, R4.reuse, 0x92, RZ, 0xfc, !PT ;  /* 0x0000009204077812 */ /* 0x040fe200078efcff */
[----:B------:R-:W-:Y:S01]  /*3a00*/  @!P6 IMAD.IADD R185, R185, 0x1, -R0 ;  /* 0x00000001b9b9e824 */ /* 0x000fe200078e0a00 */
[----:B------:R-:W-:Y:S01]  /*3a10*/  LOP3.LUT R10, R4, 0x94, RZ, 0xfc, !PT ;  /* 0x00000094040a7812 */ /* 0x000fe200078efcff */
[----:B------:R-:W-:Y:S01]  /*3a20*/  IMAD.HI.U32 R6, R5, R183, RZ ;  /* 0x000000b705067227 */ /* 0x000fe200078e00ff */
[----:B------:R-:W-:-:S02]  /*3a30*/  IABS R189, R7 ;  /* 0x0000000700bd7213 */ /* 0x000fc40000000000 */
[C---:B------:R-:W-:Y:S01]  /*3a40*/  ISETP.GT.U32.AND P6, PT, R0.reuse, R185, PT ;  /* 0x000000b90000720c */ /* 0x040fe20003fc4070 */
[----:B------:R-:W-:Y:S01]  /*3a50*/  IMAD.MOV R6, RZ, RZ, -R6 ;  /* 0x000000ffff067224 */ /* 0x000fe200078e0a06 */
[----:B------:R-:W-:Y:S01]  /*3a60*/  @!P4 IADD3 R171, R171, -R0, RZ ;  /* 0x80000000ababc210 */ /* 0x000fe20007ffe0ff */
[----:B------:R-:W-:Y:S01]  /*3a70*/  @!P2 IMAD.IADD R181, R181, 0x1, -R0 ;  /* 0x00000001b5b5a824 */ /* 0x000fe200078e0a00 */
[----:B------:R-:W-:Y:S01]  /*3a80*/  ISETP.GT.U32.AND P4, PT, R0, R187, PT ;  /* 0x000000bb0000720c */ /* 0x000fe20003f84070 */
[----:B------:R-:W-:Y:S01]  /*3a90*/  @!P5 IMAD.MOV R175, RZ, RZ, -R175 ;  /* 0x000000ffffafd224 */ /* 0x000fe200078e0aaf */
[----:B------:R-:W-:Y:S01]  /*3aa0*/  ISETP.GE.AND P5, PT, R14, RZ, PT ;  /* 0x000000ff0e00720c */ /* 0x000fe20003fa6270 */
[C---:B------:R-:W-:Y:S01]  /*3ab0*/  IMAD R183, R0.reuse, R6, R183 ;  /* 0x0000000600b77224 */ /* 0x040fe200078e02b7 */
[----:B------:R-:W-:Y:S01]  /*3ac0*/  ISETP.GE.AND P2, PT, R13, RZ, PT ;  /* 0x000000ff0d00720c */ /* 0x000fe20003f46270 */
[----:B------:R-:W-:Y:S01]  /*3ad0*/  @!P0 IMAD.MOV R177, RZ, RZ, -R177 ;  /* 0x000000ffffb18224 */ /* 0x000fe200078e0ab1 */
[----:B------:R-:W-:Y:S01]  /*3ae0*/  ISETP.GT.U32.AND P0, PT, R0, R181, PT ;  /* 0x000000b50000720c */ /* 0x000fe20003f04070 */
[----:B------:R-:W-:Y:S01]  /*3af0*/  IMAD.HI.U32 R6, R5, R189, RZ ;  /* 0x000000bd05067227 */ /* 0x000fe200078e00ff */
[----:B------:R-:W-:-:S02]  /*3b00*/  IABS R191, R10 ;  /* 0x0000000a00bf7213 */ /* 0x000fc40000000000 */
[----:B------:R-:W-:Y:S01]  /*3b10*/  IABS R205, R11 ;  /* 0x0000000b00cd7213 */ /* 0x000fe20000000000 */
        /* <DEDUP_REMOVED lines=8> */
[----:B------:R-:W-:Y:S01]  /*3ba0*/  @!P5 IMAD.MOV R185, RZ, RZ, -R185 ;  /* 0x000000ffffb9d224 */ /* 0x000fe200078e0ab9 */
[----:B------:R-:W-:Y:S01]  /*3bb0*/  LOP3.LUT R9, R4, 0x9a, RZ, 0xfc, !PT ;  /* 0x0000009a04097812 */ /* 0x000fe200078efcff */
[--C-:B------:R-:W-:Y:S01]  /*3bc0*/  @!P0 IMAD.IADD R181, R181, 0x1, -R0.reuse ;  /* 0x00000001b5b58824 */ /* 0x100fe200078e0a00 */
[C---:B------:R-:W-:Y:S01]  /*3bd0*/  ISETP.GT.U32.AND P5, PT, R0.reuse, R189, PT ;  /* 0x000000bd0000720c */ /* 0x040fe20003fa4070 */
[--C-:B------:R-:W-:Y:S01]  /*3be0*/  @!P4 IMAD.IADD R187, R187, 0x1, -R0.reuse ;  /* 0x00000001bbbbc824 */ /* 0x100fe200078e0a00 */
[----:B------:R-:W-:Y:S01]  /*3bf0*/  IABS R193, R6 ;  /* 0x0000000600c17213 */ /* 0x000fe20000000000 */
[----:B------:R-:W-:Y:S01]  /*3c00*/  @!P1 IMAD.IADD R183, R183, 0x1, -R0 ;  /* 0x00000001b7b79824 */ /* 0x000fe200078e0a00 */
[----:B------:R-:W-:Y:S01]  /*3c10*/  ISETP.GE.AND P1, PT, R7, RZ, PT ;  /* 0x000000ff0700720c */ /* 0x000fe20003f26270 */
[----:B------:R-:W-:Y:S01]  /*3c20*/  @!P2 IMAD.MOV R181, RZ, RZ, -R181 ;  /* 0x000000ffffb5a224 */ /* 0x000fe200078e0ab5 */
[----:B------:R-:W-:Y:S01]  /*3c30*/  ISETP.GT.U32.AND P2, PT, R0, R187, PT ;  /* 0x000000bb0000720c */ /* 0x000fe20003f44070 */
[----:B------:R-:W-:Y:S01]  /*3c40*/  IMAD.HI.U32 R7, R5, R191, RZ ;  /* 0x000000bf05077227 */ /* 0x000fe200078e00ff */
[----:B------:R-:W-:-:S02]  /*3c50*/  IABS R197, R9 ;  /* 0x0000000900c57213 */ /* 0x000fc40000000000 */
[----:B------:R-:W-:Y:S01]  /*3c60*/  ISETP.GE.AND P0, PT, R8, RZ, PT ;  /* 0x000000ff0800720c */ /* 0x000fe20003f06270 */
[----:B------:R-:W-:Y:S01]  /*3c70*/  @!P3 IMAD.MOV R171, RZ, RZ, -R171 ;  /* 0x000000ffffabb224 */ /* 0x000fe200078e0aab */
[----:B------:R-:W-:Y:S01]  /*3c80*/  ISETP.GT.U32.AND P3, PT, R0, R183, PT ;  /* 0x000000b70000720c */ /* 0x000fe20003f64070 */
[----:B------:R-:W-:Y:S01]  /*3c90*/  IMAD.MOV R7, RZ, RZ, -R7 ;  /* 0x000000ffff077224 */ /* 0x000fe200078e0a07 */
[----:B------:R-:W-:Y:S01]  /*3ca0*/  ISETP.GE.AND P4, PT, R10, RZ, PT ;  /* 0x000000ff0a00720c */ /* 0x000fe20003f86270 */
[--C-:B------:R-:W-:Y:S01]  /*3cb0*/  @!P5 IMAD.IADD R189, R189, 0x1, -R0.reuse ;  /* 0x00000001bdbdd824 */ /* 0x100fe200078e0a00 */
[----:B------:R-:W-:Y:S01]  /*3cc0*/  LOP3.LUT R10, R4, 0xa0, RZ, 0xfc, !PT ;  /* 0x000000a0040a7812 */ /* 0x000fe200078efcff */
[----:B------:R-:W-:Y:S01]  /*3cd0*/  IMAD R191, R0, R7, R191 ;  /* 0x0000000700bf7224 */ /* 0x000fe200078e02bf */
[----:B------:R-:W-:Y:S01]  /*3ce0*/  LOP3.LUT R7, R4, 0x98, RZ, 0xfc, !PT ;  /* 0x0000009804077812 */ /* 0x000fe200078efcff */
[----:B------:R-:W-:Y:S01]  /*3cf0*/  @!P2 IMAD.IADD R187, R187, 0x1, -R0 ;  /* 0x00000001bbbba824 */ /* 0x000fe200078e0a00 */
[C---:B------:R-:W-:Y:S01]  /*3d00*/  ISETP.GT.U32.AND P5, PT, R0.reuse, R189, PT ;  /* 0x000000bd0000720c */ /* 0x040fe20003fa4070 */
[----:B------:R-:W-:Y:S01]  /*3d10*/  IMAD.HI.U32 R8, R5, R197, RZ ;  /* 0x000000c505087227 */ /* 0x000fe200078e00ff */
[----:B------:R-:W-:-:S02]  /*3d20*/  ISETP.GT.U32.AND P2, PT, R0, R191, PT ;  /* 0x000000bf0000720c */ /* 0x000fc40003f44070 */
[----:B------:R-:W-:Y:S01]  /*3d30*/  IABS R195, R7 ;  /* 0x0000000700c37213 */ /* 0x000fe20000000000 */
[----:B------:R-:W-:Y:S01]  /*3d40*/  @!P3 IMAD.IADD R183, R183, 0x1, -R0 ;  /* 0x00000001b7b7b824 */ /* 0x000fe200078e0a00 */
[----:B------:R-:W-:Y:S01]  /*3d50*/  ISETP.GE.AND P3, PT, R6, RZ, PT ;  /* 0x000000ff0600720c */ /* 0x000fe20003f66270 */
[----:B------:R-:W-:Y:S01]  /*3d60*/  IMAD.HI.U32 R6, R5, R193, RZ ;  /* 0x000000c105067227 */ /* 0x000fe200078e00ff */
[----:B------:R-:W-:Y:S02]  /*3d70*/  IABS R207, R10 ;  /* 0x0000000a00cf7213 */ /* 0x000fe40000000000 */
[----:B------:R-:W-:Y:S01]  /*3d80*/  IABS R225, R12 ;  /* 0x0000000c00e17213 */ /* 0x000fe20000000000 */
[----:B------:R-:W-:Y:S01]  /*3d90*/  IMAD.MOV R6, RZ, RZ, -R6 ;  /* 0x000000ffff067224 */ /* 0x000fe200078e0a06 */
[----:B------:R-:W-:Y:S01]  /*3da0*/  LOP3.LUT R13, R4, 0xc6, RZ, 0xfc, !PT ;  /* 0x000000c6040d7812 */ /* 0x000fe200078efcff */
[----:B------:R-:W-:Y:S01]  /*3db0*/  IMAD.MOV R8, RZ, RZ, -R8 ;  /* 0x000000ffff087224 */ /* 0x000fe200078e0a08 */
[----:B------:R-:W-:Y:S01]  /*3dc0*/  @!P5 IADD3 R189, R189, -R0, RZ ;  /* 0x80000000bdbdd210 */ /* 0x000fe20007ffe0ff */
[----:B------:R-:W-:Y:S01]  /*3dd0*/  @!P2 IMAD.IADD R191, R191, 0x1, -R0 ;  /* 0x00000001bfbfa824 */ /* 0x000fe200078e0a00 */
[----:B------:R-:W-:Y:S01]  /*3de0*/  IABS R241, R13 ;  /* 0x0000000d00f17213 */ /* 0x000fe20000000000 */
[----:B------:R-:W-:Y:S01]  /*3df0*/  IMAD R193, R0, R6, R193 ;  /* 0x0000000600c17224 */ /* 0x000fe200078e02c1 */
[----:B------:R-:W-:Y:S01]  /*3e00*/  LOP3.LUT R14, R4, 0xda, RZ, 0xfc, !PT ;  /* 0x000000da040e7812 */ /* 0x000fe200078efcff */
[C---:B------:R-:W-:Y:S01]  /*3e10*/  IMAD R197, R0.reuse, R8, R197 ;  /* 0x0000000800c57224 */ /* 0x040fe200078e02c5 */
[C---:B------:R-:W-:Y:S01]  /*3e20*/  ISETP.GT.U32.AND P2, PT, R0.reuse, R191, PT ;  /* 0x000000bf0000720c */ /* 0x040fe20003f44070 */
[----:B------:R-:W-:Y:S01]  /*3e30*/  @!P0 IMAD.MOV R183, RZ, RZ, -R183 ;  /* 0x000000ffffb78224 */ /* 0x000fe200078e0ab7 */
[----:B------:R-:W-:Y:S01]  /*3e40*/  ISETP.GE.AND P0, PT, R7, RZ, PT ;  /* 0x000000ff0700720c */ /* 0x000fe20003f06270 */
[----:B------:R-:W-:Y:S01]  /*3e50*/  @!P1 IMAD.MOV R189, RZ, RZ, -R189 ;  /* 0x000000ffffbd9224 */ /* 0x000fe200078e0abd */
[C---:B------:R-:W-:Y:S01]  /*3e60*/  ISETP.GT.U32.AND P5, PT, R0.reuse, R193, PT ;  /* 0x000000c10000720c */ /* 0x040fe20003fa4070 */
[----:B------:R-:W-:Y:S01]  /*3e70*/  IMAD.HI.U32 R7, R5, R195, RZ ;  /* 0x000000c305077227 */ /* 0x000fe200078e00ff */
[----:B------:R-:W-:-:S02]  /*3e80*/  ISETP.GT.U32.AND P1, PT, R0, R197, PT ;  /* 0x000000c50000720c */ /* 0x000fc40003f24070 */
[----:B------:R-:W-:Y:S01]  /*3e90*/  IABS R21, R14 ;  /* 0x0000000e00157213 */ /* 0x000fe20000000000 */
[----:B------:R-:W-:Y:S02]  /*3ea0*/  IMAD.MOV R7, RZ, RZ, -R7 ;  /* 0x000000ffff077224 */ /* 0x000fe400078e0a07 */
[----:B------:R-:W-:Y:S01]  /*3eb0*/  @!P6 IMAD.MOV R187, RZ, RZ, -R187 ;  /* 0x000000ffffbbe224 */ /* 0x000fe200078e0abb */
[----:B------:R-:W-:Y:S01]  /*3ec0*/  ISETP.GE.AND P6, PT, R9, RZ, PT ;  /* 0x000000ff0900720c */ /* 0x000fe20003fc6270 */
[----:B------:R-:W-:Y:S01]  /*3ed0*/  IMAD R195, R0, R7, R195 ;  /* 0x0000000700c37224 */ /* 0x000fe200078e02c3 */
[C---:B------:R-:W-:Y:S01]  /*3ee0*/  LOP3.LUT R7, R4.reuse, 0x9c, RZ, 0xfc, !PT ;  /* 0x0000009c04077812 */ /* 0x040fe200078efcff */
[--C-:B------:R-:W-:Y:S01]  /*3ef0*/  @!P2 IMAD.IADD R191, R191, 0x1, -R0.reuse ;  /* 0x00000001bfbfa824 */ /* 0x100fe200078e0a00 */
[----:B------:R-:W-:Y:S01]  /*3f00*/  LOP3.LUT R9, R4, 0x9e, RZ, 0xfc, !PT ;  /* 0x0000009e04097812 */ /* 0x000fe200078efcff */
        /* <DEDUP_REMOVED lines=8> */
[----:B------:R-:W-:Y:S01]  /*3f90*/  ISETP.GT.U32.AND P1, PT, R0, R197, PT ;  /* 0x000000c50000720c */ /* 0x000fe20003f24070 */
[----:B------:R-:W-:Y:S01]  /*3fa0*/  IMAD.HI.U32 R7, R5, R207, RZ ;  /* 0x000000cf05077227 */ /* 0x000fe200078e00ff */
[----:B------:R-:W-:-:S03]  /*3fb0*/  IABS R201, R9 ;  /* 0x0000000900c97213 */ /* 0x000fc60000000000 */
[----:B------:R-:W-:Y:S02]  /*3fc0*/  IMAD.MOV R6, RZ, RZ, -R6 ;  /* 0x000000ffff067224 */ /* 0x000fe400078e0a06 */
[----:B------:R-:W-:-:S04]  /*3fd0*/  IMAD.HI.U32 R8, R5, R205, RZ ;  /* 0x000000cd05087227 */ /* 0x000fc800078e00ff */
[----:B------:R-:W-:Y:S02]  /*3fe0*/  IMAD.MOV R7, RZ, RZ, -R7 ;  /* 0x000000ffff077224 */ /* 0x000fe400078e0a07 */
[C---:B------:R-:W-:Y:S02]  /*3ff0*/  IMAD R199, R0.reuse, R6, R199 ;  /* 0x0000000600c77224 */ /* 0x040fe400078e02c7 */
[----:B------:R-:W-:Y:S02]  /*4000*/  IMAD.MOV R8, RZ, RZ, -R8 ;  /* 0x000000ffff087224 */ /* 0x000fe400078e0a08 */
[----:B------:R-:W-:Y:S01]  /*4010*/  IMAD R207, R0, R7, R207 ;  /* 0x0000000700cf7224 */ /* 0x000fe200078e02cf */
[----:B------:R-:W-:Y:S01]  /*4020*/  LOP3.LUT R7, R4, 0xa4, RZ, 0xfc, !PT ;  /* 0x000000a404077812 */ /* 0x000fe200078efcff */
[--C-:B------:R-:W-:Y:S01]  /*4030*/  @!P5 IMAD.IADD R193, R193, 0x1, -R0.reuse ;  /* 0x00000001c1c1d824 */ /* 0x100fe200078e0a00 */
[C---:B------:R-:W-:Y:S01]  /*4040*/  ISETP.GT.U32.AND P5, PT, R0.reuse, R199, PT ;  /* 0x000000c70000720c */ /* 0x040fe20003fa4070 */
[C---:B------:R-:W-:Y:S01]  /*4050*/  IMAD R205, R0.reuse, R8, R205 ;  /* 0x0000000800cd7224 */ /* 0x040fe200078e02cd */
[----:B------:R-:W-:Y:S01]  /*4060*/  IABS R203, R7 ;  /* 0x0000000700cb7213 */ /* 0x000fe20000000000 */
[----:B------:R-:W-:Y:S01]  /*4070*/  @!P1 IMAD.IADD R197, R197, 0x1, -R0 ;  /* 0x00000001c5c59824 */ /* 0x000fe200078e0a00 */
[----:B------:R-:W-:Y:S01]  /*4080*/  ISETP.GT.U32.AND P1, PT, R0, R207, PT ;  /* 0x000000cf0000720c */ /* 0x000fe20003f24070 */
[----:B------:R-:W-:Y:S01]  /*4090*/  IMAD.HI.U32 R6, R5, R201, RZ ;  /* 0x000000c905067227 */ /* 0x000fe200078e00ff */
[----:B------:R-:W-:-:S03]  /*40a0*/  LOP3.LUT R8, R4, 0xa6, RZ, 0xfc, !PT ;  /* 0x000000a604087812 */ /* 0x000fc600078efcff */
[----:B------:R-:W-:Y:S01]  /*40b0*/  @!P6 IMAD.MOV R197, RZ, RZ, -R197 ;  /* 0x000000ffffc5e224 */ /* 0x000fe200078e0ac5 */
[C---:B------:R-:W-:Y:S01]  /*40c0*/  ISETP.GT.U32.AND P6, PT, R0.reuse, R205, PT ;  /* 0x000000cd0000720c */ /* 0x040fe20003fc4070 */
[----:B------:R-:W-:Y:S01]  /*40d0*/  IMAD.MOV R6, RZ, RZ, -R6 ;  /* 0x000000ffff067224 */ /* 0x000fe200078e0a06 */
[----:B------:R-:W-:Y:S01]  /*40e0*/  IABS R209, R8 ;  /* 0x0000000800d17213 */ /* 0x000fe20000000000 */
[----:B------:R-:W-:Y:S02]  /*40f0*/  @!P2 IMAD.IADD R195, R195, 0x1, -R0 ;  /* 0x00000001c3c3a824 */ /* 0x000fe400078e0a00 */
[C---:B------:R-:W-:Y:S02]  /*4100*/  IMAD R201, R0.reuse, R6, R201 ;  /* 0x0000000600c97224 */ /* 0x040fe400078e02c9 */
[----:B------:R-:W-:Y:S01]  /*4110*/  IMAD.HI.U32 R6, R5, R203, RZ ;  /* 0x000000cb05067227 */ /* 0x000fe200078e00ff */
[----:B------:R-:W-:-:S03]  /*4120*/  ISETP.GT.U32.AND P2, PT, R0, R195, PT ;  /* 0x000000c30000720c */ /* 0x000fc60003f44070 */
[--C-:B------:R-:W-:Y:S01]  /*4130*/  @!P5 IMAD.IADD R199, R199, 0x1, -R0.reuse ;  /* 0x00000001c7c7d824 */ /* 0x100fe200078e0a00 */
[C---:B------:R-:W-:Y:S01]  /*4140*/  ISETP.GT.U32.AND P5, PT, R0.reuse, R201, PT ;  /* 0x000000c90000720c */ /* 0x040fe20003fa4070 */
[----:B------:R-:W-:Y:S02]  /*4150*/  @!P1 IMAD.IADD R207, R207, 0x1, -R0 ;  /* 0x00000001cfcf9824 */ /* 0x000fe400078e0a00 */
[----:B------:R-:W-:Y:S02]  /*4160*/  IMAD.MOV R6, RZ, RZ, -R6 ;  /* 0x000000ffff067224 */ /* 0x000fe400078e0a06 */
[----:B------:R-:W-:Y:S01]  /*4170*/  @!P3 IMAD.MOV R193, RZ, RZ, -R193 ;  /* 0x000000ffffc1b224 */ /* 0x000fe200078e0ac1 */
[C---:B------:R-:W-:Y:S01]  /*4180*/  ISETP.GT.U32.AND P3, PT, R0.reuse, R199, PT ;  /* 0x000000c70000720c */ /* 0x040fe20003f64070 */
[----:B------:R-:W-:Y:S01]  /*4190*/  @!P6 IMAD.IADD R205, R205, 0x1, -R0 ;  /* 0x00000001cdcde824 */ /* 0x000fe200078e0a00 */
[C---:B------:R-:W-:Y:S01]  /*41a0*/  ISETP.GT.U32.AND P6, PT, R0.reuse, R207, PT ;  /* 0x000000cf0000720c */ /* 0x040fe20003fc4070 */
[----:B------:R-:W-:-:S02]  /*41b0*/  IMAD R203, R0, R6, R203 ;  /* 0x0000000600cb7224 */ /* 0x000fc400078e02cb */
[----:B------:R-:W-:Y:S02]  /*41c0*/  IMAD.HI.U32 R6, R5, R209, RZ ;  /* 0x000000d105067227 */ /* 0x000fe400078e00ff */
[----:B------:R-:W-:Y:S02]  /*41d0*/  @!P5 IADD3 R201, R201, -R0, RZ ;  /* 0x80000000c9c9d210 */ /* 0x000fe40007ffe0ff */
[----:B------:R-:W-:Y:S01]  /*41e0*/  IMAD.MOV R6, RZ, RZ, -R6 ;  /* 0x000000ffff067224 */ /* 0x000fe200078e0a06 */
[----:B------:R-:W-:Y:S01]  /*41f0*/  ISETP.GE.AND P5, PT, R7, RZ, PT ;  /* 0x000000ff0700720c */ /* 0x000fe20003fa6270 */
[--C-:B------:R-:W-:Y:S01]  /*4200*/  @!P2 IMAD.IADD R195, R195, 0x1, -R0.reuse ;  /* 0x00000001c3c3a824 */ /* 0x100fe200078e0a00 */
[----:B------:R-:W-:Y:S01]  /*4210*/  ISETP.GE.AND P2, PT, R9, RZ, PT ;  /* 0x000000ff0900720c */ /* 0x000fe20003f46270 */
[----:B------:R-:W-:Y:S01]  /*4220*/  IMAD R209, R0, R6, R209 ;  /* 0x0000000600d17224 */ /* 0x000fe200078e02d1 */
[----:B------:R-:W-:Y:S01]  /*4230*/  LOP3.LUT R9, R4, 0xa8, RZ, 0xfc, !PT ;  /* 0x000000a804097812 */ /* 0x000fe200078efcff */
[----:B------:R-:W-:Y:S01]  /*4240*/  @!P0 IMAD.MOV R195, RZ, RZ, -R195 ;  /* 0x000000ffffc38224 */ /* 0x000fe200078e0ac3 */
[----:B------:R-:W-:Y:S01]  /*4250*/  ISETP.GE.AND P0, PT, R10, RZ, PT ;  /* 0x000000ff0a00720c */ /* 0x000fe20003f06270 */
[--C-:B------:R-:W-:Y:S01]  /*4260*/  @!P3 IMAD.IADD R199, R199, 0x1, -R0.reuse ;  /* 0x00000001c7c7b824 */ /* 0x100fe200078e0a00 */
[C---:B------:R-:W-:Y:S01]  /*4270*/  ISETP.GT.U32.AND P1, PT, R0.reuse, R201, PT ;  /* 0x000000c90000720c */ /* 0x040fe20003f24070 */
[----:B------:R-:W-:Y:S01]  /*4280*/  @!P6 IMAD.IADD R207, R207, 0x1, -R0 ;  /* 0x00000001cfcfe824 */ /* 0x000fe200078e0a00 */
[----:B------:R-:W-:Y:S01]  /*4290*/  ISETP.GT.U32.AND P6, PT, R0, R209, PT ;  /* 0x000000d10000720c */ /* 0x000fe20003fc4070 */
[----:B------:R-:W-:Y:S01]  /*42a0*/  @!P4 IMAD.MOV R199, RZ, RZ, -R199 ;  /* 0x000000ffffc7c224 */ /* 0x000fe200078e0ac7 */
[----:B------:R-:W-:-:S02]  /*42b0*/  LOP3.LUT R10, R4, 0xaa, RZ, 0xfc, !PT ;  /* 0x000000aa040a7812 */ /* 0x000fc400078efcff */
[----:B------:R-:W-:Y:S02]  /*42c0*/  IABS R211, R9 ;  /* 0x0000000900d37213 */ /* 0x000fe40000000000 */
[----:B------:R-:W-:Y:S02]  /*42d0*/  ISETP.GT.U32.AND P4, PT, R0, R205, PT ;  /* 0x000000cd0000720c */ /* 0x000fe40003f84070 */
[----:B------:R-:W-:Y:S01]  /*42e0*/  IABS R215, R10 ;  /* 0x0000000a00d77213 */ /* 0x000fe20000000000 */
[----:B------:R-:W-:Y:S01]  /*42f0*/  IMAD.HI.U32 R6, R5, R211, RZ ;  /* 0x000000d305067227 */ /* 0x000fe200078e00ff */
[----:B------:R-:W-:Y:S02]  /*4300*/  ISETP.GE.AND P3, PT, R11, RZ, PT ;  /* 0x000000ff0b00720c */ /* 0x000fe40003f66270 */
[----:B------:R-:W-:Y:S01]  /*4310*/  LOP3.LUT R11, R4, 0xac, RZ, 0xfc, !PT ;  /* 0x000000ac040b7812 */ /* 0x000fe200078efcff */
[----:B------:R-:W-:-:S03]  /*4320*/  IMAD.HI.U32 R7, R5, R215, RZ ;  /* 0x000000d705077227 */ /* 0x000fc600078e00ff */
[----:B------:R-:W-:Y:S01]  /*4330*/  IABS R213, R11 ;  /* 0x0000000b00d57213 */ /* 0x000fe20000000000 */
[----:B------:R-:W-:Y:S02]  /*4340*/  IMAD.MOV R6, RZ, RZ, -R6 ;  /* 0x000000ffff067224 */ /* 0x000fe400078e0a06 */
[--C-:B------:R-:W-:Y:S01]  /*4350*/  @!P1 IMAD.IADD R201, R201, 0x1, -R0.reuse ;  /* 0x00000001c9c99824 */ /* 0x100fe200078e0a00 */
[C---:B------:R-:W-:Y:S01]  /*4360*/  ISETP.GT.U32.AND P1, PT, R0.reuse, R203, PT ;  /* 0x000000cb0000720c */ /* 0x040fe20003f24070 */
[--C-:B------:R-:W-:Y:S02]  /*4370*/  @!P6 IMAD.IADD R209, R209, 0x1, -R0.reuse ;  /* 0x00000001d1d1e824 */ /* 0x100fe400078e0a00 */
[----:B------:R-:W-:Y:S02]  /*4380*/  IMAD.MOV R7, RZ, RZ, -R7 ;  /* 0x000000ffff077224 */ /* 0x000fe400078e0a07 */
[C---:B------:R-:W-:Y:S01]  /*4390*/  IMAD R211, R0.reuse, R6, R211 ;  /* 0x0000000600d37224 */ /* 0x040fe200078e02d3 */
[----:B------:R-:W-:Y:S01]  /*43a0*/  ISETP.GT.U32.AND P6, PT, R0, R209, PT ;  /* 0x000000d10000720c */ /* 0x000fe20003fc4070 */
[----:B------:R-:W-:Y:S01]  /*43b0*/  @!P4 IMAD.IADD R205, R205, 0x1, -R0 ;  /* 0x00000001cdcdc824 */ /* 0x000fe200078e0a00 */
[----:B------:R-:W-:Y:S01]  /*43c0*/  ISETP.GE.AND P4, PT, R8, RZ, PT ;  /* 0x000000ff0800720c */ /* 0x000fe20003f86270 */
[----:B------:R-:W-:-:S02]  /*43d0*/  IMAD R215, R0, R7, R215 ;  /* 0x0000000700d77224 */ /* 0x000fc400078e02d7 */
[----:B------:R-:W-:-:S04]  /*43e0*/  IMAD.HI.U32 R8, R5, R213, RZ ;  /* 0x000000d505087227 */ /* 0x000fc800078e00ff */
[----:B------:R-:W-:Y:S01]  /*43f0*/  @!P0 IMAD.MOV R207, RZ, RZ, -R207 ;  /* 0x000000ffffcf8224 */ /* 0x000fe200078e0acf */
[C---:B------:R-:W-:Y:S01]  /*4400*/  ISETP.GT.U32.AND P0, PT, R0.reuse, R211, PT ;  /* 0x000000d30000720c */ /* 0x040fe20003f04070 */
[----:B------:R-:W-:Y:S01]  /*4410*/  @!P3 IMAD.MOV R205, RZ, RZ, -R205 ;  /* 0x000000ffffcdb224 */ /* 0x000fe200078e0acd */
[C---:B------:R-:W-:Y:S01]  /*4420*/  ISETP.GT.U32.AND P3, PT, R0.reuse, R215, PT ;  /* 0x000000d70000720c */ /* 0x040fe20003f64070 */
        /* <DEDUP_REMOVED lines=8> */
[----:B------:R-:W-:-:S02]  /*44b0*/  ISETP.GT.U32.AND P6, PT, R0, R213, PT ;  /* 0x000000d50000720c */ /* 0x000fc40003fc4070 */
[----:B------:R-:W-:Y:S01]  /*44c0*/  IABS R217, R8 ;  /* 0x0000000800d97213 */ /* 0x000fe20000000000 */
[----:B------:R-:W-:Y:S01]  /*44d0*/  @!P3 IMAD.IADD R215, R215, 0x1, -R0 ;  /* 0x00000001d7d7b824 */ /* 0x000fe200078e0a00 */
[----:B------:R-:W-:Y:S01]  /*44e0*/  @!P0 IADD3 R211, R211, -R0, RZ ;  /* 0x80000000d3d38210 */ /* 0x000fe20007ffe0ff */
[----:B------:R-:W-:Y:S01]  /*44f0*/  @!P4 IMAD.MOV R209, RZ, RZ, -R209 ;  /* 0x000000ffffd1c224 */ /* 0x000fe200078e0ad1 */
[----:B------:R-:W-:Y:S01]  /*4500*/  LOP3.LUT R9, R4, 0xb0, RZ, 0xfc, !PT ;  /* 0x000000b004097812 */ /* 0x000fe200078efcff */
[----:B------:R-:W-:Y:S01]  /*4510*/  IMAD.HI.U32 R6, R5, R217, RZ ;  /* 0x000000d905067227 */ /* 0x000fe200078e00ff */
[----:B------:R-:W-:Y:S02]  /*4520*/  ISETP.GT.U32.AND P3, PT, R0, R211, PT ;  /* 0x000000d30000720c */ /* 0x000fe40003f64070 */
[----:B------:R-:W-:Y:S01]  /*4530*/  IABS R219, R9 ;  /* 0x0000000900db7213 */ /* 0x000fe20000000000 */
[----:B------:R-:W-:Y:S01]  /*4540*/  IMAD.MOV R7, RZ, RZ, -R6 ;  /* 0x000000ffff077224 */ /* 0x000fe200078e0a06 */
[----:B------:R-:W-:Y:S01]  /*4550*/  ISETP.GE.AND P0, PT, R11, RZ, PT ;  /* 0x000000ff0b00720c */ /* 0x000fe20003f06270 */
[--C-:B------:R-:W-:Y:S01]  /*4560*/  @!P2 IMAD.IADD R203, R203, 0x1, -R0.reuse ;  /* 0x00000001cbcba824 */ /* 0x100fe200078e0a00 */
[----:B------:R-:W-:Y:S01]  /*4570*/  ISETP.GE.AND P2, PT, R10, RZ, PT ;  /* 0x000000ff0a00720c */ /* 0x000fe20003f46270 */
[----:B------:R-:W-:Y:S01]  /*4580*/  @!P6 IMAD.IADD R213, R213, 0x1, -R0 ;  /* 0x00000001d5d5e824 */ /* 0x000fe200078e0a00 */
[C---:B------:R-:W-:Y:S01]  /*4590*/  ISETP.GT.U32.AND P6, PT, R0.reuse, R215, PT ;  /* 0x000000d70000720c */ /* 0x040fe20003fc4070 */
[----:B------:R-:W-:Y:S01]  /*45a0*/  IMAD R217, R0, R7, R217 ;  /* 0x0000000700d97224 */ /* 0x000fe200078e02d9 */
[C---:B------:R-:W-:Y:S01]  /*45b0*/  LOP3.LUT R10, R4.reuse, 0xb2, RZ, 0xfc, !PT ;  /* 0x000000b2040a7812 */ /* 0x040fe200078efcff */
[----:B------:R-:W-:Y:S01]  /*45c0*/  IMAD.HI.U32 R6, R5, R219, RZ ;  /* 0x000000db05067227 */ /* 0x000fe200078e00ff */
[----:B------:R-:W-:-:S02]  /*45d0*/  LOP3.LUT R11, R4, 0xb4, RZ, 0xfc, !PT ;  /* 0x000000b4040b7812 */ /* 0x000fc400078efcff */
[----:B------:R-:W-:Y:S01]  /*45e0*/  IABS R221, R10 ;  /* 0x0000000a00dd7213 */ /* 0x000fe20000000000 */
[----:B------:R-:W-:Y:S01]  /*45f0*/  @!P3 IMAD.IADD R211, R211, 0x1, -R0 ;  /* 0x00000001d3d3b824 */ /* 0x000fe200078e0a00 */
[C---:B------:R-:W-:Y:S01]  /*4600*/  ISETP.GT.U32.AND P3, PT, R0.reuse, R217, PT ;  /* 0x000000d90000720c */ /* 0x040fe20003f64070 */
[----:B------:R-:W-:Y:S01]  /*4610*/  IMAD.MOV R6, RZ, RZ, -R6 ;  /* 0x000000ffff067224 */ /* 0x000fe200078e0a06 */
[----:B------:R-:W-:Y:S01]  /*4620*/  IABS R223, R11 ;  /* 0x0000000b00df7213 */ /* 0x000fe20000000000 */
[----:B------:R-:W-:Y:S01]  /*4630*/  @!P5 IMAD.MOV R203, RZ, RZ, -R203 ;  /* 0x000000ffffcbd224 */ /* 0x000fe200078e0acb */
[C---:B------:R-:W-:Y:S01]  /*4640*/  ISETP.GT.U32.AND P5, PT, R0.reuse, R213, PT ;  /* 0x000000d50000720c */ /* 0x040fe20003fa4070 */
[----:B------:R-:W-:Y:S02]  /*4650*/  IMAD R219, R0, R6, R219 ;  /* 0x0000000600db7224 */ /* 0x000fe400078e02db */
[----:B------:R-:W-:-:S04]  /*4660*/  IMAD.HI.U32 R6, R5, R221, RZ ;  /* 0x000000dd05067227 */ /* 0x000fc800078e00ff */
[----:B------:R-:W-:Y:S01]  /*4670*/  @!P6 IMAD.IADD R215, R215, 0x1, -R0 ;  /* 0x00000001d7d7e824 */ /* 0x000fe200078e0a00 */
[C---:B------:R-:W-:Y:S01]  /*4680*/  ISETP.GT.U32.AND P6, PT, R0.reuse, R219, PT ;  /* 0x000000db0000720c */ /* 0x040fe20003fc4070 */
[----:B------:R-:W-:Y:S02]  /*4690*/  IMAD.MOV R7, RZ, RZ, -R6 ;  /* 0x000000ffff077224 */ /* 0x000fe400078e0a06 */
[----:B------:R-:W-:Y:S01]  /*46a0*/  @!P3 IMAD.IADD R217, R217, 0x1, -R0 ;  /* 0x00000001d9d9b824 */ /* 0x000fe200078e0a00 */
[----:B------:R-:W-:Y:S01]  /*46b0*/  ISETP.GE.AND P3, PT, R9, RZ, PT ;  /* 0x000000ff0900720c */ /* 0x000fe20003f66270 */
[----:B------:R-:W-:Y:S01]  /*46c0*/  IMAD R221, R0, R7, R221 ;  /* 0x0000000700dd7224 */ /* 0x000fe200078e02dd */
[----:B------:R-:W-:Y:S01]  /*46d0*/  LOP3.LUT R9, R4, 0xbc, RZ, 0xfc, !PT ;  /* 0x000000bc04097812 */ /* 0x000fe200078efcff */
[----:B------:R-:W-:Y:S01]  /*46e0*/  @!P1 IMAD.MOV R211, RZ, RZ, -R211 ;  /* 0x000000ffffd39224 */ /* 0x000fe200078e0ad3 */
[C---:B------:R-:W-:Y:S01]  /*46f0*/  ISETP.GT.U32.AND P4, PT, R0.reuse, R217, PT ;  /* 0x000000d90000720c */ /* 0x040fe20003f84070 */
[----:B------:R-:W-:Y:S01]  /*4700*/  IMAD.HI.U32 R6, R5, R223, RZ ;  /* 0x000000df05067227 */ /* 0x000fe200078e00ff */
[----:B------:R-:W-:-:S02]  /*4710*/  ISETP.GT.U32.AND P1, PT, R0, R221, PT ;  /* 0x000000dd0000720c */ /* 0x000fc40003f24070 */
[----:B------:R-:W-:Y:S01]  /*4720*/  IABS R231, R9 ;  /* 0x0000000900e77213 */ /* 0x000fe20000000000 */
[--C-:B------:R-:W-:Y:S01]  /*4730*/  @!P5 IMAD.IADD R213, R213, 0x1, -R0.reuse ;  /* 0x00000001d5d5d824 */ /* 0x100fe200078e0a00 */
[----:B------:R-:W-:Y:S01]  /*4740*/  ISETP.GE.AND P5, PT, R8, RZ, PT ;  /* 0x000000ff0800720c */ /* 0x000fe20003fa6270 */
[----:B------:R-:W-:Y:S01]  /*4750*/  @!P6 IMAD.IADD R219, R219, 0x1, -R0 ;  /* 0x00000001dbdbe824 */ /* 0x000fe200078e0a00 */
[----:B------:R-:W-:Y:S01]  /*4760*/  LOP3.LUT R8, R4, 0xba, RZ, 0xfc, !PT ;  /* 0x000000ba04087812 */ /* 0x000fe200078efcff */
[----:B------:R-:W-:Y:S02]  /*4770*/  IMAD.MOV R7, RZ, RZ, -R6 ;  /* 0x000000ffff077224 */ /* 0x000fe400078e0a06 */
[----:B------:R-:W-:Y:S01]  /*4780*/  IMAD.HI.U32 R6, R5, R225, RZ ;  /* 0x000000e105067227 */ /* 0x000fe200078e00ff */
[C---:B------:R-:W-:Y:S02]  /*4790*/  ISETP.GT.U32.AND P6, PT, R0.reuse, R219, PT ;  /* 0x000000db0000720c */ /* 0x040fe40003fc4070 */
[----:B------:R-:W-:Y:S01]  /*47a0*/  IABS R229, R8 ;  /* 0x0000000800e57213 */ /* 0x000fe20000000000 */
[----:B------:R-:W-:Y:S01]  /*47b0*/  IMAD R223, R0, R7, R223 ;  /* 0x0000000700df7224 */ /* 0x000fe200078e02df */
[----:B------:R-:W-:Y:S01]  /*47c0*/  LOP3.LUT R7, R4, 0xb8, RZ, 0xfc, !PT ;  /* 0x000000b804077812 */ /* 0x000fe200078efcff */
[----:B------:R-:W-:-:S02]  /*47d0*/  @!P4 IMAD.IADD R217, R217, 0x1, -R0 ;  /* 0x00000001d9d9c824 */ /* 0x000fc400078e0a00 */
[----:B------:R-:W-:Y:S01]  /*47e0*/  @!P1 IMAD.IADD R221, R221, 0x1, -R0 ;  /* 0x00000001dddd9824 */ /* 0x000fe200078e0a00 */
[C---:B------:R-:W-:Y:S01]  /*47f0*/  ISETP.GT.U32.AND P4, PT, R0.reuse, R223, PT ;  /* 0x000000df0000720c */ /* 0x040fe20003f84070 */
[----:B------:R-:W-:Y:S01]  /*4800*/  IMAD.MOV R6, RZ, RZ, -R6 ;  /* 0x000000ffff067224 */ /* 0x000fe200078e0a06 */
[----:B------:R-:W-:Y:S01]  /*4810*/  IABS R227, R7 ;  /* 0x0000000700e37213 */ /* 0x000fe20000000000 */
[----:B------:R-:W-:Y:S01]  /*4820*/  @!P5 IMAD.MOV R217, RZ, RZ, -R217 ;  /* 0x000000ffffd9d224 */ /* 0x000fe200078e0ad9 */
[C---:B------:R-:W-:Y:S01]  /*4830*/  ISETP.GT.U32.AND P5, PT, R0.reuse, R221, PT ;  /* 0x000000dd0000720c */ /* 0x040fe20003fa4070 */
[----:B------:R-:W-:Y:S01]  /*4840*/  IMAD R225, R0, R6, R225 ;  /* 0x0000000600e17224 */ /* 0x000fe200078e02e1 */
[----:B------:R-:W-:Y:S01]  /*4850*/  @!P6 IADD3 R219, R219, -R0, RZ ;  /* 0x80000000dbdbe210 */ /* 0x000fe20007ffe0ff */
[----:B------:R-:W-:Y:S01]  /*4860*/  IMAD.HI.U32 R6, R5, R227, RZ ;  /* 0x000000e305067227 */ /* 0x000fe200078e00ff */
[----:B------:R-:W-:Y:S02]  /*4870*/  ISETP.GE.AND P1, PT, R7, RZ, PT ;  /* 0x000000ff0700720c */ /* 0x000fe40003f26270 */
[----:B------:R-:W-:Y:S01]  /*4880*/  ISETP.GE.AND P6, PT, R12, RZ, PT ;  /* 0x000000ff0c00720c */ /* 0x000fe20003fc6270 */
[----:B------:R-:W-:Y:S01]  /*4890*/  IMAD.MOV R6, RZ, RZ, -R6 ;  /* 0x000000ffff067224 */ /* 0x000fe200078e0a06 */
[----:B------:R-:W-:Y:S01]  /*48a0*/  LOP3.LUT R12, R4, 0xc4, RZ, 0xfc, !PT ;  /* 0x000000c4040c7812 */ /* 0x000fe200078efcff */
[----:B------:R-:W-:-:S02]  /*48b0*/  @!P4 IMAD.IADD R223, R223, 0x1, -R0 ;  /* 0x00000001dfdfc824 */ /* 0x000fc400078e0a00 */
[----:B------:R-:W-:Y:S01]  /*48c0*/  @!P3 IMAD.MOV R219, RZ, RZ, -R219 ;  /* 0x000000ffffdbb224 */ /* 0x000fe200078e0adb */
[C---:B------:R-:W-:Y:S01]  /*48d0*/  ISETP.GT.U32.AND P3, PT, R0.reuse, R225, PT ;  /* 0x000000e10000720c */ /* 0x040fe20003f64070 */
[C---:B------:R-:W-:Y:S01]  /*48e0*/  IMAD R227, R0.reuse, R6, R227 ;  /* 0x0000000600e37224 */ /* 0x040fe200078e02e3 */
[C---:B------:R-:W-:Y:S01]  /*48f0*/  ISETP.GT.U32.AND P4, PT, R0.reuse, R223, PT ;  /* 0x000000df0000720c */ /* 0x040fe20003f84070 */
[----:B------:R-:W-:Y:S01]  /*4900*/  @!P5 IMAD.IADD R221, R221, 0x1, -R0 ;  /* 0x00000001ddddd824 */ /* 0x000fe200078e0a00 */
[----:B------:R-:W-:Y:S01]  /*4910*/  IABS R239, R12 ;  /* 0x0000000c00ef7213 */ /* 0x000fe20000000000 */
[----:B------:R-:W-:Y:S01]  /*4920*/  @!P2 IMAD.MOV R215, RZ, RZ, -R215 ;  /* 0x000000ffffd7a224 */ /* 0x000fe200078e0ad7 */
[----:B------:R-:W-:Y:S01]  /*4930*/  ISETP.GT.U32.AND P5, PT, R0, R227, PT ;  /* 0x000000e30000720c */ /* 0x000fe20003fa4070 */
[----:B------:R-:W-:Y:S01]  /*4940*/  @!P0 IMAD.MOV R213, RZ, RZ, -R213 ;  /* 0x000000ffffd58224 */ /* 0x000fe200078e0ad5 */
[----:B------:R-:W-:Y:S01]  /*4950*/  ISETP.GE.AND P2, PT, R10, RZ, PT ;  /* 0x000000ff0a00720c */ /* 0x000fe20003f46270 */
[----:B------:R-:W-:Y:S01]  /*4960*/  IMAD.HI.U32 R6, R5, R229, RZ ;  /* 0x000000e505067227 */ /* 0x000fe200078e00ff */
[----:B------:R-:W-:-:S02]  /*4970*/  ISETP.GE.AND P0, PT, R11, RZ, PT ;  /* 0x000000ff0b00720c */ /* 0x000fc40003f06270 */
[----:B------:R-:W-:Y:S01]  /*4980*/  LOP3.LUT R10, R4, 0xbe, RZ, 0xfc, !PT ;  /* 0x000000be040a7812 */ /* 0x000fe200078efcff */
[--C-:B------:R-:W-:Y:S01]  /*4990*/  @!P3 IMAD.IADD R225, R225, 0x1, -R0.reuse ;  /* 0x00000001e1e1b824 */ /* 0x100fe200078e0a00 */
[----:B------:R-:W-:Y:S01]  /*49a0*/  ISETP.GE.AND P3, PT, R9, RZ, PT ;  /* 0x000000ff0900720c */ /* 0x000fe20003f66270 */
[--C-:B------:R-:W-:Y:S01]  /*49b0*/  @!P4 IMAD.IADD R223, R223, 0x1, -R0.reuse ;  /* 0x00000001dfdfc824 */ /* 0x100fe200078e0a00 */
[----:B------:R-:W-:Y:S01]  /*49c0*/  ISETP.GE.AND P4, PT, R8, RZ, PT ;  /* 0x000000ff0800720c */ /* 0x000fe20003f86270 */
[----:B------:R-:W-:Y:S01]  /*49d0*/  IMAD.HI.U32 R7, R5, R231, RZ ;  /* 0x000000e705077227 */ /* 0x000fe200078e00ff */
[----:B------:R-:W-:Y:S02]  /*49e0*/  IABS R233, R10 ;  /* 0x0000000a00e97213 */ /* 0x000fe40000000000 */
[----:B------:R-:W-:Y:S01]  /*49f0*/  LOP3.LUT R9, R4, 0xc0, RZ, 0xfc, !PT ;  /* 0x000000c004097812 */ /* 0x000fe200078efcff */
[----:B------:R-:W-:Y:S01]  /*4a00*/  @!P5 IMAD.IADD R227, R227, 0x1, -R0 ;  /* 0x00000001e3e3d824 */ /* 0x000fe200078e0a00 */
[C---:B------:R-:W-:Y:S01]  /*4a10*/  ISETP.GT.U32.AND P5, PT, R0.reuse, R225, PT ;  /* 0x000000e10000720c */ /* 0x040fe20003fa4070 */
[----:B------:R-:W-:Y:S01]  /*4a20*/  IMAD.MOV R8, RZ, RZ, -R6 ;  /* 0x000000ffff087224 */ /* 0x000fe200078e0a06 */
[----:B------:R-:W-:Y:S01]  /*4a30*/  IABS R235, R9 ;  /* 0x0000000900eb7213 */ /* 0x000fe20000000000 */
[----:B------:R-:W-:Y:S01]  /*4a40*/  @!P2 IMAD.MOV R221, RZ, RZ, -R221 ;  /* 0x000000ffffdda224 */ /* 0x000fe200078e0add */
[----:B------:R-:W-:Y:S01]  /*4a50*/  ISETP.GT.U32.AND P2, PT, R0, R227, PT ;  /* 0x000000e30000720c */ /* 0x000fe20003f44070 */
[----:B------:R-:W-:Y:S01]  /*4a60*/  IMAD.MOV R7, RZ, RZ, -R7 ;  /* 0x000000ffff077224 */ /* 0x000fe200078e0a07 */
[----:B------:R-:W-:Y:S01]  /*4a70*/  LOP3.LUT R11, R4, 0xc2, RZ, 0xfc, !PT ;  /* 0x000000c2040b7812 */ /* 0x000fe200078efcff */
[----:B------:R-:W-:-:S02]  /*4a80*/  IMAD R229, R0, R8, R229 ;  /* 0x0000000800e57224 */ /* 0x000fc400078e02e5 */
[----:B------:R-:W-:Y:S01]  /*4a90*/  IMAD.HI.U32 R6, R5, R233, RZ ;  /* 0x000000e905067227 */ /* 0x000fe200078e00ff */
[----:B------:R-:W-:-:S03]  /*4aa0*/  IABS R237, R11 ;  /* 0x0000000b00ed7213 */ /* 0x000fc60000000000 */
[C---:B------:R-:W-:Y:S02]  /*4ab0*/  IMAD R231, R0.reuse, R7, R231 ;  /* 0x0000000700e77224 */ /* 0x040fe400078e02e7 */
[----:B------:R-:W-:Y:S01]  /*4ac0*/  @!P0 IMAD.MOV R223, RZ, RZ, -R223 ;  /* 0x000000ffffdf8224 */ /* 0x000fe200078e0adf */
[C---:B------:R-:W-:Y:S01]  /*4ad0*/  ISETP.GT.U32.AND P0, PT, R0.reuse, R229, PT ;  /* 0x000000e50000720c */ /* 0x040fe20003f04070 */
[----:B------:R-:W-:Y:S02]  /*4ae0*/  IMAD.MOV R6, RZ, RZ, -R6 ;  /* 0x000000ffff067224 */ /* 0x000fe400078e0a06 */
[--C-:B------:R-:W-:Y:S01]  /*4af0*/  @!P5 IMAD.IADD R225, R225, 0x1, -R0.reuse ;  /* 0x00000001e1e1d824 */ /* 0x100fe200078e0a00 */
[C---:B------:R-:W-:Y:S01]  /*4b00*/  ISETP.GT.U32.AND P5, PT, R0.reuse, R231, PT ;  /* 0x000000e70000720c */ /* 0x040fe20003fa4070 */
[----:B------:R-:W-:Y:S02]  /*4b10*/  IMAD R233, R0, R6, R233 ;  /* 0x0000000600e97224 */ /* 0x000fe400078e02e9 */
[----:B------:R-:W-:-:S02]  /*4b20*/  @!P2 IMAD.IADD R227, R227, 0x1, -R0 ;  /* 0x00000001e3e3a824 */ /* 0x000fc400078e0a00 */
[----:B------:R-:W-:Y:S01]  /*4b30*/  IMAD.HI.U32 R6, R5, R235, RZ ;  /* 0x000000eb05067227 */ /* 0x000fe200078e00ff */
[----:B------:R-:W-:-:S03]  /*4b40*/  ISETP.GT.U32.AND P2, PT, R0, R233, PT ;  /* 0x000000e90000720c */ /* 0x000fc60003f44070 */
[----:B------:R-:W-:Y:S01]  /*4b50*/  @!P0 IMAD.IADD R229, R229, 0x1, -R0 ;  /* 0x00000001e5e58824 */ /* 0x000fe200078e0a00 */
[----:B------:R-:W-:Y:S01]  /*4b60*/  ISETP.GE.AND P0, PT, R10, RZ, PT ;  /* 0x000000ff0a00720c */ /* 0x000fe20003f06270 */
[----:B------:R-:W-:Y:S02]  /*4b70*/  IMAD.MOV R6, RZ, RZ, -R6 ;  /* 0x000000ffff067224 */ /* 0x000fe400078e0a06 */
[----:B------:R-:W-:Y:S01]  /*4b80*/  @!P5 IADD3 R231, R231, -R0, RZ ;  /* 0x80000000e7e7d210 */ /* 0x000fe20007ffe0ff */
[----:B------:R-:W-:Y:S01]  /*4b90*/  IMAD.HI.U32 R7, R5, R237, RZ ;  /* 0x000000ed05077227 */ /* 0x000fe200078e00ff */
[----:B------:R-:W-:-:S03]  /*4ba0*/  ISETP.GT.U32.AND P5, PT, R0, R229, PT ;  /* 0x000000e50000720c */ /* 0x000fc60003fa4070 */
[C---:B------:R-:W-:Y:S02]  /*4bb0*/  IMAD R235, R0.reuse, R6, R235 ;  /* 0x0000000600eb7224 */ /* 0x040fe400078e02eb */
[----:B------:R-:W-:Y:S01]  /*4bc0*/  @!P2 IMAD.IADD R233, R233, 0x1, -R0 ;  /* 0x00000001e9e9a824 */ /* 0x000fe200078e0a00 */
[----:B------:R-:W-:Y:S01]  /*4bd0*/  ISETP.GT.U32.AND P2, PT, R0, R231, PT ;  /* 0x000000e70000720c */ /* 0x000fe20003f44070 */
[----:B------:R-:W-:Y:S02]  /*4be0*/  IMAD.MOV R8, RZ, RZ, -R7 ;  /* 0x000000ffff087224 */ /* 0x000fe400078e0a07 */
[----:B------:R-:W-:-:S04]  /*4bf0*/  IMAD.HI.U32 R6, R5, R239, RZ ;  /* 0x000000ef05067227 */ /* 0x000fc800078e00ff */
[----:B------:R-:W-:Y:S01]  /*4c00*/  @!P5 IMAD.IADD R229, R229, 0x1, -R0 ;  /* 0x00000001e5e5d824 */ /* 0x000fe200078e0a00 */
[C---:B------:R-:W-:Y:S01]  /*4c10*/  ISETP.GT.U32.AND P5, PT, R0.reuse, R235, PT ;  /* 0x000000eb0000720c */ /* 0x040fe20003fa4070 */
[----:B------:R-:W-:Y:S01]  /*4c20*/  IMAD R237, R0, R8, R237 ;  /* 0x0000000800ed7224 */ /* 0x000fe200078e02ed */
[----:B------:R-:W-:Y:S01]  /*4c30*/  LOP3.LUT R8, R4, 0xc8, RZ, 0xfc, !PT ;  /* 0x000000c804087812 */ /* 0x000fe200078efcff */
[----:B------:R-:W-:Y:S02]  /*4c40*/  IMAD.MOV R6, RZ, RZ, -R6 ;  /* 0x000000ffff067224 */ /* 0x000fe400078e0a06 */
[----:B------:R-:W-:Y:S01]  /*4c50*/  @!P2 IMAD.IADD R231, R231, 0x1, -R0 ;  /* 0x00000001e7e7a824 */ /* 0x000fe200078e0a00 */
[C---:B------:R-:W-:Y:S01]  /*4c60*/  ISETP.GT.U32.AND P2, PT, R0.reuse, R237, PT ;  /* 0x000000ed0000720c */ /* 0x040fe20003f44070 */
[----:B------:R-:W-:Y:S01]  /*4c70*/  IMAD R239, R0, R6, R239 ;  /* 0x0000000600ef7224 */ /* 0x000fe200078e02ef */
[----:B------:R-:W-:Y:S01]  /*4c80*/  IABS R245, R8 ;  /* 0x0000000800f57213 */ /* 0x000fe20000000000 */
[----:B------:R-:W-:-:S04]  /*4c90*/  IMAD.HI.U32 R7, R5, R241, RZ ;  /* 0x000000f105077227 */ /* 0x000fc800078e00ff */
[----:B------:R-:W-:Y:S01]  /*4ca0*/  @!P6 IMAD.MOV R225, RZ, RZ, -R225 ;  /* 0x000000ffffe1e224 */ /* 0x000fe200078e0ae1 */
[C---:B------:R-:W-:Y:S01]  /*4cb0*/  ISETP.GT.U32.AND P6, PT, R0.reuse, R233, PT ;  /* 0x000000e90000720c */ /* 0x040fe20003fc4070 */
[--C-:B------:R-:W-:Y:S01]  /*4cc0*/  @!P5 IMAD.IADD R235, R235, 0x1, -R0.reuse ;  /* 0x00000001ebebd824 */ /* 0x100fe200078e0a00 */
[C---:B------:R-:W-:Y:S01]  /*4cd0*/  ISETP.GT.U32.AND P5, PT, R0.reuse, R239, PT ;  /* 0x000000ef0000720c */ /* 0x040fe20003fa4070 */
[----:B------:R-:W-:Y:S02]  /*4ce0*/  IMAD.MOV R7, RZ, RZ, -R7 ;  /* 0x000000ffff077224 */ /* 0x000fe400078e0a07 */
[----:B------:R-:W-:Y:S01]  /*4cf0*/  @!P1 IMAD.MOV R227, RZ, RZ, -R227 ;  /* 0x000000ffffe39224 */ /* 0x000fe200078e0ae3 */
[----:B------:R-:W-:Y:S01]  /*4d00*/  ISETP.GE.AND P1, PT, R9, RZ, PT ;  /* 0x000000ff0900720c */ /* 0x000fe20003f26270 */
[----:B------:R-:W-:Y:S01]  /*4d10*/  IMAD R241, R0, R7, R241 ;  /* 0x0000000700f17224 */ /* 0x000fe200078e02f1 */
[----:B------:R-:W-:Y:S01]  /*4d20*/  LOP3.LUT R9, R4, 0xca, RZ, 0xfc, !PT ;  /* 0x000000ca04097812 */ /* 0x000fe200078efcff */
[----:B------:R-:W-:-:S02]  /*4d30*/  @!P2 IMAD.IADD R237, R237, 0x1, -R0 ;  /* 0x00000001ededa824 */ /* 0x000fc400078e0a00 */
[----:B------:R-:W-:Y:S01]  /*4d40*/  @!P4 IMAD.MOV R229, RZ, RZ, -R229 ;  /* 0x000000ffffe5c224 */ /* 0x000fe200078e0ae5 */
[C---:B------:R-:W-:Y:S01]  /*4d50*/  ISETP.GT.U32.AND P4, PT, R0.reuse, R235, PT ;  /* 0x000000eb0000720c */ /* 0x040fe20003f84070 */
[----:B------:R-:W-:Y:S01]  /*4d60*/  @!P3 IMAD.MOV R231, RZ, RZ, -R231 ;  /* 0x000000ffffe7b224 */ /* 0x000fe200078e0ae7 */
[C---:B------:R-:W-:Y:S01]  /*4d70*/  ISETP.GT.U32.AND P2, PT, R0.reuse, R237, PT ;  /* 0x000000ed0000720c */ /* 0x040fe20003f44070 */
[----:B------:R-:W-:Y:S01]  /*4d80*/  IMAD.HI.U32 R6, R5, R245, RZ ;  /* 0x000000f505067227 */ /* 0x000fe200078e00ff */
[----:B------:R-:W-:Y:S02]  /*4d90*/  ISETP.GT.U32.AND P3, PT, R0, R241, PT ;  /* 0x000000f10000720c */ /* 0x000fe40003f64070 */
[----:B------:R-:W-:Y:S01]  /*4da0*/  IABS R243, R9 ;  /* 0x0000000900f37213 */ /* 0x000fe20000000000 */
[--C-:B------:R-:W-:Y:S01]  /*4db0*/  @!P6 IMAD.IADD R233, R233, 0x1, -R0.reuse ;  /* 0x00000001e9e9e824 */ /* 0x100fe200078e0a00 */
[----:B------:R-:W-:Y:S01]  /*4dc0*/  ISETP.GE.AND P6, PT, R11, RZ, PT ;  /* 0x000000ff0b00720c */ /* 0x000fe20003fc6270 */
[----:B------:R-:W-:Y:S01]  /*4dd0*/  @!P5 IMAD.IADD R239, R239, 0x1, -R0 ;  /* 0x00000001efefd824 */ /* 0x000fe200078e0a00 */
[----:B------:R-:W-:Y:S01]  /*4de0*/  ISETP.GE.AND P5, PT, R12, RZ, PT ;  /* 0x000000ff0c00720c */ /* 0x000fe20003fa6270 */
[----:B------:R-:W-:Y:S01]  /*4df0*/  IMAD.MOV R6, RZ, RZ, -R6 ;  /* 0x000000ffff067224 */ /* 0x000fe200078e0a06 */
[----:B------:R-:W-:Y:S01]  /*4e00*/  LOP3.LUT R12, R4, 0xd6, RZ, 0xfc, !PT ;  /* 0x000000d6040c7812 */ /* 0x000fe200078efcff */
[----:B------:R-:W-:-:S02]  /*4e10*/  IMAD.HI.U32 R7, R5, R243, RZ ;  /* 0x000000f305077227 */ /* 0x000fc400078e00ff */
[----:B------:R-:W-:Y:S02]  /*4e20*/  @!P2 IADD3 R237, R237, -R0, RZ ;  /* 0x80000000ededa210 */ /* 0x000fe40007ffe0ff */
[----:B------:R-:W-:Y:S01]  /*4e30*/  @!P0 IMAD.MOV R233, RZ, RZ, -R233 ;  /* 0x000000ffffe98224 */ /* 0x000fe200078e0ae9 */
[C---:B------:R-:W-:Y:S01]  /*4e40*/  ISETP.GT.U32.AND P0, PT, R0.reuse, R239, PT ;  /* 0x000000ef0000720c */ /* 0x040fe20003f04070 */
[--C-:B------:R-:W-:Y:S01]  /*4e50*/  @!P4 IMAD.IADD R235, R235, 0x1, -R0.reuse ;  /* 0x00000001ebebc824 */ /* 0x100fe200078e0a00 */
[----:B------:R-:W-:Y:S01]  /*4e60*/  ISETP.GE.AND P4, PT, R13, RZ, PT ;  /* 0x000000ff0d00720c */ /* 0x000fe20003f86270 */
[----:B------:R-:W-:Y:S01]  /*4e70*/  IMAD R245, R0, R6, R245 ;  /* 0x0000000600f57224 */ /* 0x000fe200078e02f5 */
[----:B------:R-:W-:Y:S01]  /*4e80*/  LOP3.LUT R6, R4, 0xcc, RZ, 0xfc, !PT ;  /* 0x000000cc04067812 */ /* 0x000fe200078efcff */
[----:B------:R-:W-:Y:S01]  /*4e90*/  IMAD.MOV R7, RZ, RZ, -R7 ;  /* 0x000000ffff077224 */ /* 0x000fe200078e0a07 */
[----:B------:R-:W-:Y:S01]  /*4ea0*/  ISETP.GE.AND P2, PT, R8, RZ, PT ;  /* 0x000000ff0800720c */ /* 0x000fe20003f46270 */
[--C-:B------:R-:W-:Y:S01]  /*4eb0*/  @!P3 IMAD.IADD R241, R241, 0x1, -R0.reuse ;  /* 0x00000001f1f1b824 */ /* 0x100fe200078e0a00 */
[----:B------:R-:W-:Y:S01]  /*4ec0*/  IABS R247, R6 ;  /* 0x0000000600f77213 */ /* 0x000fe20000000000 */
[----:B------:R-:W-:Y:S01]  /*4ed0*/  @!P1 IMAD.MOV R235, RZ, RZ, -R235 ;  /* 0x000000ffffeb9224 */ /* 0x000fe200078e0aeb */
[C---:B------:R-:W-:Y:S01]  /*4ee0*/  ISETP.GT.U32.AND P1, PT, R0.reuse, R245, PT ;  /* 0x000000f50000720c */ /* 0x040fe20003f24070 */
[C---:B------:R-:W-:Y:S01]  /*4ef0*/  IMAD R243, R0.reuse, R7, R243 ;  /* 0x0000000700f37224 */ /* 0x040fe200078e02f3 */
[----:B------:R-:W-:Y:S01]  /*4f00*/  ISETP.GT.U32.AND P3, PT, R0, R241, PT ;  /* 0x000000f10000720c */ /* 0x000fe20003f64070 */
[----:B------:R-:W-:Y:S01]  /*4f10*/  @!P6 IMAD.MOV R237, RZ, RZ, -R237 ;  /* 0x000000ffffede224 */ /* 0x000fe200078e0aed */
[----:B------:R-:W-:Y:S01]  /*4f20*/  LOP3.LUT R7, R4, 0xd0, RZ, 0xfc, !PT ;  /* 0x000000d004077812 */ /* 0x000fe200078efcff */
[----:B------:R-:W-:Y:S01]  /*4f30*/  @!P0 IMAD.IADD R239, R239, 0x1, -R0 ;  /* 0x00000001efef8824 */ /* 0x000fe200078e0a00 */
[----:B------:R-:W-:-:S02]  /*4f40*/  ISETP.GT.U32.AND P6, PT, R0, R243, PT ;  /* 0x000000f30000720c */ /* 0x000fc40003fc4070 */
[----:B------:R-:W-:Y:S01]  /*4f50*/  ISETP.GE.AND P0, PT, R9, RZ, PT ;  /* 0x000000ff0900720c */ /* 0x000fe20003f06270 */
[----:B------:R-:W-:Y:S01]  /*4f60*/  @!P5 IMAD.MOV R239, RZ, RZ, -R239 ;  /* 0x000000ffffefd224 */ /* 0x000fe200078e0aef */
[----:B------:R-:W-:Y:S02]  /*4f70*/  ISETP.GE.AND P5, PT, R6, RZ, PT ;  /* 0x000000ff0600720c */ /* 0x000fe40003fa6270 */
[----:B------:R-:W-:Y:S01]  /*4f80*/  LOP3.LUT R6, R4, 0xce, RZ, 0xfc, !PT ;  /* 0x000000ce04067812 */ /* 0x000fe200078efcff */
[--C-:B------:R-:W-:Y:S01]  /*4f90*/  @!P1 IMAD.IADD R245, R245, 0x1, -R0.reuse ;  /* 0x00000001f5f59824 */ /* 0x100fe200078e0a00 */
[----:B------:R-:W-:Y:S01]  /*4fa0*/  IABS R251, R7 ;  /* 0x0000000700fb7213 */ /* 0x000fe20000000000 */
[--C-:B------:R-:W-:Y:S01]  /*4fb0*/  @!P3 IMAD.IADD R241, R241, 0x1, -R0.reuse ;  /* 0x00000001f1f1b824 */ /* 0x100fe200078e0a00 */
[----:B------:R-:W-:Y:S02]  /*4fc0*/  ISETP.GE.AND P3, PT, R6, RZ, PT ;  /* 0x000000ff0600720c */ /* 0x000fe40003f66270 */
[----:B------:R-:W-:Y:S01]  /*4fd0*/  IABS R249, R6 ;  /* 0x0000000600f97213 */ /* 0x000fe20000000000 */
[----:B------:R-:W-:Y:S01]  /*4fe0*/  @!P6 IMAD.IADD R243, R243, 0x1, -R0 ;  /* 0x00000001f3f3e824 */ /* 0x000fe200078e0a00 */
[----:B------:R-:W-:Y:S01]  /*4ff0*/  ISETP.GT.U32.AND P1, PT, R0, R245, PT ;  /* 0x000000f50000720c */ /* 0x000fe20003f24070 */
[----:B------:R-:W-:Y:S01]  /*5000*/  IMAD.HI.U32 R6, R5, R247, RZ ;  /* 0x000000f705067227 */ /* 0x000fe200078e00ff */
[----:B------:R-:W-:-:S02]  /*5010*/  LOP3.LUT R9, R4, 0xd2, RZ, 0xfc, !PT ;  /* 0x000000d204097812 */ /* 0x000fc400078efcff */
[C---:B------:R-:W-:Y:S01]  /*5020*/  ISETP.GT.U32.AND P6, PT, R0.reuse, R243, PT ;  /* 0x000000f30000720c */ /* 0x040fe20003fc4070 */
[----:B------:R-:W-:Y:S01]  /*5030*/  IMAD.MOV R6, RZ, RZ, -R6 ;  /* 0x000000ffff067224 */ /* 0x000fe200078e0a06 */
[----:B------:R-:W-:Y:S01]  /*5040*/  IABS R8, R9 ;  /* 0x0000000900087213 */ /* 0x000fe20000000000 */
[----:B------:R-:W-:Y:S01]  /*5050*/  @!P4 IMAD.MOV R241, RZ, RZ, -R241 ;  /* 0x000000fffff1c224 */ /* 0x000fe200078e0af1 */
[----:B------:R-:W-:Y:S01]  /*5060*/  ISETP.GE.AND P4, PT, R7, RZ, PT ;  /* 0x000000ff0700720c */ /* 0x000fe20003f86270 */
[----:B------:R-:W-:Y:S01]  /*5070*/  IMAD R247, R0, R6, R247 ;  /* 0x0000000600f77224 */ /* 0x000fe200078e02f7 */
[----:B------:R-:W-:Y:S01]  /*5080*/  IABS R28, R12 ;  /* 0x0000000c001c7213 */ /* 0x000fe20000000000 */
[----:B------:R-:W-:Y:S01]  /*5090*/  IMAD.HI.U32 R6, R5, R249, RZ ;  /* 0x000000f905067227 */ /* 0x000fe200078e00ff */
[----:B------:R-:W-:-:S03]  /*50a0*/  LOP3.LUT R13, R4, 0xd8, RZ, 0xfc, !PT ;  /* 0x000000d8040d7812 */ /* 0x000fc600078efcff */
[----:B------:R-:W-:Y:S01]  /*50b0*/  @!P1 IMAD.IADD R245, R245, 0x1, -R0 ;  /* 0x00000001f5f59824 */ /* 0x000fe200078e0a00 */
[C---:B------:R-:W-:Y:S01]  /*50c0*/  ISETP.GT.U32.AND P1, PT, R0.reuse, R247, PT ;  /* 0x000000f70000720c */ /* 0x040fe20003f24070 */
[----:B------:R-:W-:Y:S01]  /*50d0*/  IMAD.MOV R6, RZ, RZ, -R6 ;  /* 0x000000ffff067224 */ /* 0x000fe200078e0a06 */
[----:B------:R-:W-:Y:S01]  /*50e0*/  IABS R10, R13 ;  /* 0x0000000d000a7213 */ /* 0x000fe20000000000 */
[----:B------:R-:W-:Y:S01]  /*50f0*/  @!P6 IMAD.IADD R243, R243, 0x1, -R0 ;  /* 0x00000001f3f3e824 */ /* 0x000fe200078e0a00 */
[----:B------:R-:W-:Y:S01]  /*5100*/  ISETP.GE.AND P6, PT, R9, RZ, PT ;  /* 0x000000ff0900720c */ /* 0x000fe20003fc6270 */
[----:B------:R-:W-:Y:S01]  /*5110*/  IMAD R249, R0, R6, R249 ;  /* 0x0000000600f97224 */ /* 0x000fe200078e02f9 */
[----:B------:R-:W-:Y:S01]  /*5120*/  LOP3.LUT R9, R4, 0xd4, RZ, 0xfc, !PT ;  /* 0x000000d404097812 */ /* 0x000fe200078efcff */
[----:B------:R-:W-:Y:S02]  /*5130*/  @!P0 IMAD.MOV R243, RZ, RZ, -R243 ;  /* 0x000000fffff38224 */ /* 0x000fe400078e0af3 */
[----:B------:R-:W-:Y:S01]  /*5140*/  @!P2 IMAD.MOV R245, RZ, RZ, -R245 ;  /* 0x000000fffff5a224 */ /* 0x000fe200078e0af5 */
[----:B------:R-:W-:Y:S01]  /*5150*/  ISETP.GT.U32.AND P0, PT, R0, R249, PT ;  /* 0x000000f90000720c */ /* 0x000fe20003f04070 */
[----:B------:R-:W-:-:S04]  /*5160*/  IMAD.HI.U32 R7, R5, R251, RZ ;  /* 0x000000fb05077227 */ /* 0x000fc800078e00ff */
[----:B------:R-:W-:Y:S01]  /*5170*/  @!P1 IMAD.IADD R247, R247, 0x1, -R0 ;  /* 0x00000001f7f79824 */ /* 0x000fe200078e0a00 */
[----:B------:R-:W-:Y:S01]  /*5180*/  ISETP.GE.AND P1, PT, R9, RZ, PT ;  /* 0x000000ff0900720c */ /* 0x000fe20003f26270 */
[----:B------:R-:W-:Y:S01]  /*5190*/  IMAD.MOV R7, RZ, RZ, -R7 ;  /* 0x000000ffff077224 */ /* 0x000fe200078e0a07 */
[----:B------:R-:W-:Y:S01]  /*51a0*/  IABS R9, R9 ;  /* 0x0000000900097213 */ /* 0x000fe20000000000 */
[----:B------:R-:W-:Y:S01]  /*51b0*/  IMAD.HI.U32 R6, R5, R8, RZ ;  /* 0x0000000805067227 */ /* 0x000fe200078e00ff */
[----:B------:R-:W-:-:S03]  /*51c0*/  ISETP.GT.U32.AND P2, PT, R0, R247, PT ;  /* 0x000000f70000720c */ /* 0x000fc60003f44070 */
[----:B------:R-:W-:Y:S02]  /*51d0*/  @!P0 IMAD.IADD R249, R249, 0x1, -R0 ;  /* 0x00000001f9f98824 */ /* 0x000fe400078e0a00 */
[C---:B------:R-:W-:Y:S02]  /*51e0*/  IMAD R251, R0.reuse, R7, R251 ;  /* 0x0000000700fb7224 */ /* 0x040fe400078e02fb */
[----:B------:R-:W-:Y:S01]  /*51f0*/  IMAD.MOV R7, RZ, RZ, -R6 ;  /* 0x000000ffff077224 */ /* 0x000fe200078e0a06 */
[----:B------:R-:W-:-:S03]  /*5200*/  ISETP.GT.U32.AND P0, PT, R0, R249, PT ;  /* 0x000000f90000720c */ /* 0x000fc60003f04070 */
[C---:B------:R-:W-:Y:S02]  /*5210*/  IMAD R6, R0.reuse, R7, R8 ;  /* 0x0000000700067224 */ /* 0x040fe400078e0208 */
[----:B------:R-:W-:Y:S01]  /*5220*/  @!P2 IADD3 R247, R247, -R0, RZ ;  /* 0x80000000f7f7a210 */ /* 0x000fe20007ffe0ff */
[----:B------:R-:W-:Y:S01]  /*5230*/  IMAD.HI.U32 R7, R5, R9, RZ ;  /* 0x0000000905077227 */ /* 0x000fe200078e00ff */
[----:B------:R-:W-:-:S03]  /*5240*/  ISETP.GT.U32.AND P2, PT, R0, R251, PT ;  /* 0x000000fb0000720c */ /* 0x000fc60003f44070 */
[----:B------:R-:W-:-:S04]  /*5250*/  IMAD.HI.U32 R8, R5, R28, RZ ;  /* 0x0000001c05087227 */ /* 0x000fc800078e00ff */
[----:B------:R-:W-:Y:S02]  /*5260*/  IMAD.MOV R7, RZ, RZ, -R7 ;  /* 0x000000ffff077224 */ /* 0x000fe400078e0a07 */
[----:B------:R-:W-:Y:S02]  /*5270*/  IMAD.MOV R11, RZ, RZ, -R8 ;  /* 0x000000ffff0b7224 */ /* 0x000fe400078e0a08 */
[----:B------:R-:W-:Y:S01]  /*5280*/  @!P0 IMAD.IADD R249, R249, 0x1, -R0 ;  /* 0x00000001f9f98824 */ /* 0x000fe200078e0a00 */
[C---:B------:R-:W-:Y:S01]  /*5290*/  ISETP.GT.U32.AND P0, PT, R0.reuse, R6, PT ;  /* 0x000000060000720c */ /* 0x040fe20003f04070 */
[----:B------:R-:W-:Y:S02]  /*52a0*/  IMAD R8, R0, R7, R9 ;  /* 0x0000000700087224 */ /* 0x000fe400078e0209 */
[----:B------:R-:W-:-:S04]  /*52b0*/  IMAD.HI.U32 R7, R5, R10, RZ ;  /* 0x0000000a05077227 */ /* 0x000fc800078e00ff */
[----:B------:R-:W-:Y:S02]  /*52c0*/  @!P2 IMAD.IADD R251, R251, 0x1, -R0 ;  /* 0x00000001fbfba824 */ /* 0x000fe400078e0a00 */
[----:B------:R-:W-:Y:S02]  /*52d0*/  IMAD.MOV R9, RZ, RZ, -R7 ;  /* 0x000000ffff097224 */ /* 0x000fe400078e0a07 */
[----:B------:R-:W-:Y:S01]  /*52e0*/  @!P5 IMAD.MOV R247, RZ, RZ, -R247 ;  /* 0x000000fffff7d224 */ /* 0x000fe200078e0af7 */
[C---:B------:R-:W-:Y:S01]  /*52f0*/  ISETP.GT.U32.AND P2, PT, R0.reuse, R251, PT ;  /* 0x000000fb0000720c */ /* 0x040fe20003f44070 */
[C---:B------:R-:W-:Y:S01]  /*5300*/  IMAD R10, R0.reuse, R9, R10 ;  /* 0x00000009000a7224 */ /* 0x040fe200078e020a */
[----:B------:R-:W-:Y:S01]  /*5310*/  ISETP.GT.U32.AND P5, PT, R0, R8, PT ;  /* 0x000000080000720c */ /* 0x000fe20003fa4070 */
[----:B------:R-:W-:Y:S02]  /*5320*/  @!P0 IMAD.IADD R6, R6, 0x1, -R0 ;  /* 0x0000000106068824 */ /* 0x000fe400078e0a00 */
[----:B------:R-:W-:Y:S01]  /*5330*/  IMAD.HI.U32 R7, R5, R21, RZ ;  /* 0x0000001505077227 */ /* 0x000fe200078e00ff */
[----:B------:R-:W-:-:S03]  /*5340*/  ISETP.GT.U32.AND P0, PT, R0, R10, PT ;  /* 0x0000000a0000720c */ /* 0x000fc60003f04070 */
[----:B------:R-:W-:Y:S02]  /*5350*/  IMAD.MOV R7, RZ, RZ, -R7 ;  /* 0x000000ffff077224 */ /* 0x000fe400078e0a07 */
[----:B------:R-:W-:Y:S02]  /*5360*/  IMAD R28, R0, R11, R28 ;  /* 0x0000000b001c7224 */ /* 0x000fe400078e021c */
[--C-:B------:R-:W-:Y:S01]  /*5370*/  @!P2 IMAD.IADD R251, R251, 0x1, -R0.reuse ;  /* 0x00000001fbfba824 */ /* 0x100fe200078e0a00 */
[----:B------:R-:W-:Y:S01]  /*5380*/  ISETP.GE.AND P2, PT, R12, RZ, PT ;  /* 0x000000ff0c00720c */ /* 0x000fe20003f46270 */
[--C-:B------:R-:W-:Y:S01]  /*5390*/  @!P5 IMAD.IADD R8, R8, 0x1, -R0.reuse ;  /* 0x000000010808d824 */ /* 0x100fe200078e0a00 */
[----:B------:R-:W-:Y:S01]  /*53a0*/  LOP3.LUT R12, R4, 0xde, RZ, 0xfc, !PT ;  /* 0x000000de040c7812 */ /* 0x000fe200078efcff */
[----:B------:R-:W-:Y:S01]  /*53b0*/  @!P4 IMAD.MOV R251, RZ, RZ, -R251 ;  /* 0x000000fffffbc224 */ /* 0x000fe200078e0afb */
[----:B------:R-:W-:Y:S01]  /*53c0*/  ISETP.GT.U32.AND P5, PT, R0, R6, PT ;  /* 0x000000060000720c */ /* 0x000fe20003fa4070 */
[----:B------:R-:W-:Y:S01]  /*53d0*/  @!P0 IMAD.IADD R10, R10, 0x1, -R0 ;  /* 0x000000010a0a8824 */ /* 0x000fe200078e0a00 */
[----:B------:R-:W-:Y:S01]  /*53e0*/  IABS R115, R12 ;  /* 0x0000000c00737213 */ /* 0x000fe20000000000 */
[----:B------:R-:W-:-:S02]  /*53f0*/  IMAD R21, R0, R7, R21 ;  /* 0x0000000700157224 */ /* 0x000fc400078e0215 */
[----:B------:R-:W-:Y:S01]  /*5400*/  @!P3 IMAD.MOV R249, RZ, RZ, -R249 ;  /* 0x000000fffff9b224 */ /* 0x000fe200078e0af9 */
[C---:B------:R-:W-:Y:S01]  /*5410*/  ISETP.GT.U32.AND P4, PT, R0.reuse, R10, PT ;  /* 0x0000000a0000720c */ /* 0x040fe20003f84070 */
[----:B------:R-:W-:Y:S01]  /*5420*/  IMAD.HI.U32 R7, R5, R115, RZ ;  /* 0x0000007305077227 */ /* 0x000fe200078e00ff */
[----:B------:R-:W-:-:S03]  /*5430*/  ISETP.GT.U32.AND P3, PT, R0, R28, PT ;  /* 0x0000001c0000720c */ /* 0x000fc60003f64070 */
[----:B------:R-:W-:Y:S02]  /*5440*/  IMAD.MOV R7, RZ, RZ, -R7 ;  /* 0x000000ffff077224 */ /* 0x000fe400078e0a07 */
[----:B------:R-:W-:Y:S01]  /*5450*/  @!P5 IMAD.IADD R6, R6, 0x1, -R0 ;  /* 0x000000010606d824 */ /* 0x000fe200078e0a00 */
[C---:B------:R-:W-:Y:S01]  /*5460*/  ISETP.GT.U32.AND P5, PT, R0.reuse, R21, PT ;  /* 0x000000150000720c */ /* 0x040fe20003fa4070 */
[----:B------:R-:W-:Y:S02]  /*5470*/  IMAD R115, R0, R7, R115 ;  /* 0x0000000700737224 */ /* 0x000fe400078e0273 */
[----:B------:R-:W-:-:S04]  /*5480*/  IMAD.HI.U32 R9, R5, R19, RZ ;  /* 0x0000001305097227 */ /* 0x000fc800078e00ff */
[--C-:B------:R-:W-:Y:S01]  /*5490*/  @!P4 IMAD.IADD R10, R10, 0x1, -R0.reuse ;  /* 0x000000010a0ac824 */ /* 0x100fe200078e0a00 */
[----:B------:R-:W-:Y:S01]  /*54a0*/  ISETP.GT.U32.AND P4, PT, R0, R115, PT ;  /* 0x000000730000720c */ /* 0x000fe20003f84070 */
[--C-:B------:R-:W-:Y:S01]  /*54b0*/  @!P3 IMAD.IADD R28, R28, 0x1, -R0.reuse ;  /* 0x000000011c1cb824 */ /* 0x100fe200078e0a00 */
[C---:B------:R-:W-:Y:S01]  /*54c0*/  ISETP.GT.U32.AND P3, PT, R0.reuse, R8, PT ;  /* 0x000000080000720c */ /* 0x040fe20003f64070 */
[----:B------:R-:W-:Y:S02]  /*54d0*/  IMAD.MOV R9, RZ, RZ, -R9 ;  /* 0x000000ffff097224 */ /* 0x000fe400078e0a09 */
[----:B------:R-:W-:Y:S01]  /*54e0*/  @!P5 IMAD.IADD R21, R21, 0x1, -R0 ;  /* 0x000000011515d824 */ /* 0x000fe200078e0a00 */
[C---:B------:R-:W-:Y:S01]  /*54f0*/  ISETP.GT.U32.AND P0, PT, R0.reuse, R28, PT ;  /* 0x0000001c0000720c */ /* 0x040fe20003f04070 */
[----:B------:R-:W-:Y:S01]  /*5500*/  IMAD R19, R0, R9, R19 ;  /* 0x0000000900137224 */ /* 0x000fe200078e0213 */
[----:B------:R-:W-:Y:S01]  /*5510*/  ISETP.GE.AND P5, PT, R14, RZ, PT ;  /* 0x000000ff0e00720c */ /* 0x000fe20003fa6270 */
[----:B------:R-:W-:Y:S01]  /*5520*/  IMAD.HI.U32 R9, R5, R111, RZ ;  /* 0x0000006f05097227 */ /* 0x000fe200078e00ff */
[----:B------:R-:W-:-:S03]  /*5530*/  LOP3.LUT R14, R4, 0xec, RZ, 0xfc, !PT ;  /* 0x000000ec040e7812 */ /* 0x000fc600078efcff */
[--C-:B------:R-:W-:Y:S01]  /*5540*/  @!P4 IMAD.IADD R115, R115, 0x1, -R0.reuse ;  /* 0x000000017373c824 */ /* 0x100fe200078e0a00 */
[----:B------:R-:W-:Y:S01]  /*5550*/  ISETP.GT.U32.AND P4, PT, R0, R21, PT ;  /* 0x000000150000720c */ /* 0x000fe20003f84070 */
[----:B------:R-:W-:Y:S01]  /*5560*/  IMAD.HI.U32 R7, R5, R113, RZ ;  /* 0x0000007105077227 */ /* 0x000fe200078e00ff */
[----:B------:R-:W-:Y:S02]  /*5570*/  @!P3 IADD3 R8, R8, -R0, RZ ;  /* 0x800000000808b210 */ /* 0x000fe40007ffe0ff */
[----:B------:R-:W-:Y:S01]  /*5580*/  ISETP.GT.U32.AND P3, PT, R0, R19, PT ;  /* 0x000000130000720c */ /* 0x000fe20003f64070 */
[----:B------:R-:W-:Y:S02]  /*5590*/  IMAD.MOV R9, RZ, RZ, -R9 ;  /* 0x000000ffff097224 */ /* 0x000fe400078e0a09 */
[--C-:B------:R-:W-:Y:S01]  /*55a0*/  @!P0 IMAD.IADD R28, R28, 0x1, -R0.reuse ;  /* 0x000000011c1c8824 */ /* 0x100fe200078e0a00 */
[----:B------:R-:W-:Y:S01]  /*55b0*/  ISETP.GE.AND P0, PT, R13, RZ, PT ;  /* 0x000000ff0d00720c */ /* 0x000fe20003f06270 */
[----:B------:R-:W-:Y:S01]  /*55c0*/  IMAD.MOV R7, RZ, RZ, -R7 ;  /* 0x000000ffff077224 */ /* 0x000fe200078e0a07 */
[----:B------:R-:W-:Y:S01]  /*55d0*/  LOP3.LUT R13, R4, 0xe4, RZ, 0xfc, !PT ;  /* 0x000000e4040d7812 */ /* 0x000fe200078efcff */
[----:B------:R-:W-:Y:S01]  /*55e0*/  IMAD R111, R0, R9, R111 ;  /* 0x00000009006f7224 */ /* 0x000fe200078e026f */
[----:B------:R-:W-:Y:S01]  /*55f0*/  LOP3.LUT R9, R4, 0xe6, RZ, 0xfc, !PT ;  /* 0x000000e604097812 */ /* 0x000fe200078efcff */
[C---:B------:R-:W-:Y:S01]  /*5600*/  IMAD R113, R0.reuse, R7, R113 ;  /* 0x0000000700717224 */ /* 0x040fe200078e0271 */
[----:B------:R-:W-:Y:S01]  /*5610*/  IABS R11, R13 ;  /* 0x0000000d000b7213 */ /* 0x000fe20000000000 */
[----:B------:R-:W-:Y:S01]  /*5620*/  @!P4 IMAD.IADD R21, R21, 0x1, -R0 ;  /* 0x000000011515c824 */ /* 0x000fe200078e0a00 */
[C---:B------:R-:W-:Y:S01]  /*5630*/  ISETP.GT.U32.AND P4, PT, R0.reuse, R111, PT ;  /* 0x0000006f0000720c */ /* 0x040fe20003f84070 */
[----:B------:R-:W-:Y:S01]  /*5640*/  @!P6 IMAD.MOV R6, RZ, RZ, -R6 ;  /* 0x000000ffff06e224 */ /* 0x000fe200078e0a06 */
[C---:B------:R-:W-:Y:S01]  /*5650*/  ISETP.GT.U32.AND P6, PT, R0.reuse, R115, PT ;  /* 0x000000730000720c */ /* 0x040fe20003fc4070 */
[----:B------:R-:W-:Y:S01]  /*5660*/  @!P2 IMAD.MOV R28, RZ, RZ, -R28 ;  /* 0x000000ffff1ca224 */ /* 0x000fe200078e0a1c */
[----:B------:R-:W-:Y:S01]  /*5670*/  ISETP.GT.U32.AND P2, PT, R0, R113, PT ;  /* 0x000000710000720c */ /* 0x000fe20003f44070 */
[----:B------:R-:W-:Y:S01]  /*5680*/  @!P3 IMAD.IADD R19, R19, 0x1, -R0 ;  /* 0x000000011313b824 */ /* 0x000fe200078e0a00 */
[----:B------:R-:W-:Y:S01]  /*5690*/  IABS R109, R9 ;  /* 0x00000009006d7213 */ /* 0x000fe20000000000 */
[----:B------:R-:W-:Y:S01]  /*56a0*/  @!P0 IMAD.MOV R10, RZ, RZ, -R10 ;  /* 0x000000ffff0a8224 */ /* 0x000fe200078e0a0a */
[----:B------:R-:W-:Y:S01]  /*56b0*/  ISETP.GE.AND P0, PT, R12, RZ, PT ;  /* 0x000000ff0c00720c */ /* 0x000fe20003f06270 */
[----:B------:R-:W-:Y:S01]  /*56c0*/  IMAD.HI.U32 R7, R5, R11, RZ ;  /* 0x0000000b05077227 */ /* 0x000fe200078e00ff */
[----:B------:R-:W-:-:S02]  /*56d0*/  LOP3.LUT R12, R4, 0xe8, RZ, 0xfc, !PT ;  /* 0x000000e8040c7812 */ /* 0x000fc400078efcff */
[----:B------:R-:W-:Y:S01]  /*56e0*/  ISETP.GE.AND P3, PT, R15, RZ, PT ;  /* 0x000000ff0f00720c */ /* 0x000fe20003f66270 */
[----:B------:R-:W-:Y:S01]  /*56f0*/  @!P1 IMAD.MOV R8, RZ, RZ, -R8 ;  /* 0x000000ffff089224 */ /* 0x000fe200078e0a08 */
[C---:B------:R-:W-:Y:S01]  /*5700*/  ISETP.GT.U32.AND P1, PT, R0.reuse, R19, PT ;  /* 0x000000130000720c */ /* 0x040fe20003f24070 */
[----:B------:R-:W-:Y:S01]  /*5710*/  IMAD.MOV R7, RZ, RZ, -R7 ;  /* 0x000000ffff077224 */ /* 0x000fe200078e0a07 */
[----:B------:R-:W-:Y:S01]  /*5720*/  IABS R107, R12 ;  /* 0x0000000c006b7213 */ /* 0x000fe20000000000 */
[----:B------:R-:W-:Y:S01]  /*5730*/  @!P4 IMAD.IADD R111, R111, 0x1, -R0 ;  /* 0x000000016f6fc824 */ /* 0x000fe200078e0a00 */
[----:B------:R-:W-:Y:S01]  /*5740*/  IABS R15, R14 ;  /* 0x0000000e000f7213 */ /* 0x000fe20000000000 */
[----:B------:R-:W-:Y:S02]  /*5750*/  IMAD R11, R0, R7, R11 ;  /* 0x00000007000b7224 */ /* 0x000fe400078e020b */
[----:B------:R-:W-:-:S04]  /*5760*/  IMAD.HI.U32 R7, R5, R109, RZ ;  /* 0x0000006d05077227 */ /* 0x000fc800078e00ff */
[--C-:B------:R-:W-:Y:S01]  /*5770*/  @!P6 IMAD.IADD R115, R115, 0x1, -R0.reuse ;  /* 0x000000017373e824 */ /* 0x100fe200078e0a00 */
[----:B------:R-:W-:Y:S01]  /*5780*/  IADD3 R7, -R7, RZ, RZ ;  /* 0x000000ff07077210 */ /* 0x000fe20007ffe1ff */
[--C-:B------:R-:W-:Y:S01]  /*5790*/  @!P2 IMAD.IADD R113, R113, 0x1, -R0.reuse ;  /* 0x000000017171a824 */ /* 0x100fe200078e0a00 */
[----:B------:R-:W-:Y:S01]  /*57a0*/  ISETP.GE.AND P2, PT, R13, RZ, PT ;  /* 0x000000ff0d00720c */ /* 0x000fe20003f46270 */
[----:B------:R-:W-:Y:S01]  /*57b0*/  @!P5 IMAD.MOV R21, RZ, RZ, -R21 ;  /* 0x000000ffff15d224 */ /* 0x000fe200078e0a15 */
[C---:B------:R-:W-:Y:S01]  /*57c0*/  ISETP.GT.U32.AND P5, PT, R0.reuse, R111, PT ;  /* 0x0000006f0000720c */ /* 0x040fe20003fa4070 */
[----:B------:R-:W-:Y:S01]  /*57d0*/  @!P0 IMAD.MOV R115, RZ, RZ, -R115 ;  /* 0x000000ffff738224 */ /* 0x000fe200078e0a73 */
[C---:B------:R-:W-:Y:S01]  /*57e0*/  ISETP.GT.U32.AND P4, PT, R0.reuse, R113, PT ;  /* 0x000000710000720c */ /* 0x040fe20003f84070 */
[----:B------:R-:W-:Y:S01]  /*57f0*/  @!P1 IMAD.IADD R19, R19, 0x1, -R0 ;  /* 0x0000000113139824 */ /* 0x000fe200078e0a00 */
[C---:B------:R-:W-:Y:S01]  /*5800*/  ISETP.GT.U32.AND P0, PT, R0.reuse, R11, PT ;  /* 0x0000000b0000720c */ /* 0x040fe20003f04070 */
[----:B------:R-:W-:Y:S01]  /*5810*/  IMAD R109, R0, R7, R109 ;  /* 0x00000007006d7224 */ /* 0x000fe200078e026d */
[----:B------:R-:W-:Y:S01]  /*5820*/  ISETP.GE.AND P1, PT, R16, RZ, PT ;  /* 0x000000ff1000720c */ /* 0x000fe20003f26270 */
[----:B------:R-:W-:Y:S01]  /*5830*/  IMAD.HI.U32 R7, R5, R107, RZ ;  /* 0x0000006b05077227 */ /* 0x000fe200078e00ff */
[----:B------:R-:W-:-:S02]  /*5840*/  ISETP.GE.AND P6, PT, R17, RZ, PT ;  /* 0x000000ff1100720c */ /* 0x000fc40003fc6270 */
[----:B------:R-:W-:Y:S01]  /*5850*/  LOP3.LUT R16, R4, 0xee, RZ, 0xfc, !PT ;  /* 0x000000ee04107812 */ /* 0x000fe200078efcff */
[----:B------:R-:W-:Y:S02]  /*5860*/  IMAD.MOV R7, RZ, RZ, -R7 ;  /* 0x000000ffff077224 */ /* 0x000fe400078e0a07 */
[--C-:B------:R-:W-:Y:S01]  /*5870*/  @!P5 IMAD.IADD R111, R111, 0x1, -R0.reuse ;  /* 0x000000016f6fd824 */ /* 0x100fe200078e0a00 */
[C---:B------:R-:W-:Y:S01]  /*5880*/  ISETP.GT.U32.AND P5, PT, R0.reuse, R109, PT ;  /* 0x0000006d0000720c */ /* 0x040fe20003fa4070 */
[--C-:B------:R-:W-:Y:S01]  /*5890*/  @!P4 IMAD.IADD R113, R113, 0x1, -R0.reuse ;  /* 0x000000017171c824 */ /* 0x100fe200078e0a00 */
[----:B------:R-:W-:Y:S01]  /*58a0*/  IABS R105, R16 ;  /* 0x0000001000697213 */ /* 0x000fe20000000000 */
[----:B------:R-:W-:Y:S01]  /*58b0*/  IMAD R107, R0, R7, R107 ;  /* 0x00000007006b7224 */ /* 0x000fe200078e026b */
[----:B------:R-:W-:Y:S01]  /*58c0*/  ISETP.GE.AND P4, PT, R12, RZ, PT ;  /* 0x000000ff0c00720c */ /* 0x000fe20003f86270 */
[--C-:B------:R-:W-:Y:S02]  /*58d0*/  @!P0 IMAD.IADD R11, R11, 0x1, -R0.reuse ;  /* 0x000000010b0b8824 */ /* 0x100fe400078e0a00 */
[----:B------:R-:W-:Y:S01]  /*58e0*/  @!P1 IMAD.MOV R113, RZ, RZ, -R113 ;  /* 0x000000ffff719224 */ /* 0x000fe200078e0a71 */
[C---:B------:R-:W-:Y:S01]  /*58f0*/  ISETP.GT.U32.AND P1, PT, R0.reuse, R107, PT ;  /* 0x0000006b0000720c */ /* 0x040fe20003f24070 */
[----:B------:R-:W-:Y:S01]  /*5900*/  @!P3 IMAD.MOV R19, RZ, RZ, -R19 ;  /* 0x000000ffff13b224 */ /* 0x000fe200078e0a13 */
[----:B------:R-:W-:Y:S01]  /*5910*/  ISETP.GT.U32.AND P0, PT, R0, R11, PT ;  /* 0x0000000b0000720c */ /* 0x000fe20003f04070 */
[----:B------:R-:W-:Y:S01]  /*5920*/  @!P6 IMAD.MOV R111, RZ, RZ, -R111 ;  /* 0x000000ffff6fe224 */ /* 0x000fe200078e0a6f */
[----:B------:R-:W-:Y:S01]  /*5930*/  ISETP.GE.AND P3, PT, R9, RZ, PT ;  /* 0x000000ff0900720c */ /* 0x000fe20003f66270 */
[----:B------:R-:W-:Y:S01]  /*5940*/  @!P5 IMAD.IADD R109, R109, 0x1, -R0 ;  /* 0x000000016d6dd824 */ /* 0x000fe200078e0a00 */
[----:B------:R-:W-:Y:S01]  /*5950*/  LOP3.LUT R9, R4, 0xea, RZ, 0xfc, !PT ;  /* 0x000000ea04097812 */ /* 0x000fe200078efcff */
[----:B------:R-:W-:-:S03]  /*5960*/  IMAD.HI.U32 R12, R5, R105, RZ ;  /* 0x00000069050c7227 */ /* 0x000fc600078e00ff */
[----:B------:R-:W-:Y:S01]  /*5970*/  IABS R13, R9 ;  /* 0x00000009000d7213 */ /* 0x000fe20000000000 */
[----:B------:R-:W-:Y:S01]  /*5980*/  IMAD.MOV R12, RZ, RZ, -R12 ;  /* 0x000000ffff0c7224 */ /* 0x000fe200078e0a0c */
[----:B------:R-:W-:Y:S01]  /*5990*/  ISETP.GT.U32.AND P5, PT, R0, R109, PT ;  /* 0x0000006d0000720c */ /* 0x000fe20003fa4070 */
[--C-:B------:R-:W-:Y:S01]  /*59a0*/  @!P1 IMAD.IADD R107, R107, 0x1, -R0.reuse ;  /* 0x000000016b6b9824 */ /* 0x100fe200078e0a00 */
[----:B------:R-:W-:Y:S01]  /*59b0*/  ISETP.GE.AND P6, PT, R9, RZ, PT ;  /* 0x000000ff0900720c */ /* 0x000fe20003fc6270 */
[----:B------:R-:W-:Y:S01]  /*59c0*/  IMAD.HI.U32 R7, R5, R13, RZ ;  /* 0x0000000d05077227 */ /* 0x000fe200078e00ff */
[----:B------:R-:W-:Y:S02]  /*59d0*/  ISETP.GE.AND P1, PT, R16, RZ, PT ;  /* 0x000000ff1000720c */ /* 0x000fe40003f26270 */
[----:B------:R-:W-:Y:S01]  /*59e0*/  IABS R16, R18 ;  /* 0x0000001200107213 */ /* 0x000fe20000000000 */
[----:B------:R-:W-:Y:S01]  /*59f0*/  @!P0 IMAD.IADD R11, R11, 0x1, -R0 ;  /* 0x000000010b0b8824 */ /* 0x000fe200078e0a00 */
[----:B------:R-:W-:Y:S01]  /*5a00*/  ISETP.GE.AND P0, PT, R14, RZ, PT ;  /* 0x000000ff0e00720c */ /* 0x000fe20003f06270 */
[----:B------:R-:W-:Y:S01]  /*5a10*/  IMAD.MOV R7, RZ, RZ, -R7 ;  /* 0x000000ffff077224 */ /* 0x000fe200078e0a07 */
[----:B------:R-:W-:Y:S01]  /*5a20*/  LOP3.LUT R14, R4, 0xf2, RZ, 0xfc, !PT ;  /* 0x000000f2040e7812 */ /* 0x000fe200078efcff */
[----:B------:R-:W-:Y:S01]  /*5a30*/  @!P2 IMAD.MOV R11, RZ, RZ, -R11 ;  /* 0x000000ffff0ba224 */ /* 0x000fe200078e0a0b */
[C---:B------:R-:W-:Y:S01]  /*5a40*/  ISETP.GT.U32.AND P2, PT, R0.reuse, R107, PT ;  /* 0x0000006b0000720c */ /* 0x040fe20003f44070 */
[----:B------:R-:W-:Y:S01]  /*5a50*/  IMAD R7, R0, R7, R13 ;  /* 0x0000000700077224 */ /* 0x000fe200078e020d */
[----:B------:R-:W-:Y:S01]  /*5a60*/  IABS R17, R14 ;  /* 0x0000000e00117213 */ /* 0x000fe20000000000 */
[----:B------:R-:W-:-:S04]  /*5a70*/  IMAD.HI.U32 R9, R5, R15, RZ ;  /* 0x0000000f05097227 */ /* 0x000fc800078e00ff */
[----:B------:R-:W-:Y:S01]  /*5a80*/  @!P5 IMAD.IADD R109, R109, 0x1, -R0 ;  /* 0x000000016d6dd824 */ /* 0x000fe200078e0a00 */
[C---:B------:R-:W-:Y:S01]  /*5a90*/  ISETP.GT.U32.AND P5, PT, R0.reuse, R7, PT ;  /* 0x000000070000720c */ /* 0x040fe20003fa4070 */
[----:B------:R-:W-:Y:S02]  /*5aa0*/  IMAD.MOV R9, RZ, RZ, -R9 ;  /* 0x000000ffff097224 */ /* 0x000fe400078e0a09 */
[C---:B------:R-:W-:Y:S02]  /*5ab0*/  IMAD R105, R0.reuse, R12, R105 ;  /* 0x0000000c00697224 */ /* 0x040fe400078e0269 */
[----:B------:R-:W-:Y:S01]  /*5ac0*/  IMAD R15, R0, R9, R15 ;  /* 0x00000009000f7224 */ /* 0x000fe200078e020f */
[----:B------:R-:W-:Y:S01]  /*5ad0*/  @!P2 IADD3 R107, R107, -R0, RZ ;  /* 0x800000006b6ba210 */ /* 0x000fe20007ffe0ff */
[----:B------:R-:W-:Y:S01]  /*5ae0*/  @!P3 IMAD.MOV R109, RZ, RZ, -R109 ;  /* 0x000000ffff6db224 */ /* 0x000fe200078e0a6d */
[----:B------:R-:W-:Y:S01]  /*5af0*/  LOP3.LUT R9, R4, 0xf0, RZ, 0xfc, !PT ;  /* 0x000000f004097812 */ /* 0x000fe200078efcff */
[----:B------:R-:W-:Y:S01]  /*5b00*/  IMAD.HI.U32 R12, R5, R17, RZ ;  /* 0x00000011050c7227 */ /* 0x000fe200078e00ff */
[----:B------:R-:W-:-:S02]  /*5b10*/  ISETP.GT.U32.AND P2, PT, R0, R15, PT ;  /* 0x0000000f0000720c */ /* 0x000fc40003f44070 */
[----:B------:R-:W-:Y:S01]  /*5b20*/  IABS R103, R9 ;  /* 0x0000000900677213 */ /* 0x000fe20000000000 */
[----:B------:R-:W-:Y:S01]  /*5b30*/  @!P4 IMAD.MOV R107, RZ, RZ, -R107 ;  /* 0x000000ffff6bc224 */ /* 0x000fe200078e0a6b */
[----:B------:R-:W-:Y:S01]  /*5b40*/  ISETP.GT.U32.AND P4, PT, R0, R105, PT ;  /* 0x000000690000720c */ /* 0x000fe20003f84070 */
[----:B------:R-:W-:Y:S01]  /*5b50*/  @!P5 IMAD.IADD R7, R7, 0x1, -R0 ;  /* 0x000000010707d824 */ /* 0x000fe200078e0a00 */
[----:B------:R-:W-:Y:S01]  /*5b60*/  ISETP.GE.AND P3, PT, R9, RZ, PT ;  /* 0x000000ff0900720c */ /* 0x000fe20003f66270 */
[----:B------:R-:W-:-:S03]  /*5b70*/  IMAD.HI.U32 R9, R5, R103, RZ ;  /* 0x0000006705097227 */ /* 0x000fc600078e00ff */
[C---:B------:R-:W-:Y:S01]  /*5b80*/  ISETP.GT.U32.AND P5, PT, R0.reuse, R7, PT ;  /* 0x000000070000720c */ /* 0x040fe20003fa4070 */
[----:B------:R-:W-:Y:S02]  /*5b90*/  IMAD.MOV R9, RZ, RZ, -R9 ;  /* 0x000000ffff097224 */ /* 0x000fe400078e0a09 */
[--C-:B------:R-:W-:Y:S02]  /*5ba0*/  @!P2 IMAD.IADD R15, R15, 0x1, -R0.reuse ;  /* 0x000000010f0fa824 */ /* 0x100fe400078e0a00 */
[C---:B------:R-:W-:Y:S02]  /*5bb0*/  IMAD R103, R0.reuse, R9, R103 ;  /* 0x0000000900677224 */ /* 0x040fe400078e0267 */
[----:B------:R-:W-:Y:S01]  /*5bc0*/  @!P4 IMAD.IADD R105, R105, 0x1, -R0 ;  /* 0x000000016969c824 */ /* 0x000fe200078e0a00 */
[----:B------:R-:W-:Y:S01]  /*5bd0*/  ISETP.GT.U32.AND P2, PT, R0, R15, PT ;  /* 0x0000000f0000720c */ /* 0x000fe20003f44070 */
[----:B------:R-:W-:-:S03]  /*5be0*/  IMAD.HI.U32 R13, R5, R101, RZ ;  /* 0x00000065050d7227 */ /* 0x000fc600078e00ff */
[----:B------:R-:W-:Y:S01]  /*5bf0*/  ISETP.GT.U32.AND P4, PT, R0, R105, PT ;  /* 0x000000690000720c */ /* 0x000fe20003f84070 */
[----:B------:R-:W-:Y:S01]  /*5c00*/  @!P5 IMAD.IADD R7, R7, 0x1, -R0 ;  /* 0x000000010707d824 */ /* 0x000fe200078e0a00 */
[----:B------:R-:W-:Y:S01]  /*5c10*/  ISETP.GE.AND P5, PT, R14, RZ, PT ;  /* 0x000000ff0e00720c */ /* 0x000fe20003fa6270 */
[----:B------:R-:W-:Y:S01]  /*5c20*/  IMAD.MOV R12, RZ, RZ, -R12 ;  /* 0x000000ffff0c7224 */ /* 0x000fe200078e0a0c */
[----:B------:R-:W-:Y:S01]  /*5c30*/  IABS R14, R26 ;  /* 0x0000001a000e7213 */ /* 0x000fe20000000000 */
[----:B------:R-:W-:Y:S01]  /*5c40*/  @!P6 IMAD.MOV R7, RZ, RZ, -R7 ;  /* 0x000000ffff07e224 */ /* 0x000fe200078e0a07 */
[C---:B------:R-:W-:Y:S01]  /*5c50*/  ISETP.GT.U32.AND P6, PT, R0.reuse, R103, PT ;  /* 0x000000670000720c */ /* 0x040fe20003fc4070 */
[----:B------:R-:W-:Y:S02]  /*5c60*/  IMAD.MOV R13, RZ, RZ, -R13 ;  /* 0x000000ffff0d7224 */ /* 0x000fe400078e0a0d */
[C---:B------:R-:W-:Y:S01]  /*5c70*/  IMAD R17, R0.reuse, R12, R17 ;  /* 0x0000000c00117224 */ /* 0x040fe200078e0211 */
[----:B------:R-:W-:Y:S01]  /*5c80*/  IABS R12, R24 ;  /* 0x00000018000c7213 */ /* 0x000fe20000000000 */
[----:B------:R-:W-:-:S02]  /*5c90*/  IMAD R101, R0, R13, R101 ;  /* 0x0000000d00657224 */ /* 0x000fc400078e0265 */
[--C-:B------:R-:W-:Y:S01]  /*5ca0*/  @!P2 IMAD.IADD R15, R15, 0x1, -R0.reuse ;  /* 0x000000010f0fa824 */ /* 0x100fe200078e0a00 */
[C---:B------:R-:W-:Y:S01]  /*5cb0*/  ISETP.GT.U32.AND P2, PT, R0.reuse, R17, PT ;  /* 0x000000110000720c */ /* 0x040fe20003f44070 */
[----:B------:R-:W-:Y:S01]  /*5cc0*/  @!P4 IMAD.IADD R105, R105, 0x1, -R0 ;  /* 0x000000016969c824 */ /* 0x000fe200078e0a00 */
[----:B------:R-:W-:Y:S01]  /*5cd0*/  ISETP.GT.U32.AND P4, PT, R0, R101, PT ;  /* 0x000000650000720c */ /* 0x000fe20003f84070 */
[----:B------:R-:W-:-:S04]  /*5ce0*/  IMAD.HI.U32 R4, R5, R99, RZ ;  /* 0x0000006305047227 */ /* 0x000fc800078e00ff */
[----:B------:R-:W-:Y:S02]  /*5cf0*/  @!P6 IMAD.IADD R103, R103, 0x1, -R0 ;  /* 0x000000016767e824 */ /* 0x000fe400078e0a00 */
[----:B------:R-:W-:Y:S02]  /*5d00*/  IMAD.MOV R4, RZ, RZ, -R4 ;  /* 0x000000ffff047224 */ /* 0x000fe400078e0a04 */
[----:B------:R-:W-:Y:S01]  /*5d10*/  IMAD.HI.U32 R9, R5, R14, RZ ;  /* 0x0000000e05097227 */ /* 0x000fe200078e00ff */
[----:B------:R-:W-:-:S03]  /*5d20*/  ISETP.GT.U32.AND P6, PT, R0, R103, PT ;  /* 0x000000670000720c */ /* 0x000fc60003fc4070 */
[----:B------:R-:W-:Y:S02]  /*5d30*/  IMAD R99, R0, R4, R99 ;  /* 0x0000000400637224 */ /* 0x000fe400078e0263 */
[----:B------:R-:W-:-:S04]  /*5d40*/  IMAD.HI.U32 R4, R5, R12, RZ ;  /* 0x0000000c05047227 */ /* 0x000fc800078e00ff */
[--C-:B------:R-:W-:Y:S01]  /*5d50*/  @!P2 IMAD.IADD R17, R17, 0x1, -R0.reuse ;  /* 0x000000011111a824 */ /* 0x100fe200078e0a00 */
[C---:B------:R-:W-:Y:S01]  /*5d60*/  ISETP.GT.U32.AND P2, PT, R0.reuse, R99, PT ;  /* 0x000000630000720c */ /* 0x040fe20003f44070 */
[----:B------:R-:W-:Y:S02]  /*5d70*/  @!P4 IMAD.IADD R101, R101, 0x1, -R0 ;  /* 0x000000016565c824 */ /* 0x000fe400078e0a00 */
[----:B------:R-:W-:Y:S01]  /*5d80*/  IMAD.MOV R13, RZ, RZ, -R4 ;  /* 0x000000ffff0d7224 */ /* 0x000fe200078e0a04 */
[----:B------:R-:W-:Y:S01]  /*5d90*/  ISETP.GT.U32.AND P4, PT, R0, R17, PT ;  /* 0x000000110000720c */ /* 0x000fe20003f84070 */
[----:B------:R-:W-:Y:S01]  /*5da0*/  IMAD.HI.U32 R4, R5, R16, RZ ;  /* 0x0000001005047227 */ /* 0x000fe200078e00ff */
[----:B------:R-:W-:-:S03]  /*5db0*/  @!P6 IADD3 R103, R103, -R0, RZ ;  /* 0x800000006767e210 */ /* 0x000fc60007ffe0ff */
[----:B------:R-:W-:Y:S01]  /*5dc0*/  @!P0 IMAD.MOV R15, RZ, RZ, -R15 ;  /* 0x000000ffff0f8224 */ /* 0x000fe200078e0a0f */
[C---:B------:R-:W-:Y:S01]  /*5dd0*/  ISETP.GT.U32.AND P0, PT, R0.reuse, R101, PT ;  /* 0x000000650000720c */ /* 0x040fe20003f04070 */
[----:B------:R-:W-:Y:S01]  /*5de0*/  IMAD R5, R0, R13, R12 ;  /* 0x0000000d00057224 */ /* 0x000fe200078e020c */
[----:B------:R-:W-:Y:S01]  /*5df0*/  IADD3 R12, R32, -0x9, RZ ;  /* 0xfffffff7200c7810 */ /* 0x000fe20007ffe0ff */
[----:B------:R-:W-:Y:S02]  /*5e00*/  IMAD.MOV R9, RZ, RZ, -R9 ;  /* 0x000000ffff097224 */ /* 0x000fe400078e0a09 */
[----:B------:R-:W-:Y:S01]  /*5e10*/  IMAD.MOV R13, RZ, RZ, -R4 ;  /* 0x000000ffff0d7224 */ /* 0x000fe200078e0a04 */
[C---:B------:R-:W-:Y:S01]  /*5e20*/  ISETP.GT.U32.AND P6, PT, R0.reuse, R5, PT ;  /* 0x000000050000720c */ /* 0x040fe20003fc4070 */
[----:B------:R-:W-:Y:S01]  /*5e30*/  IMAD R9, R0, R9, R14 ;  /* 0x0000000900097224 */ /* 0x000fe200078e020e */
[----:B------:R-:W-:Y:S01]  /*5e40*/  IADD3 R4, R32, -0x1, RZ ;  /* 0xffffffff20047810 */ /* 0x000fe20007ffe0ff */
[----:B------:R-:W-:-:S02]  /*5e50*/  IMAD R13, R0, R13, R16 ;  /* 0x0000000d000d7224 */ /* 0x000fc400078e0210 */
[--C-:B------:R-:W-:Y:S02]  /*5e60*/  @!P2 IMAD.IADD R99, R99, 0x1, -R0.reuse ;  /* 0x000000016363a824 */ /* 0x100fe400078e0a00 */
[--C-:B------:R-:W-:Y:S01]  /*5e70*/  @!P4 IMAD.IADD R17, R17, 0x1, -R0.reuse ;  /* 0x000000011111c824 */ /* 0x100fe200078e0a00 */
[C---:B------:R-:W-:Y:S01]  /*5e80*/  ISETP.GT.U32.AND P4, PT, R0.reuse, R9, PT ;  /* 0x000000090000720c */ /* 0x040fe20003f84070 */
[--C-:B------:R-:W-:Y:S01]  /*5e90*/  @!P0 IMAD.IADD R101, R101, 0x1, -R0.reuse ;  /* 0x0000000165658824 */ /* 0x100fe200078e0a00 */
[C---:B------:R-:W-:Y:S01]  /*5ea0*/  ISETP.GT.U32.AND P0, PT, R0.reuse, R13, PT ;  /* 0x0000000d0000720c */ /* 0x040fe20003f04070 */
[----:B------:R-:W-:Y:S01]  /*5eb0*/  @!P3 IMAD.MOV R103, RZ, RZ, -R103 ;  /* 0x000000ffff67b224 */ /* 0x000fe200078e0a67 */
[----:B------:R-:W-:Y:S01]  /*5ec0*/  ISETP.GT.U32.AND P2, PT, R0, R99, PT ;  /* 0x000000630000720c */ /* 0x000fe20003f44070 */
[----:B------:R-:W-:Y:S01]  /*5ed0*/  @!P6 IMAD.IADD R5, R5, 0x1, -R0 ;  /* 0x000000010505e824 */ /* 0x000fe200078e0a00 */
[----:B------:R-:W-:Y:S01]  /*5ee0*/  ISETP.GE.AND P6, PT, R20, RZ, PT ;  /* 0x000000ff1400720c */ /* 0x000fe20003fc6270 */
[----:B------:R-:W-:-:S02]  /*5ef0*/  @!P5 IMAD.MOV R17, RZ, RZ, -R17 ;  /* 0x000000ffff11d224 */ /* 0x000fc400078e0a11 */
[----:B------:R-:W-:Y:S01]  /*5f00*/  @!P1 IMAD.MOV R105, RZ, RZ, -R105 ;  /* 0x000000ffff699224 */ /* 0x000fe200078e0a69 */
[----:B------:R-:W-:Y:S02]  /*5f10*/  ISETP.GT.U32.AND P3, PT, R0, R5, PT ;  /* 0x000000050000720c */ /* 0x000fe40003f64070 */
[----:B------:R-:W-:Y:S01]  /*5f20*/  ISETP.GE.U32.AND P1, PT, R4, 0x7fffffc0, PT ;  /* 0x7fffffc00400780c */ /* 0x000fe20003f26070 */
[--C-:B------:R-:W-:Y:S01]  /*5f30*/  @!P4 IMAD.IADD R9, R9, 0x1, -R0.reuse ;  /* 0x000000010909c824 */ /* 0x100fe200078e0a00 */
[----:B------:R-:W-:Y:S01]  /*5f40*/  ISETP.GE.AND P4, PT, R24, RZ, PT ;  /* 0x000000ff1800720c */ /* 0x000fe20003f86270 */
[--C-:B------:R-:W-:Y:S01]  /*5f50*/  @!P0 IMAD.IADD R13, R13, 0x1, -R0.reuse ;  /* 0x000000010d0d8824 */ /* 0x100fe200078e0a00 */
[----:B------:R-:W-:Y:S01]  /*5f60*/  IADD3 R4, R32, -0x5, RZ ;  /* 0xfffffffb20047810 */ /* 0x000fe20007ffe0ff */
[----:B------:R-:W-:Y:S01]  /*5f70*/  @!P2 IMAD.IADD R99, R99, 0x1, -R0 ;  /* 0x000000016363a824 */ /* 0x000fe200078e0a00 */
[----:B------:R-:W-:Y:S01]  /*5f80*/  ISETP.GE.AND P2, PT, R22, RZ, PT ;  /* 0x000000ff1600720c */ /* 0x000fe20003f46270 */
[----:B------:R-:W-:Y:S01]  /*5f90*/  @!P6 IMAD.MOV R101, RZ, RZ, -R101 ;  /* 0x000000ffff65e224 */ /* 0x000fe200078e0a65 */
[----:B------:R-:W-:-:S02]  /*5fa0*/  ISETP.GT.U32.AND P0, PT, R0, R13, PT ;  /* 0x0000000d0000720c */ /* 0x000fc40003f04070 */
[----:B------:R-:W-:Y:S01]  /*5fb0*/  ISETP.GT.U32.AND P5, PT, R0, R9, PT ;  /* 0x000000090000720c */ /* 0x000fe20003fa4070 */
[--C-:B------:R-:W-:Y:S01]  /*5fc0*/  @!P3 IMAD.IADD R5, R5, 0x1, -R0.reuse ;  /* 0x000000010505b824 */ /* 0x100fe200078e0a00 */
[----:B------:R-:W-:Y:S02]  /*5fd0*/  ISETP.GE.U32.AND P6, PT, R4, 0x7fffffbc, PT ;  /* 0x7fffffbc0400780c */ /* 0x000fe40003fc6070 */
[----:B------:R-:W-:Y:S01]  /*5fe0*/  IADD3 R4, R32, -0xd, RZ ;  /* 0xfffffff320047810 */ /* 0x000fe20007ffe0ff */
[----:B------:R-:W-:Y:S01]  /*5ff0*/  @!P4 IMAD.MOV R5, RZ, RZ, -R5 ;  /* 0x000000ffff05c224 */ /* 0x000fe200078e0a05 */
[----:B------:R-:W-:Y:S02]  /*6000*/  ISETP.GE.AND P4, PT, R18, RZ, PT ;  /* 0x000000ff1200720c */ /* 0x000fe40003f86270 */
[----:B------:R-:W-:Y:S01]  /*6010*/  ISETP.GE.U32.AND P3, PT, R12, 0x7fffffb8, PT ;  /* 0x7fffffb80c00780c */ /* 0x000fe20003f66070 */
[----:B------:R-:W-:Y:S01]  /*6020*/  @!P2 IMAD.MOV R99, RZ, RZ, -R99 ;  /* 0x000000ffff63a224 */ /* 0x000fe200078e0a63 */
[----:B------:R-:W-:Y:S01]  /*6030*/  ISETP.GE.AND P2, PT, R26, RZ, PT ;  /* 0x000000ff1a00720c */ /* 0x000fe20003f46270 */
[--C-:B------:R-:W-:Y:S01]  /*6040*/  @!P0 IMAD.IADD R13, R13, 0x1, -R0.reuse ;  /* 0x000000010d0d8824 */ /* 0x100fe200078e0a00 */
[----:B------:R-:W-:Y:S01]  /*6050*/  ISETP.NE.AND P0, PT, RZ, c[0x0][0x17c], PT ;  /* 0x00005f00ff007a0c */ /* 0x000fe20003f05270 */
[----:B------:R-:W-:Y:S01]  /*6060*/  @!P5 IMAD.IADD R9, R9, 0x1, -R0 ;  /* 0x000000010909d824 */ /* 0x000fe200078e0a00 */
[----:B------:R-:W-:Y:S01]  /*6070*/  LOP3.LUT R26, RZ, c[0x0][0x17c], RZ, 0x33, !PT ;  /* 0x00005f00ff1a7a12 */ /* 0x000fe200078e33ff */
[----:B------:R-:W-:Y:S01]  /*6080*/  IMAD R0, R30, c[0x0][0x18c], RZ ;  /* 0x000063001e007a24 */ /* 0x000fe200078e02ff */
[----:B------:R-:W-:-:S02]  /*6090*/  ISETP.GE.U32.AND P5, PT, R4, 0x7fffffb4, PT ;  /* 0x7fffffb40400780c */ /* 0x000fc40003fa6070 */
[----:B------:R-:W-:Y:S02]  /*60a0*/  SEL R25, R26, R25, !P0 ;  /* 0x000000191a197207 */ /* 0x000fe40004000000 */
[----:B------:R-:W-:Y:S02]  /*60b0*/  IADD3 R4, R32, -0x11, RZ ;  /* 0xffffffef20047810 */ /* 0x000fe40007ffe0ff */
[C---:B------:R-:W-:Y:S01]  /*60c0*/  SEL R32, R26.reuse, R31, !P0 ;  /* 0x0000001f1a207207 */ /* 0x040fe20004000000 */
[----:B------:R-:W-:Y:S01]  /*60d0*/  @!P2 IMAD.MOV R9, RZ, RZ, -R9 ;  /* 0x000000ffff09a224 */ /* 0x000fe200078e0a09 */
[C---:B------:R-:W-:Y:S02]  /*60e0*/  SEL R31, R26.reuse, R6, !P0 ;  /* 0x000000061a1f7207 */ /* 0x040fe40004000000 */
[----:B------:R-:W-:Y:S02]  /*60f0*/  @!P4 IADD3 R13, -R13, RZ, RZ ;  /* 0x000000ff0d0dc210 */ /* 0x000fe40007ffe1ff */
[C---:B------:R-:W-:Y:S01]  /*6100*/  SEL R27, R26.reuse, R27, !P0 ;  /* 0x0000001b1a1b7207 */ /* 0x040fe20004000000 */
[----:B------:R-:W-:Y:S01]  /*6110*/  IMAD R31, R31, c[0x0][0x190], RZ ;  /* 0x000064001f1f7a24 */ /* 0x000fe200078e02ff */
[----:B------:R-:W-:Y:S01]  /*6120*/  SEL R6, R26, R107, !P0 ;  /* 0x0000006b1a067207 */ /* 0x000fe20004000000 */
[----:B------:R-:W-:Y:S01]  /*6130*/  IMAD R107, R25, c[0x0][0x190], RZ ;  /* 0x00006400196b7a24 */ /* 0x000fe200078e02ff */
[----:B------:R-:W-:Y:S01]  /*6140*/  LEA R22, P4, R0, c[0x0][0x168], 0x2 ;  /* 0x00005a0000167a11 */ /* 0x000fe200078810ff */
[----:B------:R-:W-:Y:S01]  /*6150*/  IMAD R25, R2, c[0x0][0x184], RZ ;  /* 0x0000610002197a24 */ /* 0x000fe200078e02ff */
[----:B------:R-:W-:Y:S01]  /*6160*/  SEL R24, R26, R23, !P0 ;  /* 0x000000171a187207 */ /* 0x000fe20004000000 */
[----:B------:R-:W-:Y:S01]  /*6170*/  IMAD R6, R6, c[0x0][0x190], RZ ;  /* 0x0000640006067a24 */ /* 0x000fe200078e02ff */
[----:B------:R-:W-:Y:S01]  /*6180*/  SEL R14, R26, R101, !P0 ;  /* 0x000000651a0e7207 */ /* 0x000fe20004000000 */
[----:B------:R-:W-:Y:S01]  /*6190*/  IMAD R101, R27, c[0x0][0x190], RZ ;  /* 0x000064001b657a24 */ /* 0x000fe200078e02ff */
[----:B------:R-:W-:Y:S01]  /*61a0*/  LEA.HI.X.SX32 R0, R0, c[0x0][0x16c], 0x2, P4 ;  /* 0x00005b0000007a11 */ /* 0x000fe200020f16ff */
[----:B------:R-:W-:Y:S01]  /*61b0*/  IMAD R27, R3, c[0x0][0x184], RZ ;  /* 0x00006100031b7a24 */ /* 0x000fe200078e02ff */
[----:B------:R-:W-:-:S02]  /*61c0*/  LEA R2, P4, R107, R22, 0x2 ;  /* 0x000000166b027211 */ /* 0x000fc400078810ff */
[----:B------:R-:W-:Y:S02]  /*61d0*/  ISETP.GE.U32.AND P2, PT, R4, 0x7fffffb0, PT ;  /* 0x7fffffb00400780c */ /* 0x000fe40003f46070 */
[C---:B------:R-:W-:Y:S02]  /*61e0*/  SEL R30, R26.reuse, R29, !P0 ;  /* 0x0000001d1a1e7207 */ /* 0x040fe40004000000 */
[C---:B------:R-:W-:Y:S02]  /*61f0*/  SEL R23, R26.reuse, R10, !P0 ;  /* 0x0000000a1a177207 */ /* 0x040fe40004000000 */
[C---:B------:R-:W-:Y:S02]  /*6200*/  SEL R36, R26.reuse, R33, !P0 ;  /* 0x000000211a247207 */ /* 0x040fe40004000000 */
[C---:B------:R-:W-:Y:S01]  /*6210*/  SEL R38, R26.reuse, R35, !P0 ;  /* 0x000000231a267207 */ /* 0x040fe20004000000 */
[----:B------:R-:W-:Y:S01]  /*6220*/  IMAD R23, R23, c[0x0][0x190], RZ ;  /* 0x0000640017177a24 */ /* 0x000fe200078e02ff */
[----:B------:R-:W-:-:S02]  /*6230*/  SEL R40, R26, R39, !P0 ;  /* 0x000000271a287207 */ /* 0x000fc40004000000 */
[C---:B------:R-:W-:Y:S02]  /*6240*/  SEL R42, R26.reuse, R37, !P0 ;  /* 0x000000251a2a7207 */ /* 0x040fe40004000000 */
[C---:B------:R-:W-:Y:S02]  /*6250*/  SEL R46, R26.reuse, R41, !P0 ;  /* 0x000000291a2e7207 */ /* 0x040fe40004000000 */
[C---:B------:R-:W-:Y:S02]  /*6260*/  SEL R48, R26.reuse, R43, !P0 ;  /* 0x0000002b1a307207 */ /* 0x040fe40004000000 */
[C---:B------:R-:W-:Y:S02]  /*6270*/  SEL R50, R26.reuse, R45, !P0 ;  /* 0x0000002d1a327207 */ /* 0x040fe40004000000 */
[C---:B------:R-:W-:Y:S02]  /*6280*/  SEL R52, R26.reuse, R47, !P0 ;  /* 0x0000002f1a347207 */ /* 0x040fe40004000000 */
        /* <DEDUP_REMOVED lines=34> */
[----:B------:R-:W-:Y:S01]  /*64b0*/  SEL R4, R26, R99, !P0 ;  /* 0x000000631a047207 */ /* 0x000fe20004000000 */
[----:B------:R-:W-:Y:S01]  /*64c0*/  IMAD R99, R24, c[0x0][0x190], RZ ;  /* 0x0000640018637a24 */ /* 0x000fe200078e02ff */
[C---:B------:R-:W-:Y:S01]  /*64d0*/  SEL R125, R26.reuse, R125, !P0 ;  /* 0x0000007d1a7d7207 */ /* 0x040fe20004000000 */
[----:B------:R-:W-:Y:S01]  /*64e0*/  IMAD R29, R29, c[0x0][0x190], RZ ;  /* 0x000064001d1d7a24 */ /* 0x000fe200078e02ff */
[----:B------:R-:W-:Y:S01]  /*64f0*/  SEL R123, R26, R123, !P0 ;  /* 0x0000007b1a7b7207 */ /* 0x000fe20004000000 */
[----:B------:R-:W-:Y:S01]  /*6500*/  IMAD R10, R10, c[0x0][0x190], RZ ;  /* 0x000064000a0a7a24 */ /* 0x000fe200078e02ff */
[----:B------:R-:W-:-:S02]  /*6510*/  SEL R129, R26, R129, !P0 ;  /* 0x000000811a817207 */ /* 0x000fc40004000000 */
[C---:B------:R-:W-:Y:S02]  /*6520*/  SEL R133, R26.reuse, R133, !P0 ;  /* 0x000000851a857207 */ /* 0x040fe40004000000 */
[C---:B------:R-:W-:Y:S02]  /*6530*/  SEL R137, R26.reuse, R137, !P0 ;  /* 0x000000891a897207 */ /* 0x040fe40004000000 */
[C---:B------:R-:W-:Y:S02]  /*6540*/  SEL R141, R26.reuse, R141, !P0 ;  /* 0x0000008d1a8d7207 */ /* 0x040fe40004000000 */
[C---:B------:R-:W-:Y:S02]  /*6550*/  SEL R104, R26.reuse, R143, !P0 ;  /* 0x0000008f1a687207 */ /* 0x040fe40004000000 */
[----:B------:R-:W-:Y:S01]  /*6560*/  SEL R139, R26, R145, !P0 ;  /* 0x000000911a8b7207 */ /* 0x000fe20004000000 */
[----:B------:R-:W-:Y:S01]  /*6570*/  IMAD R145, R122, c[0x0][0x190], RZ ;  /* 0x000064007a917a24 */ /* 0x000fe200078e02ff */
[C---:B------:R-:W-:Y:S01]  /*6580*/  SEL R134, R26.reuse, R147, !P0 ;  /* 0x000000931a867207 */ /* 0x040fe20004000000 */
[----:B------:R-:W-:Y:S01]  /*6590*/  IMAD R147, R137, c[0x0][0x190], RZ ;  /* 0x0000640089937a24 */ /* 0x000fe200078e02ff */
[C---:B------:R-:W-:Y:S01]  /*65a0*/  SEL R135, R26.reuse, R151, !P0 ;  /* 0x000000971a877207 */ /* 0x040fe20004000000 */
[----:B------:R-:W-:Y:S01]  /*65b0*/  IMAD R151, R133, c[0x0][0x190], RZ ;  /* 0x0000640085977a24 */ /* 0x000fe200078e02ff */
[----:B------:R-:W-:Y:S01]  /*65c0*/  SEL R120, R26, R149, !P0 ;  /* 0x000000951a787207 */ /* 0x000fe20004000000 */
[----:B------:R-:W-:Y:S01]  /*65d0*/  IMAD R149, R116, c[0x0][0x190], RZ ;  /* 0x0000640074957a24 */ /* 0x000fe200078e02ff */
[----:B------:R-:W-:Y:S01]  /*65e0*/  SEL R131, R26, R153, !P0 ;  /* 0x000000991a837207 */ /* 0x000fe20004000000 */
[----:B------:R-:W-:Y:S01]  /*65f0*/  IMAD R153, R132, c[0x0][0x190], RZ ;  /* 0x0000640084997a24 */ /* 0x000fe200078e02ff */
[C---:B------:R-:W-:Y:S01]  /*6600*/  SEL R126, R26.reuse, R155, !P0 ;  /* 0x0000009b1a7e7207 */ /* 0x040fe20004000000 */
        /* <DEDUP_REMOVED lines=9> */
[----:B------:R-:W-:Y:S01]  /*66a0*/  SEL R119, R26, R165, !P0 ;  /* 0x000000a51a777207 */ /* 0x000fe20004000000 */
[----:B------:R-:W-:Y:S01]  /*66b0*/  IMAD R165, R114, c[0x0][0x190], RZ ;  /* 0x0000640072a57a24 */ /* 0x000fe200078e02ff */
[----:B------:R-:W-:Y:S01]  /*66c0*/  SEL R117, R26, R169, !P0 ;  /* 0x000000a91a757207 */ /* 0x000fe20004000000 */
[----:B------:R-:W-:Y:S01]  /*66d0*/  IMAD R169, R96, c[0x0][0x190], RZ ;  /* 0x0000640060a97a24 */ /* 0x000fe200078e02ff */
[C---:B------:R-:W-:Y:S01]  /*66e0*/  SEL R167, R26.reuse, R167, !P0 ;  /* 0x000000a71aa77207 */ /* 0x040fe20004000000 */
[----:B------:R-:W-:Y:S01]  /*66f0*/  IMAD R143, R141, c[0x0][0x190], RZ ;  /* 0x000064008d8f7a24 */ /* 0x000fe200078e02ff */
[----:B------:R-:W-:Y:S01]  /*6700*/  SEL R179, R26, R179, !P0 ;  /* 0x000000b31ab37207 */ /* 0x000fe20004000000 */
        /* <DEDUP_REMOVED lines=111> */
[----:B------:R-:W-:Y:S01]  /*6e00*/  LEA R24, P0, R25, c[0x0][0x160], 0x2 ;  /* 0x0000580019187a11 */ /* 0x000fe200078010ff */
[----:B------:R-:W-:Y:S01]  /*6e10*/  IMAD R89, R89, c[0x0][0x190], RZ ;  /* 0x0000640059597a24 */ /* 0x000fe200078e02ff */
[----:B------:R-:W-:Y:S01]  /*6e20*/  LEA.HI.X.SX32 R3, R107, R0, 0x2, P4 ;  /* 0x000000006b037211 */ /* 0x000fe200020f16ff */
[----:B------:R-:W-:Y:S01]  /*6e30*/  IMAD R87, R87, c[0x0][0x190], RZ ;  /* 0x0000640057577a24 */ /* 0x000fe200078e02ff */
[----:B------:R-:W-:Y:S01]  /*6e40*/  LEA R26, P4, R27, c[0x0][0x160], 0x2 ;  /* 0x000058001b1a7a11 */ /* 0x000fe200078810ff */
[----:B------:R-:W-:Y:S01]  /*6e50*/  IMAD R85, R85, c[0x0][0x190], RZ ;  /* 0x0000640055557a24 */ /* 0x000fe200078e02ff */
[----:B------:R-:W-:Y:S01]  /*6e60*/  LEA.HI.X.SX32 R25, R25, c[0x0][0x164], 0x2, P0 ;  /* 0x0000590019197a11 */ /* 0x000fe200000f16ff */
[----:B------:R1:W-:Y:S01]  /*6e70*/  STL.64 [R1+0x12a8], R2 ;  /* 0x0012a80201007387 */ /* 0x0003e20000100a00 */
[-C--:B------:R-:W-:Y:S01]  /*6e80*/  LEA R244, P0, R99, R22.reuse, 0x2 ;  /* 0x0000001663f47211 */ /* 0x080fe200078010ff */
[----:B------:R-:W-:Y:S01]  /*6e90*/  IMAD R83, R83, c[0x0][0x190], RZ ;  /* 0x0000640053537a24 */ /* 0x000fe200078e02ff */
[----:B------:R-:W-:Y:S01]  /*6ea0*/  LEA.HI.X.SX32 R27, R27, c[0x0][0x164], 0x2, P4 ;  /* 0x000059001b1b7a11 */ /* 0x000fe200020f16ff */
[----:B------:R-:W-:Y:S01]  /*6eb0*/  IMAD R81, R81, c[0x0][0x190], RZ ;  /* 0x0000640051517a24 */ /* 0x000fe200078e02ff */
[----:B------:R-:W-:Y:S01]  /*6ec0*/  LEA R240, P4, R101, R22, 0x2 ;  /* 0x0000001665f07211 */ /* 0x000fe200078810ff */
[----:B------:R-:W-:Y:S01]  /*6ed0*/  IMAD R79, R79, c[0x0][0x190], RZ ;  /* 0x000064004f4f7a24 */ /* 0x000fe200078e02ff */
[----:B------:R-:W-:Y:S01]  /*6ee0*/  LEA.HI.X.SX32 R245, R99, R0, 0x2, P0 ;  /* 0x0000000063f57211 */ /* 0x000fe200000f16ff */
[----:B------:R-:W-:Y:S01]  /*6ef0*/  IMAD R77, R77, c[0x0][0x190], RZ ;  /* 0x000064004d4d7a24 */ /* 0x000fe200078e02ff */
[----:B------:R-:W-:Y:S01]  /*6f00*/  LEA R106, P0, R103, R22, 0x2 ;  /* 0x00000016676a7211 */ /* 0x000fe200078010ff */
[----:B------:R-:W-:Y:S01]  /*6f10*/  IMAD R75, R75, c[0x0][0x190], RZ ;  /* 0x000064004b4b7a24 */ /* 0x000fe200078e02ff */
[----:B------:R-:W-:Y:S01]  /*6f20*/  LEA.HI.X.SX32 R241, R101, R0, 0x2, P4 ;  /* 0x0000000065f17211 */ /* 0x000fe200020f16ff */
[----:B------:R-:W-:Y:S01]  /*6f30*/  STL.64 [R1+0x388], R244 ;  /* 0x000388f401007387 */ /* 0x000fe20000100a00 */
[----:B-1----:R-:W-:Y:S01]  /*6f40*/  LEA R2, P4, R105, R22, 0x2 ;  /* 0x0000001669027211 */ /* 0x002fe200078810ff */
[----:B------:R-:W-:Y:S01]  /*6f50*/  IMAD R101, R44, c[0x0][0x190], RZ ;  /* 0x000064002c657a24 */ /* 0x000fe200078e02ff */
[-C--:B------:R-:W-:Y:S01]  /*6f60*/  LEA.HI.X.SX32 R107, R103, R0.reuse, 0x2, P0 ;  /* 0x00000000676b7211 */ /* 0x080fe200000f16ff */
[----:B------:R-:W-:Y:S01]  /*6f70*/  STL.64 [R1+0x380], R240 ;  /* 0x000380f001007387 */ /* 0x000fe20000100a00 */
[----:B------:R-:W-:Y:S01]  /*6f80*/  LEA.HI.X.SX32 R3, R105, R0, 0x2, P4 ;  /* 0x0000000069037211 */ /* 0x000fe200020f16ff */
[----:B------:R-:W-:Y:S01]  /*6f90*/  IMAD R105, R62, c[0x0][0x190], RZ ;  /* 0x000064003e697a24 */ /* 0x000fe200078e02ff */
[----:B------:R-:W-:Y:S01]  /*6fa0*/  LEA R98, P0, R199, R22, 0x2 ;  /* 0x00000016c7627211 */ /* 0x000fe200078010ff */
[----:B------:R1:W-:Y:S01]  /*6fb0*/  STL.64 [R1+0x378], R106 ;  /* 0x0003786a01007387 */ /* 0x0003e20000100a00 */
[----:B------:R-:W-:-:S02]  /*6fc0*/  IMAD R103, R54, c[0x0][0x190], RZ ;  /* 0x0000640036677a24 */ /* 0x000fc400078e02ff */
[----:B------:R-:W-:Y:S01]  /*6fd0*/  LEA.HI.X.SX32 R99, R199, R0, 0x2, P0 ;  /* 0x00000000c7637211 */ /* 0x000fe200000f16ff */
[----:B------:R2:W-:Y:S01]  /*6fe0*/  STL.64 [R1+0x370], R2 ;  /* 0x0003700201007387 */ /* 0x0005e20000100a00 */
[----:B------:R-:W-:Y:S02]  /*6ff0*/  IMAD R73, R73, c[0x0][0x190], RZ ;  /* 0x0000640049497a24 */ /* 0x000fe400078e02ff */
[----:B------:R-:W-:Y:S01]  /*7000*/  IMAD R71, R71, c[0x0][0x190], RZ ;  /* 0x0000640047477a24 */ /* 0x000fe200078e02ff */
[----:B------:R3:W-:Y:S01]  /*7010*/  STL.64 [R1+0x368], R98 ;  /* 0x0003686201007387 */ /* 0x0007e20000100a00 */
[----:B------:R-:W-:Y:S02]  /*7020*/  IMAD R69, R69, c[0x0][0x190], RZ ;  /* 0x0000640045457a24 */ /* 0x000fe400078e02ff */
[----:B------:R-:W-:Y:S02]  /*7030*/  IMAD R67, R67, c[0x0][0x190], RZ ;  /* 0x0000640043437a24 */ /* 0x000fe400078e02ff */
[----:B-1----:R-:W-:-:S02]  /*7040*/  IMAD R107, R64, c[0x0][0x190], RZ ;  /* 0x00006400406b7a24 */ /* 0x002fc400078e02ff */
[----:B------:R-:W-:Y:S01]  /*7050*/  IMAD R65, R65, c[0x0][0x190], RZ ;  /* 0x0000640041417a24 */ /* 0x000fe200078e02ff */
[----:B--2---:R-:W-:Y:S01]  /*7060*/  LEA R2, P4, R201, R22, 0x2 ;  /* 0x00000016c9027211 */ /* 0x004fe200078810ff */
[----:B------:R-:W-:Y:S02]  /*7070*/  IMAD R63, R63, c[0x0][0x190], RZ ;  /* 0x000064003f3f7a24 */ /* 0x000fe400078e02ff */
[----:B------:R-:W-:Y:S01]  /*7080*/  IMAD R61, R61, c[0x0][0x190], RZ ;  /* 0x000064003d3d7a24 */ /* 0x000fe200078e02ff */
[----:B------:R-:W-:Y:S01]  /*7090*/  LEA.HI.X.SX32 R3, R201, R0, 0x2, P4 ;  /* 0x00000000c9037211 */ /* 0x000fe200020f16ff */
[----:B------:R-:W-:Y:S01]  /*70a0*/  IMAD R59, R59, c[0x0][0x190], RZ ;  /* 0x000064003b3b7a24 */ /* 0x000fe200078e02ff */
[----:B---3--:R-:W-:Y:S01]  /*70b0*/  LEA R98, P0, R203, R22, 0x2 ;  /* 0x00000016cb627211 */ /* 0x008fe200078010ff */
[----:B------:R-:W-:Y:S02]  /*70c0*/  IMAD R57, R57, c[0x0][0x190], RZ ;  /* 0x0000640039397a24 */ /* 0x000fe400078e02ff */
[----:B------:R1:W-:Y:S01]  /*70d0*/  STL.64 [R1+0x360], R2 ;  /* 0x0003600201007387 */ /* 0x0003e20000100a00 */
[----:B------:R-:W-:Y:S01]  /*70e0*/  LEA.HI.X.SX32 R99, R203, R0, 0x2, P0 ;  /* 0x00000000cb637211 */ /* 0x000fe200000f16ff */
[----:B------:R-:W-:-:S02]  /*70f0*/  IMAD R55, R55, c[0x0][0x190], RZ ;  /* 0x0000640037377a24 */ /* 0x000fc400078e02ff */
[----:B------:R-:W-:Y:S02]  /*7100*/  IMAD R53, R53, c[0x0][0x190], RZ ;  /* 0x0000640035357a24 */ /* 0x000fe400078e02ff */
[----:B------:R2:W-:Y:S01]  /*7110*/  STL.64 [R1+0x358], R98 ;  /* 0x0003586201007387 */ /* 0x0005e20000100a00 */
[----:B------:R-:W-:Y:S02]  /*7120*/  IMAD R51, R51, c[0x0][0x190], RZ ;  /* 0x0000640033337a24 */ /* 0x000fe400078e02ff */
[----:B------:R-:W-:Y:S02]  /*7130*/  IMAD R49, R49, c[0x0][0x190], RZ ;  /* 0x0000640031317a24 */ /* 0x000fe400078e02ff */
[----:B------:R-:W-:Y:S01]  /*7140*/  IMAD R45, R45, c[0x0][0x190], RZ ;  /* 0x000064002d2d7a24 */ /* 0x000fe200078e02ff */
[----:B-1----:R-:W-:Y:S01]  /*7150*/  LEA R2, P4, R205, R22, 0x2 ;  /* 0x00000016cd027211 */ /* 0x002fe200078810ff */
[----:B------:R-:W-:Y:S02]  /*7160*/  IMAD R47, R47, c[0x0][0x190], RZ ;  /* 0x000064002f2f7a24 */ /* 0x000fe400078e02ff */
[----:B------:R-:W-:Y:S01]  /*7170*/  IMAD R41, R41, c[0x0][0x190], RZ ;  /* 0x0000640029297a24 */ /* 0x000fe200078e02ff */
[----:B------:R-:W-:Y:S01]  /*7180*/  LEA.HI.X.SX32 R3, R205, R0, 0x2, P4 ;  /* 0x00000000cd037211 */ /* 0x000fe200020f16ff */
[----:B------:R-:W-:Y:S01]  /*7190*/  IMAD R43, R43, c[0x0][0x190], RZ ;  /* 0x000064002b2b7a24 */ /* 0x000fe200078e02ff */
[----:B--2---:R-:W-:Y:S01]  /*71a0*/  LEA R98, P0, R207, R22, 0x2 ;  /* 0x00000016cf627211 */ /* 0x004fe200078010ff */
[----:B------:R-:W-:-:S02]  /*71b0*/  IMAD R39, R39, c[0x0][0x190], RZ ;  /* 0x0000640027277a24 */ /* 0x000fc400078e02ff */
[----:B------:R1:W-:Y:S01]  /*71c0*/  STL.64 [R1+0x350], R2 ;  /* 0x0003500201007387 */ /* 0x0003e20000100a00 */
[----:B------:R-:W-:Y:S01]  /*71d0*/  LEA.HI.X.SX32 R99, R207, R0, 0x2, P0 ;  /* 0x00000000cf637211 */ /* 0x000fe200000f16ff */
[----:B------:R-:W-:Y:S02]  /*71e0*/  IMAD R37, R37, c[0x0][0x190], RZ ;  /* 0x0000640025257a24 */ /* 0x000fe400078e02ff */
[----:B------:R-:W-:Y:S02]  /*71f0*/  IMAD R35, R35, c[0x0][0x190], RZ ;  /* 0x0000640023237a24 */ /* 0x000fe400078e02ff */
[----:B------:R2:W-:Y:S01]  /*7200*/  STL.64 [R1+0x348], R98 ;  /* 0x0003486201007387 */ /* 0x0005e20000100a00 */
[----:B------:R-:W-:Y:S02]  /*7210*/  IMAD R33, R33, c[0x0][0x190], RZ ;  /* 0x0000640021217a24 */ /* 0x000fe400078e02ff */
[----:B------:R-:W-:Y:S02]  /*7220*/  IMAD R28, R28, c[0x0][0x190], RZ ;  /* 0x000064001c1c7a24 */ /* 0x000fe400078e02ff */
[----:B------:R-:W-:Y:S01]  /*7230*/  IMAD R21, R21, c[0x0][0x190], RZ ;  /* 0x0000640015157a24 */ /* 0x000fe200078e02ff */
[----:B-1----:R-:W-:Y:S01]  /*7240*/  LEA R2, P4, R209, R22, 0x2 ;  /* 0x00000016d1027211 */ /* 0x002fe200078810ff */
[----:B------:R-:W-:-:S02]  /*7250*/  IMAD R19, R19, c[0x0][0x190], RZ ;  /* 0x0000640013137a24 */ /* 0x000fc400078e02ff */
[----:B------:R-:W-:Y:S01]  /*7260*/  IMAD R16, R16, c[0x0][0x190], RZ ;  /* 0x0000640010107a24 */ /* 0x000fe200078e02ff */
[----:B------:R-:W-:Y:S01]  /*7270*/  LEA.HI.X.SX32 R3, R209, R0, 0x2, P4 ;  /* 0x00000000d1037211 */ /* 0x000fe200020f16ff */
[----:B------:R-:W-:Y:S01]  /*7280*/  IMAD R18, R18, c[0x0][0x190], RZ ;  /* 0x0000640012127a24 */ /* 0x000fe200078e02ff */
[C---:B--2---:R-:W-:Y:S01]  /*7290*/  LEA R98, P0, R211.reuse, R22, 0x2 ;  /* 0x00000016d3627211 */ /* 0x044fe200078010ff */
[----:B------:R-:W-:Y:S02]  /*72a0*/  IMAD R12, R12, c[0x0][0x190], RZ ;  /* 0x000064000c0c7a24 */ /* 0x000fe400078e02ff */
[----:B------:R1:W-:Y:S01]  /*72b0*/  STL.64 [R1+0x340], R2 ;  /* 0x0003400201007387 */ /* 0x0003e20000100a00 */
[----:B------:R-:W-:Y:S01]  /*72c0*/  LEA.HI.X.SX32 R99, R211, R0, 0x2, P0 ;  /* 0x00000000d3637211 */ /* 0x000fe200000f16ff */
[----:B------:R-:W-:Y:S01]  /*72d0*/  IMAD R11, R11, c[0x0][0x190], RZ ;  /* 0x000064000b0b7a24 */ /* 0x000fe200078e02ff */
[----:B------:R-:W-:Y:S01]  /*72e0*/  LEA R166, P0, R215, R22, 0x2 ;  /* 0x00000016d7a67211 */ /* 0x000fe200078010ff */
[----:B------:R-:W-:-:S02]  /*72f0*/  IMAD R8, R8, c[0x0][0x190], RZ ;  /* 0x0000640008087a24 */ /* 0x000fc400078e02ff */
[----:B------:R2:W-:Y:S01]  /*7300*/  STL.64 [R1+0x338], R98 ;  /* 0x0003386201007387 */ /* 0x0005e20000100a00 */
[----:B------:R-:W-:Y:S01]  /*7310*/  LEA.HI.X.SX32 R167, R215, R0, 0x2, P0 ;  /* 0x00000000d7a77211 */ /* 0x000fe200000f16ff */
[----:B------:R-:W-:Y:S02]  /*7320*/  IMAD R7, R7, c[0x0][0x190], RZ ;  /* 0x0000640007077a24 */ /* 0x000fe400078e02ff */
[----:B------:R-:W-:Y:S01]  /*7330*/  IMAD R15, R15, c[0x0][0x190], RZ ;  /* 0x000064000f0f7a24 */ /* 0x000fe200078e02ff */
[----:B-1----:R-:W-:Y:S01]  /*7340*/  LEA R2, P4, R213, R22, 0x2 ;  /* 0x00000016d5027211 */ /* 0x002fe200078810ff */
[----:B------:R-:W-:-:S03]  /*7350*/  IMAD R20, R20, c[0x0][0x190], RZ ;  /* 0x0000640014147a24 */ /* 0x000fc600078e02ff */
[----:B------:R-:W-:Y:S01]  /*7360*/  LEA.HI.X.SX32 R3, R213, R0, 0x2, P4 ;  /* 0x00000000d5037211 */ /* 0x000fe200020f16ff */
[----:B--2---:R-:W-:-:S04]  /*7370*/  IMAD R99, R34, c[0x0][0x190], RZ ;  /* 0x0000640022637a24 */ /* 0x004fc800078e02ff */
[----:B------:R1:W-:Y:S04]  /*7380*/  STL.64 [R1+0x330], R2 ;  /* 0x0003300201007387 */ /* 0x0003e80000100a00 */
[----:B------:R2:W-:Y:S01]  /*7390*/  STL.64 [R1+0x328], R166 ;  /* 0x000328a601007387 */ /* 0x0005e20000100a00 */
[----:B-1----:R-:W-:-:S04]  /*73a0*/  LEA R2, P4, R217, R22, 0x2 ;  /* 0x00000016d9027211 */ /* 0x002fc800078810ff */
[----:B------:R-:W-:Y:S02]  /*73b0*/  LEA.HI.X.SX32 R3, R217, R0, 0x2, P4 ;  /* 0x00000000d9037211 */ /* 0x000fe400020f16ff */
[----:B--2---:R-:W-:-:S03]  /*73c0*/  LEA R166, P0, R219, R22, 0x2 ;  /* 0x00000016dba67211 */ /* 0x004fc600078010ff */
[----:B------:R1:W-:Y:S01]  /*73d0*/  STL.64 [R1+0x320], R2 ;  /* 0x0003200201007387 */ /* 0x0003e20000100a00 */
[----:B------:R-:W-:-:S05]  /*73e0*/  LEA.HI.X.SX32 R167, R219, R0, 0x2, P0 ;  /* 0x00000000dba77211 */ /* 0x000fca00000f16ff */
        /* <DEDUP_REMOVED lines=77> */
[----:B------:R-:W-:Y:S02]  /*78c0*/  LEA.HI.X.SX32 R167, R161, R0, 0x2, P0 ;  /* 0x00000000a1a77211 */ /* 0x000fe400000f16ff */
[----:B------:R-:W-:-:S03]  /*78d0*/  LEA R162, P0, R157, R22, 0x2 ;  /* 0x000000169da27211 */ /* 0x000fc600078010ff */
[----:B------:R-:W-:Y:S01]  /*78e0*/  STL.64 [R1+0x248], R166 ;  /* 0x000248a601007387 */ /* 0x000fe20000100a00 */
[----:B------:R-:W-:Y:S02]  /*78f0*/  LEA.HI.X.SX32 R163, R157, R0, 0x2, P0 ;  /* 0x000000009da37211 */ /* 0x000fe400000f16ff */
[-C--:B------:R-:W-:Y:S02]  /*7900*/  LEA R158, P0, R153, R22.reuse, 0x2 ;  /* 0x00000016999e7211 */ /* 0x080fe400078010ff */
[----:B-1----:R-:W-:-:S04]  /*7910*/  LEA R2, P4, R159, R22, 0x2 ;  /* 0x000000169f027211 */ /* 0x002fc800078810ff */
[-C--:B------:R-:W-:Y:S02]  /*7920*/  LEA.HI.X.SX32 R3, R159, R0.reuse, 0x2, P4 ;  /* 0x000000009f037211 */ /* 0x080fe400020f16ff */
[----:B------:R-:W-:Y:S02]  /*7930*/  LEA.HI.X.SX32 R159, R153, R0, 0x2, P0 ;  /* 0x00000000999f7211 */ /* 0x000fe400000f16ff */
[-C--:B------:R-:W-:Y:S01]  /*7940*/  LEA R154, P0, R149, R22.reuse, 0x2 ;  /* 0x00000016959a7211 */ /* 0x080fe200078010ff */
[----:B------:R1:W-:Y:S04]  /*7950*/  STL.64 [R1+0x240], R2 ;  /* 0x0002400201007387 */ /* 0x0003e80000100a00 */
[----:B------:R-:W-:Y:S01]  /*7960*/  STL.64 [R1+0x238], R162 ;  /* 0x000238a201007387 */ /* 0x000fe20000100a00 */
        /* <DEDUP_REMOVED lines=21> */
[C---:B------:R-:W-:Y:S01]  /*7ac0*/  LEA R140, P0, R133.reuse, R22, 0x2 ;  /* 0x00000016858c7211 */ /* 0x040fe200078010ff */
[----:B------:R1:W-:Y:S03]  /*7ad0*/  STL.64 [R1+0x200], R2 ;  /* 0x0002000201007387 */ /* 0x0003e60000100a00 */
[----:B------:R-:W-:Y:S01]  /*7ae0*/  LEA.HI.X.SX32 R141, R133, R0, 0x2, P0 ;  /* 0x00000000858d7211 */ /* 0x000fe200000f16ff */
[----:B------:R-:W-:Y:S01]  /*7af0*/  STL.64 [R1+0x1f8], R146 ;  /* 0x0001f89201007387 */ /* 0x000fe20000100a00 */
[----:B------:R-:W-:-:S02]  /*7b00*/  LEA R134, P0, R129, R22, 0x2 ;  /* 0x0000001681867211 */ /* 0x000fc400078010ff */
[----:B-1----:R-:W-:-:S04]  /*7b10*/  LEA R2, P4, R139, R22, 0x2 ;  /* 0x000000168b027211 */ /* 0x002fc800078810ff */
[----:B------:R-:W-:-:S05]  /*7b20*/  LEA.HI.X.SX32 R3, R139, R0, 0x2, P4 ;  /* 0x000000008b037211 */ /* 0x000fca00020f16ff */
        /* <DEDUP_REMOVED lines=129> */
[----:B------:R-:W-:Y:S02]  /*8340*/  LEA.HI.X.SX32 R3, R51, R0, 0x2, P4 ;  /* 0x0000000033037211 */ /* 0x000fe400020f16ff */
[----:B------:R-:W-:Y:S02]  /*8350*/  LEA R54, P4, R47, R22, 0x2 ;  /* 0x000000162f367211 */ /* 0x000fe400078810ff */
[-C--:B------:R-:W-:Y:S01]  /*8360*/  LEA.HI.X.SX32 R51, R45, R0.reuse, 0x2, P0 ;  /* 0x000000002d337211 */ /* 0x080fe200000f16ff */
[----:B------:R-:W-:Y:S01]  /*8370*/  STL.64 [R1+0x90], R2 ;  /* 0x0000900201007387 */ /* 0x000fe20000100a00 */
[----:B------:R-:W-:Y:S02]  /*8380*/  LEA.HI.X.SX32 R55, R47, R0, 0x2, P4 ;  /* 0x000000002f377211 */ /* 0x000fe400020f16ff */
[C---:B------:R-:W-:Y:S01]  /*8390*/  LEA R48, P4, R43.reuse, R22, 0x2 ;  /* 0x000000162b307211 */ /* 0x040fe200078810ff */
[----:B------:R1:W-:Y:S03]  /*83a0*/  STL.64 [R1+0x12b0], R2 ;  /* 0x0012b00201007387 */ /* 0x0003e60000100a00 */
[----:B------:R-:W-:Y:S01]  /*83b0*/  LEA.HI.X.SX32 R49, R43, R0, 0x2, P4 ;  /* 0x000000002b317211 */ /* 0x000fe200020f16ff */
[----:B------:R-:W-:Y:S01]  /*83c0*/  STL.64 [R1+0x88], R56 ;  /* 0x0000883801007387 */ /* 0x000fe20000100a00 */
[----:B------:R-:W-:-:S03]  /*83d0*/  LEA R44, P4, R39, R22, 0x2 ;  /* 0x00000016272c7211 */ /* 0x000fc600078810ff */
[----:B------:R-:W-:Y:S01]  /*83e0*/  STL.64 [R1+0x80], R54 ;  /* 0x0000803601007387 */ /* 0x000fe20000100a00 */
[----:B------:R-:W-:Y:S02]  /*83f0*/  LEA.HI.X.SX32 R45, R39, R0, 0x2, P4 ;  /* 0x00000000272d7211 */ /* 0x000fe400020f16ff */
[-C--:B------:R-:W-:Y:S01]  /*8400*/  LEA R42, P4, R35, R22.reuse, 0x2 ;  /* 0x00000016232a7211 */ /* 0x080fe200078810ff */
[----:B------:R-:W-:Y:S01]  /*8410*/  STL.64 [R1+0x78], R50 ;  /* 0x0000783201007387 */ /* 0x000fe20000100a00 */
[----:B-1----:R-:W-:Y:S02]  /*8420*/  LEA R2, P0, R41, R22, 0x2 ;  /* 0x0000001629027211 */ /* 0x002fe400078010ff */
[-C--:B------:R-:W-:Y:S02]  /*8430*/  LEA.HI.X.SX32 R43, R35, R0.reuse, 0x2, P4 ;  /* 0x00000000232b7211 */ /* 0x080fe400020f16ff */
[----:B------:R-:W-:Y:S02]  /*8440*/  LEA.HI.X.SX32 R3, R41, R0, 0x2, P0 ;  /* 0x0000000029037211 */ /* 0x000fe400000f16ff */
[----:B------:R-:W-:-:S03]  /*8450*/  LEA R36, P4, R31, R22, 0x2 ;  /* 0x000000161f247211 */ /* 0x000fc600078810ff */
[----:B------:R1:W-:Y:S04]  /*8460*/  STL.64 [R1+0x68], R2 ;  /* 0x0000680201007387 */ /* 0x0003e80000100a00 */
[----:B------:R-:W-:Y:S04]  /*8470*/  STL.64 [R1+0x70], R48 ;  /* 0x0000703001007387 */ /* 0x000fe80000100a00 */
        /* <DEDUP_REMOVED lines=14> */
[C---:B-1----:R-:W-:Y:S01]  /*8560*/  LEA R2, P4, R28.reuse, R22, 0x2 ;  /* 0x000000161c027211 */ /* 0x042fe200078810ff */
[----:B------:R-:W-:Y:S03]  /*8570*/  STL.64 [R1+0x40], R36 ;  /* 0x0000402401007387 */ /* 0x000fe60000100a00 */
[----:B------:R-:W-:Y:S01]  /*8580*/  LEA.HI.X.SX32 R3, R28, R0, 0x2, P4 ;  /* 0x000000001c037211 */ /* 0x000fe200020f16ff */
[----:B------:R-:W-:Y:S01]  /*8590*/  STL.64 [R1+0x38], R34 ;  /* 0x0000382201007387 */ /* 0x000fe20000100a00 */
[----:B------:R-:W-:-:S03]  /*85a0*/  LEA R28, P0, R19, R22, 0x2 ;  /* 0x00000016131c7211 */ /* 0x000fc600078010ff */
[----:B------:R1:W-:Y:S01]  /*85b0*/  STL.64 [R1+0x30], R2 ;  /* 0x0000300201007387 */ /* 0x0003e20000100a00 */
[----:B------:R-:W-:Y:S02]  /*85c0*/  LEA.HI.X.SX32 R29, R19, R0, 0x2, P0 ;  /* 0x00000000131d7211 */ /* 0x000fe400000f16ff */
[-C--:B------:R-:W-:Y:S01]  /*85d0*/  LEA R32, P0, R16, R22.reuse, 0x2 ;  /* 0x0000001610207211 */ /* 0x080fe200078010ff */
[----:B------:R2:W-:Y:S01]  /*85e0*/  STL.64 [R1+0x28], R30 ;  /* 0x0000281e01007387 */ /* 0x0005e20000100a00 */
[----:B-1----:R-:W-:-:S04]  /*85f0*/  LEA R2, P4, R21, R22, 0x2 ;  /* 0x0000001615027211 */ /* 0x002fc800078810ff */
[----:B------:R-:W-:Y:S02]  /*8600*/  LEA.HI.X.SX32 R3, R21, R0, 0x2, P4 ;  /* 0x0000000015037211 */ /* 0x000fe400020f16ff */
[----:B--2---:R-:W-:-:S03]  /*8610*/  LEA R30, P4, R18, R22, 0x2 ;  /* 0x00000016121e7211 */ /* 0x004fc600078810ff */
[----:B------:R-:W-:Y:S04]  /*8620*/  STL.64 [R1+0x20], R2 ;  /* 0x0000200201007387 */ /* 0x000fe80000100a00 */
[----:B------:R1:W-:Y:S04]  /*8630*/  STL.64 [R1+0x1378], R2 ;  /* 0x0013780201007387 */ /* 0x0003e80000100a00 */
[----:B------:R2:W-:Y:S04]  /*8640*/  STL.64 [R1+0x18], R28 ;  /* 0x0000181c01007387 */ /* 0x0005e80000100a00 */
[----:B------:R-:W-:Y:S04]  /*8650*/  STL [R1+0x8], R32 ;  /* 0x0000082001007387 */ /* 0x000fe80000100800 */
[----:B-1----:R1:W3:Y:S01]  /*8660*/  LDL.64 R2, [R1+0x8] ;  /* 0x0000080001027983 */ /* 0x0022e20000100a00 */
[----:B------:R-:W-:Y:S01]  /*8670*/  LEA.HI.X.SX32 R31, R18, R0, 0x2, P4 ;  /* 0x00000000121f7211 */ /* 0x000fe200020f16ff */
[----:B------:R-:W-:Y:S01]  /*8680*/  IMAD R19, R5, c[0x0][0x190], RZ ;  /* 0x0000640005137a24 */ /* 0x000fe200078e02ff */
[----:B------:R-:W-:Y:S01]  /*8690*/  ULDC.64 UR8, c[0x0][0x118] ;  /* 0x0000460000087ab9 */ /* 0x000fe20000000a00 */
[----:B--2---:R-:W-:-:S02]  /*86a0*/  IMAD R28, R17, c[0x0][0x190], RZ ;  /* 0x00006400111c7a24 */ /* 0x004fc400078e02ff */
[----:B------:R2:W-:Y:S01]  /*86b0*/  STL.64 [R1+0x10], R30 ;  /* 0x0000101e01007387 */ /* 0x0005e20000100a00 */
[----:B------:R-:W-:Y:S02]  /*86c0*/  IMAD R17, R4, c[0x0][0x190], RZ ;  /* 0x0000640004117a24 */ /* 0x000fe400078e02ff */
[----:B------:R-:W-:Y:S02]  /*86d0*/  IMAD R18, R14, c[0x0][0x190], RZ ;  /* 0x000064000e127a24 */ /* 0x000fe400078e02ff */
[----:B------:R-:W-:Y:S02]  /*86e0*/  IMAD R21, R9, c[0x0][0x190], RZ ;  /* 0x0000640009157a24 */ /* 0x000fe400078e02ff */
[----:B------:R-:W-:Y:S02]  /*86f0*/  IMAD R23, R13, c[0x0][0x190], RZ ;  /* 0x000064000d177a24 */ /* 0x000fe400078e02ff */
[----:B------:R-:W-:Y:S02]  /*8700*/  IMAD.MOV.U32 R252, RZ, RZ, c[0x0][0x188] ;  /* 0x00006200fffc7624 */ /* 0x000fe400078e00ff */
[----:B------:R-:W-:Y:S01]  /*8710*/  IMAD.SHL.U32 R216, R138, 0x4, RZ ;  /* 0x000000048ad87824 */ /* 0x000fe200078e00ff */
[----:B--2---:R-:W-:Y:S01]  /*8720*/  LEA R30, P4, R12, R22, 0x2 ;  /* 0x000000160c1e7211 */ /* 0x004fe200078810ff */
[----:B------:R-:W-:-:S02]  /*8730*/  IMAD.SHL.U32 R108, R252, 0x4, RZ ;  /* 0x00000004fc6c7824 */ /* 0x000fc400078e00ff */
[----:B------:R-:W-:Y:S01]  /*8740*/  IMAD R34, R252, 0xc, RZ ;  /* 0x0000000cfc227824 */ /* 0x000fe200078e02ff */
[----:B------:R-:W-:Y:S01]  /*8750*/  LEA.HI.X.SX32 R31, R12, R0, 0x2, P4 ;  /* 0x000000000c1f7211 */ /* 0x000fe200020f16ff */
[----:B------:R2:W-:Y:S01]  /*8760*/  LDGSTS.E [R216], [R24.64], !P1 ;  /* 0x0000000018d87fae */ /* 0x0005e2000c921848 */
[----:B------:R-:W-:Y:S01]  /*8770*/  LEA R248, P4, R8, R22, 0x2 ;  /* 0x0000001608f87211 */ /* 0x000fe200078810ff */
[----:B------:R-:W-:Y:S02]  /*8780*/  IMAD.WIDE R110, R108, 0x4, R24 ;  /* 0x000000046c6e7825 */ /* 0x000fe400078e0218 */
[----:B------:R2:W-:Y:S01]  /*8790*/  LDGSTS.E [R216+0x200], [R26.64], !P1 ;  /* 0x002000001ad87fae */ /* 0x0005e2000c921848 */
[----:B------:R-:W-:Y:S01]  /*87a0*/  LEA.HI.X.SX32 R249, R8, R0, 0x2, P4 ;  /* 0x0000000008f97211 */ /* 0x000fe200020f16ff */
[----:B------:R-:W-:Y:S01]  /*87b0*/  IMAD.WIDE R108, R108, 0x4, R26 ;  /* 0x000000046c6c7825 */ /* 0x000fe200078e021a */
[C---:B------:R-:W-:Y:S01]  /*87c0*/  LEA R4, P4, R7.reuse, R22, 0x2 ;  /* 0x0000001607047211 */ /* 0x040fe200078810ff */
[----:B------:R2:W-:Y:S02]  /*87d0*/  LDGSTS.E [R216+0x1000], [R110.64], !P6 ;  /* 0x010000006ed87fae */ /* 0x0005e4000f121848 */
[----:B------:R-:W-:Y:S01]  /*87e0*/  IMAD.SHL.U32 R38, R252, 0x10, RZ ;  /* 0x00000010fc267824 */ /* 0x000fe200078e00ff */
[----:B------:R-:W-:Y:S01]  /*87f0*/  LEA.HI.X.SX32 R5, R7, R0, 0x2, P4 ;  /* 0x0000000007057211 */ /* 0x000fe200020f16ff */
[----:B------:R2:W-:Y:S01]  /*8800*/  LDGSTS.E [R216+0x1200], [R108.64], !P6 ;  /* 0x012000006cd87fae */ /* 0x0005e2000f121848 */
[----:B------:R-:W-:Y:S01]  /*8810*/  LEA R8, P4, R15, R22, 0x2 ;  /* 0x000000160f087211 */ /* 0x000fe200078810ff */
[----:B------:R-:W-:-:S03]  /*8820*/  IMAD.WIDE R36, R38, 0x4, R24 ;  /* 0x0000000426247825 */ /* 0x000fc600078e0218 */
[----:B------:R-:W-:Y:S01]  /*8830*/  LEA.HI.X.SX32 R9, R15, R0, 0x2, P4 ;  /* 0x000000000f097211 */ /* 0x000fe200020f16ff */
[----:B------:R-:W-:Y:S01]  /*8840*/  IMAD R42, R252, 0x14, RZ ;  /* 0x00000014fc2a7824 */ /* 0x000fe200078e02ff */
[----:B------:R-:W-:Y:S01]  /*8850*/  LEA R12, P4, R28, R22, 0x2 ;  /* 0x000000161c0c7211 */ /* 0x000fe200078810ff */
[----:B------:R-:W-:-:S03]  /*8860*/  IMAD.WIDE R38, R38, 0x4, R26 ;  /* 0x0000000426267825 */ /* 0x000fc600078e021a */
[----:B------:R-:W-:Y:S01]  /*8870*/  LEA.HI.X.SX32 R13, R28, R0, 0x2, P4 ;  /* 0x000000001c0d7211 */ /* 0x000fe200020f16ff */
[----:B------:R-:W-:-:S04]  /*8880*/  IMAD.WIDE R40, R42, 0x4, R24 ;  /* 0x000000042a287825 */ /* 0x000fc800078e0218 */
[----:B------:R-:W-:-:S04]  /*8890*/  IMAD.WIDE R42, R42, 0x4, R26 ;  /* 0x000000042a2a7825 */ /* 0x000fc800078e021a */
[C---:B------:R-:W-:Y:S02]  /*88a0*/  IMAD R46, R252.reuse, 0x18, RZ ;  /* 0x00000018fc2e7824 */ /* 0x040fe400078e02ff */
[----:B------:R-:W-:Y:S02]  /*88b0*/  IMAD R50, R252, 0x1c, RZ ;  /* 0x0000001cfc327824 */ /* 0x000fe400078e02ff */
[----:B------:R-:W-:-:S04]  /*88c0*/  IMAD.WIDE R44, R46, 0x4, R24 ;  /* 0x000000042e2c7825 */ /* 0x000fc800078e0218 */
[----:B------:R-:W-:-:S04]  /*88d0*/  IMAD.WIDE R46, R46, 0x4, R26 ;  /* 0x000000042e2e7825 */ /* 0x000fc800078e021a */
[----:B------:R-:W-:-:S04]  /*88e0*/  IMAD.WIDE R48, R50, 0x4, R24 ;  /* 0x0000000432307825 */ /* 0x000fc800078e0218 */
[----:B------:R-:W-:-:S04]  /*88f0*/  IMAD.WIDE R50, R50, 0x4, R26 ;  /* 0x0000000432327825 */ /* 0x000fc800078e021a */
[C---:B------:R-:W-:Y:S02]  /*8900*/  IMAD.SHL.U32 R54, R252.reuse, 0x20, RZ ;  /* 0x00000020fc367824 */ /* 0x040fe400078e00ff */
[----:B------:R-:W-:Y:S02]  /*8910*/  IMAD R58, R252, 0x24, RZ ;  /* 0x00000024fc3a7824 */ /* 0x000fe400078e02ff */
[----:B------:R-:W-:-:S04]  /*8920*/  IMAD.WIDE R52, R54, 0x4, R24 ;  /* 0x0000000436347825 */ /* 0x000fc800078e0218 */
[----:B------:R-:W-:-:S04]  /*8930*/  IMAD.WIDE R54, R54, 0x4, R26 ;  /* 0x0000000436367825 */ /* 0x000fc800078e021a */
        /* <DEDUP_REMOVED lines=12> */
[----:B------:R-:W-:Y:S02]  /*8a00*/  IMAD R78, R252, 0x38, RZ ;  /* 0x00000038fc4e7824 */ /* 0x000fe400078e02ff */
[----:B------:R-:W-:-:S04]  /*8a10*/  IMAD.WIDE R72, R74, 0x4, R24 ;  /* 0x000000044a487825 */ /* 0x000fc800078e0218 */
[----:B------:R-:W-:-:S04]  /*8a20*/  IMAD.WIDE R74, R74, 0x4, R26 ;  /* 0x000000044a4a7825 */ /* 0x000fc800078e021a */
[----:B------:R-:W-:Y:S02]  /*8a30*/  IMAD R82, R252, 0x3c, RZ ;  /* 0x0000003cfc527824 */ /* 0x000fe400078e02ff */
[----:B------:R-:W-:-:S04]  /*8a40*/  IMAD.WIDE R76, R78, 0x4, R24 ;  /* 0x000000044e4c7825 */ /* 0x000fc800078e0218 */
[----:B------:R-:W-:-:S04]  /*8a50*/  IMAD.WIDE R78, R78, 0x4, R26 ;  /* 0x000000044e4e7825 */ /* 0x000fc800078e021a */
[----:B------:R-:W-:-:S04]  /*8a60*/  IMAD.WIDE R80, R82, 0x4, R24 ;  /* 0x0000000452507825 */ /* 0x000fc800078e0218 */
[----:B------:R-:W-:-:S04]  /*8a70*/  IMAD.WIDE R82, R82, 0x4, R26 ;  /* 0x0000000452527825 */ /* 0x000fc800078e021a */
[C---:B------:R-:W-:Y:S02]  /*8a80*/  IMAD R90, R252.reuse, 0x5, RZ ;  /* 0x00000005fc5a7824 */ /* 0x040fe400078e02ff */
        /* <DEDUP_REMOVED lines=42> */
[----:B------:R-:W-:Y:S01]  /*8d30*/  IMAD.WIDE R146, R146, 0x4, R26 ;  /* 0x0000000492927825 */ /* 0x000fe200078e021a */
[----:B---3--:R-:W-:-:S03]  /*8d40*/  LEA.HI.X.SX32 R3, R16, R0, 0x2, P0 ;  /* 0x0000000010037211 */ /* 0x008fc600000f16ff */
[----:B------:R-:W-:Y:S01]  /*8d50*/  IMAD.MOV.U32 R2, RZ, RZ, R32 ;  /* 0x000000ffff027224 */ /* 0x000fe200078e0020 */
[-C--:B------:R-:W-:Y:S01]  /*8d60*/  LEA R250, P0, R11, R22.reuse, 0x2 ;  /* 0x000000160bfa7211 */ /* 0x080fe200078010ff */
[C---:B------:R-:W-:Y:S01]  /*8d70*/  IMAD.WIDE R32, R34.reuse, 0x4, R24 ;  /* 0x0000000422207825 */ /* 0x040fe200078e0218 */
[----:B------:R-:W-:Y:S01]  /*8d80*/  LEA R16, P4, R17, R22, 0x2 ;  /* 0x0000001611107211 */ /* 0x000fe200078810ff */
[----:B------:R-:W-:Y:S01]  /*8d90*/  STL [R1+0xc], R3 ;  /* 0x00000c0301007387 */ /* 0x000fe20000100800 */
[----:B------:R-:W-:Y:S01]  /*8da0*/  LEA.HI.X.SX32 R251, R11, R0, 0x2, P0 ;  /* 0x000000000bfb7211 */ /* 0x000fe200000f16ff */
[----:B------:R-:W-:Y:S01]  /*8db0*/  IMAD.WIDE R34, R34, 0x4, R26 ;  /* 0x0000000422227825 */ /* 0x000fe200078e021a */
[----:B------:R-:W-:Y:S01]  /*8dc0*/  LEA R246, P0, R6, R22, 0x2 ;  /* 0x0000001606f67211 */ /* 0x000fe200078010ff */
[----:B------:R3:W-:Y:S01]  /*8dd0*/  STL.64 [R1+0x13a0], R2 ;  /* 0x0013a00201007387 */ /* 0x0007e20000100a00 */
[-C--:B------:R-:W-:Y:S01]  /*8de0*/  LEA.HI.X.SX32 R17, R17, R0.reuse, 0x2, P4 ;  /* 0x0000000011117211 */ /* 0x080fe200020f16ff */
[----:B------:R-:W-:Y:S01]  /*8df0*/  IMAD.WIDE R148, R150, 0x4, R24 ;  /* 0x0000000496947825 */ /* 0x000fe200078e0218 */
[----:B------:R-:W-:Y:S01]  /*8e00*/  LEA.HI.X.SX32 R247, R6, R0, 0x2, P0 ;  /* 0x0000000006f77211 */ /* 0x000fe200000f16ff */
[----:B------:R4:W-:Y:S01]  /*8e10*/  STL.64 [R1], R30 ;  /* 0x0000001e01007387 */ /* 0x0009e20000100a00 */
[----:B------:R-:W-:Y:S01]  /*8e20*/  LEA R6, P0, R10, R22, 0x2 ;  /* 0x000000160a067211 */ /* 0x000fe200078010ff */
[----:B------:R-:W-:-:S02]  /*8e30*/  IMAD.WIDE R150, R150, 0x4, R26 ;  /* 0x0000000496967825 */ /* 0x000fc400078e021a */
[----:B------:R-:W-:Y:S01]  /*8e40*/  STL.64 [R1+0x1330], R250 ;  /* 0x001330fa01007387 */ /* 0x000fe20000100a00 */
[----:B------:R-:W-:Y:S01]  /*8e50*/  LEA.HI.X.SX32 R7, R10, R0, 0x2, P0 ;  /* 0x000000000a077211 */ /* 0x000fe200000f16ff */
[----:B------:R-:W-:Y:S01]  /*8e60*/  IMAD.SHL.U32 R154, R252, 0x2, RZ ;  /* 0x00000002fc9a7824 */ /* 0x000fe200078e00ff */
[----:B------:R-:W-:Y:S01]  /*8e70*/  LEA R10, P0, R20, R22, 0x2 ;  /* 0x00000016140a7211 */ /* 0x000fe200078010ff */
[----:B---3--:R-:W-:Y:S01]  /*8e80*/  IMAD.MOV.U32 R3, RZ, RZ, c[0x0][0x180] ;  /* 0x00006000ff037624 */ /* 0x008fe200078e00ff */
[----:B------:R-:W-:Y:S01]  /*8e90*/  LOP3.LUT R2, R216, 0x20, RZ, 0x3c, !PT ;  /* 0x00000020d8027812 */ /* 0x000fe200078e3cff */
[----:B------:R-:W-:Y:S01]  /*8ea0*/  IMAD.WIDE R152, R154, 0x4, R24 ;  /* 0x000000049a987825 */ /* 0x000fe200078e0218 */
[----:B------:R-:W-:Y:S01]  /*8eb0*/  LEA.HI.X.SX32 R11, R20, R0, 0x2, P0 ;  /* 0x00000000140b7211 */ /* 0x000fe200000f16ff */
[----:B------:R-:W-:Y:S01]  /*8ec0*/  STL.64 [R1+0x12b8], R248 ;  /* 0x0012b8f801007387 */ /* 0x000fe20000100a00 */
[-C--:B------:R-:W-:Y:S01]  /*8ed0*/  LEA R14, P0, R18, R22.reuse, 0x2 ;  /* 0x00000016120e7211 */ /* 0x080fe200078010ff */
[C---:B----4-:R-:W-:Y:S01]  /*8ee0*/  IMAD.SHL.U32 R30, R252.reuse, 0x8, RZ ;  /* 0x00000008fc1e7824 */ /* 0x050fe200078e00ff */
[----:B------:R-:W-:Y:S01]  /*8ef0*/  LEA R20, P4, R21, R22, 0x2 ;  /* 0x0000001615147211 */ /* 0x000fe200078810ff */
[----:B------:R-:W-:Y:S01]  /*8f00*/  IMAD R158, R252, 0x6, RZ ;  /* 0x00000006fc9e7824 */ /* 0x000fe200078e02ff */
[----:B------:R-:W-:Y:S01]  /*8f10*/  LEA.HI.X.SX32 R15, R18, R0, 0x2, P0 ;  /* 0x00000000120f7211 */ /* 0x000fe200000f16ff */
[----:B------:R-:W-:Y:S01]  /*8f20*/  IMAD.WIDE R154, R154, 0x4, R26 ;  /* 0x000000049a9a7825 */ /* 0x000fe200078e021a */
[----:B------:R-:W-:Y:S01]  /*8f30*/  LEA R18, P0, R19, R22, 0x2 ;  /* 0x0000001613127211 */ /* 0x000fe200078010ff */
[----:B------:R-:W-:Y:S01]  /*8f40*/  STL.64 [R1+0x13a8], R246 ;  /* 0x0013a8f601007387 */ /* 0x000fe20000100a00 */
[-C--:B------:R-:W-:Y:S01]  /*8f50*/  LEA.HI.X.SX32 R21, R21, R0.reuse, 0x2, P4 ;  /* 0x0000000015157211 */ /* 0x080fe200020f16ff */
[C---:B------:R-:W-:Y:S01]  /*8f60*/  IMAD.WIDE R156, R158.reuse, 0x4, R24 ;  /* 0x000000049e9c7825 */ /* 0x040fe200078e0218 */
[----:B------:R-:W-:Y:S01]  /*8f70*/  LEA.HI.X.SX32 R19, R19, R0, 0x2, P0 ;  /* 0x0000000013137211 */ /* 0x000fe200000f16ff */
[----:B------:R3:W-:Y:S01]  /*8f80*/  STL.64 [R1+0x1380], R4 ;  /* 0x0013800401007387 */ /* 0x0007e20000100a00 */
[----:B------:R-:W-:Y:S01]  /*8f90*/  LEA R22, P0, R23, R22, 0x2 ;  /* 0x0000001617167211 */ /* 0x000fe200078010ff */
[----:B------:R-:W-:Y:S01]  /*8fa0*/  IMAD.WIDE R158, R158, 0x4, R26 ;  /* 0x000000049e9e7825 */ /* 0x000fe200078e021a */
[----:B------:R-:W-:Y:S01]  /*8fb0*/  IADD3 R29, R3, -0x15, RZ ;  /* 0xffffffeb031d7810 */ /* 0x000fe20007ffe0ff */
[----:B------:R4:W-:Y:S01]  /*8fc0*/  STL.64 [R1+0x1338], R6 ;  /* 0x0013380601007387 */ /* 0x0009e20000100a00 */
[----:B------:R-:W-:Y:S01]  /*8fd0*/  LEA.HI.X.SX32 R23, R23, R0, 0x2, P0 ;  /* 0x0000000017177211 */ /* 0x000fe200000f16ff */
[C---:B------:R-:W-:Y:S01]  /*8fe0*/  IMAD R162, R252.reuse, 0xa, RZ ;  /* 0x0000000afca27824 */ /* 0x040fe200078e02ff */
[C---:B------:R-:W-:Y:S01]  /*8ff0*/  IADD3 R0, R3.reuse, -0x1d, RZ ;  /* 0xffffffe303007810 */ /* 0x040fe20007ffe0ff */
[----:B------:R-:W-:Y:S01]  /*9000*/  IMAD R166, R252, 0xe, RZ ;  /* 0x0000000efca67824 */ /* 0x000fe200078e02ff */
[C---:B------:R-:W-:Y:S01]  /*9010*/  IADD3 R28, R3.reuse, -0x19, RZ ;  /* 0xffffffe7031c7810 */ /* 0x040fe20007ffe0ff */
[----:B------:R-:W-:Y:S01]  /*9020*/  IMAD.WIDE R160, R162, 0x4, R24 ;  /* 0x00000004a2a07825 */ /* 0x000fe200078e0218 */
[----:B------:R-:W-:Y:S01]  /*9030*/  ISETP.GE.U32.AND P1, PT, R0, 0x7fffffa4, PT ;  /* 0x7fffffa40000780c */ /* 0x000fe20003f26070 */
[----:B------:R-:W-:Y:S01]  /*9040*/  STL.64 [R1+0x12c0], R8 ;  /* 0x0012c00801007387 */ /* 0x000fe20000100a00 */
[----:B------:R-:W-:Y:S01]  /*9050*/  IADD3 R0, R3, -0x21, RZ ;  /* 0xffffffdf03007810 */ /* 0x000fe20007ffe0ff */
[----:B------:R-:W-:Y:S01]  /*9060*/  IMAD.WIDE R162, R162, 0x4, R26 ;  /* 0x00000004a2a27825 */ /* 0x000fe200078e021a */
[----:B------:R-:W-:Y:S01]  /*9070*/  ISETP.GE.U32.AND P4, PT, R29, 0x7fffffac, PT ;  /* 0x7fffffac1d00780c */ /* 0x000fe20003f86070 */
[----:B------:R-:W-:Y:S01]  /*9080*/  STL.64 [R1+0x13b0], R10 ;  /* 0x0013b00a01007387 */ /* 0x000fe20000100a00 */
[----:B------:R-:W-:Y:S01]  /*9090*/  ISETP.GE.U32.AND P0, PT, R28, 0x7fffffa8, PT ;  /* 0x7fffffa81c00780c */ /* 0x000fe20003f06070 */
[----:B------:R-:W-:Y:S01]  /*90a0*/  IMAD.WIDE R28, R30, 0x4, R24 ;  /* 0x000000041e1c7825 */ /* 0x000fe200078e0218 */
[----:B------:R-:W-:Y:S01]  /*90b0*/  ISETP.GE.U32.AND P6, PT, R0, 0x7fffffa0, PT ;  /* 0x7fffffa00000780c */ /* 0x000fe20003fc6070 */
[----:B------:R5:W-:Y:S01]  /*90c0*/  STL.64 [R1+0x1388], R12 ;  /* 0x0013880c01007387 */ /* 0x000be20000100a00 */
[C---:B------:R-:W-:Y:S01]  /*90d0*/  IADD3 R0, R3.reuse, -0x25, RZ ;  /* 0xffffffdb03007810 */ /* 0x040fe20007ffe0ff */
[----:B------:R-:W-:Y:S01]  /*90e0*/  IMAD.WIDE R30, R30, 0x4, R26 ;  /* 0x000000041e1e7825 */ /* 0x000fe200078e021a */
[----:B------:R-:W-:Y:S01]  /*90f0*/  IADD3 R84, R3, -0x16, RZ ;  /* 0xffffffea03547810 */ /* 0x000fe20007ffe0ff */
[----:B------:R2:W-:Y:S01]  /*9100*/  LDGSTS.E [R216+0x2000], [R28.64], !P3 ;  /* 0x020000001cd87fae */ /* 0x0005e2000d921848 */
[----:B---3--:R-:W-:Y:S01]  /*9110*/  LOP3.LUT R4, R216, 0x60, RZ, 0x3c, !PT ;  /* 0x00000060d8047812 */ /* 0x008fe200078e3cff */
[----:B------:R-:W-:-:S02]  /*9120*/  IMAD.WIDE R164, R166, 0x4, R24 ;  /* 0x00000004a6a47825 */ /* 0x000fc400078e0218 */
[----:B------:R2:W-:Y:S01]  /*9130*/  LDGSTS.E [R216+0x2200], [R30.64], !P3 ;  /* 0x022000001ed87fae */ /* 0x0005e2000d921848 */
[----:B------:R-:W-:Y:S01]  /*9140*/  ISETP.GE.U32.AND P3, PT, R0, 0x7fffff9c, PT ;  /* 0x7fffff9c0000780c */ /* 0x000fe20003f66070 */
[----:B------:R-:W-:Y:S01]  /*9150*/  IMAD.WIDE R166, R166, 0x4, R26 ;  /* 0x00000004a6a67825 */ /* 0x000fe200078e021a */
[C---:B------:R-:W-:Y:S01]  /*9160*/  IADD3 R0, R3.reuse, -0x29, RZ ;  /* 0xffffffd703007810 */ /* 0x040fe20007ffe0ff */
[----:B------:R2:W-:Y:S02]  /*9170*/  LDGSTS.E [R216+0x3000], [R32.64], !P5 ;  /* 0x0300000020d87fae */ /* 0x0005e4000e921848 */
[----:B------:R-:W-:Y:S02]  /*9180*/  IMAD R170, R252, 0x12, RZ ;  /* 0x00000012fcaa7824 */ /* 0x000fe400078e02ff */
[----:B------:R2:W-:Y:S01]  /*9190*/  LDGSTS.E [R216+0x3200], [R34.64], !P5 ;  /* 0x0320000022d87fae */ /* 0x0005e2000e921848 */
[----:B------:R-:W-:Y:S01]  /*91a0*/  ISETP.GE.U32.AND P5, PT, R0, 0x7fffff98, PT ;  /* 0x7fffff980000780c */ /* 0x000fe20003fa6070 */
[----:B------:R-:W-:Y:S01]  /*91b0*/  IMAD.WIDE R168, R170, 0x4, R24 ;  /* 0x00000004aaa87825 */ /* 0x000fe200078e0218 */
[----:B------:R-:W-:Y:S01]  /*91c0*/  IADD3 R0, R3, -0x2d, RZ ;  /* 0xffffffd303007810 */ /* 0x000fe20007ffe0ff */
[----:B------:R2:W-:Y:S02]  /*91d0*/  LDGSTS.E [R216+0x4000], [R36.64], !P2 ;  /* 0x0400000024d87fae */ /* 0x0005e4000d121848 */
[----:B------:R-:W-:-:S02]  /*91e0*/  IMAD R174, R252, 0x16, RZ ;  /* 0x00000016fcae7824 */ /* 0x000fc400078e02ff */
[----:B------:R2:W-:Y:S01]  /*91f0*/  LDGSTS.E [R216+0x4200], [R38.64], !P2 ;  /* 0x0420000026d87fae */ /* 0x0005e2000d121848 */
[----:B------:R-:W-:Y:S01]  /*9200*/  ISETP.GE.U32.AND P2, PT, R0, 0x7fffff94, PT ;  /* 0x7fffff940000780c */ /* 0x000fe20003f46070 */
[----:B------:R-:W-:Y:S01]  /*9210*/  IMAD.WIDE R170, R170, 0x4, R26 ;  /* 0x00000004aaaa7825 */ /* 0x000fe200078e021a */
[C---:B------:R-:W-:Y:S01]  /*9220*/  IADD3 R0, R3.reuse, -0x31, RZ ;  /* 0xffffffcf03007810 */ /* 0x040fe20007ffe0ff */
[----:B------:R2:W-:Y:S02]  /*9230*/  LDGSTS.E [R216+0x5000], [R40.64], !P4 ;  /* 0x0500000028d87fae */ /* 0x0005e4000e121848 */
[----:B------:R-:W-:Y:S02]  /*9240*/  IMAD.WIDE R172, R174, 0x4, R24 ;  /* 0x00000004aeac7825 */ /* 0x000fe400078e0218 */
        /* <DEDUP_REMOVED lines=56> */
[----:B------:R-:W-:Y:S02]  /*95d0*/  IMAD.WIDE R84, R252, 0x4, R24 ;  /* 0x00000004fc547825 */ /* 0x000fe400078e0218 */
[----:B------:R2:W-:Y:S02]  /*95e0*/  LDGSTS.E [R216+0xf000], [R80.64], !P6 ;  /* 0x0f00000050d87fae */ /* 0x0005e4000f121848 */
[----:B------:R-:W-:Y:S02]  /*95f0*/  IMAD.WIDE R198, R198, 0x4, R26 ;  /* 0x00000004c6c67825 */ /* 0x000fe400078e021a */
[----:B------:R2:W-:Y:S01]  /*9600*/  LDGSTS.E [R216+0xf200], [R82.64], !P6 ;  /* 0x0f20000052d87fae */ /* 0x0005e2000f121848 */
[----:B------:R-:W-:Y:S01]  /*9610*/  ISETP.GE.U32.AND P6, PT, R0, 0x7fffffa7, PT ;  /* 0x7fffffa70000780c */ /* 0x000fe20003fc6070 */
[C---:B------:R-:W-:Y:S01]  /*9620*/  IMAD R202, R252.reuse, 0x32, RZ ;  /* 0x00000032fcca7824 */ /* 0x040fe200078e02ff */
[----:B------:R-:W-:Y:S01]  /*9630*/  IADD3 R0, R3, -0x1e, RZ ;  /* 0xffffffe203007810 */ /* 0x000fe20007ffe0ff */
[----:B------:R3:W-:Y:S01]  /*9640*/  LDGSTS.E [R2+0x400], [R84.64], !P3 ;  /* 0x0040000054027fae */ /* 0x0007e2000d921848 */
[----:B------:R-:W-:-:S02]  /*9650*/  IMAD R206, R252, 0x36, RZ ;  /* 0x00000036fcce7824 */ /* 0x000fc400078e02ff */
[----:B------:R-:W-:Y:S01]  /*9660*/  IMAD.WIDE R200, R202, 0x4, R24 ;  /* 0x00000004cac87825 */ /* 0x000fe200078e0218 */
[----:B------:R3:W-:Y:S01]  /*9670*/  LDGSTS.E [R2+0x600], [R86.64], !P3 ;  /* 0x0060000056027fae */ /* 0x0007e2000d921848 */
[----:B------:R-:W-:Y:S02]  /*9680*/  ISETP.GE.U32.AND P3, PT, R0, 0x7fffffa3, PT ;  /* 0x7fffffa30000780c */ /* 0x000fe40003f66070 */
[----:B------:R-:W-:Y:S01]  /*9690*/  IADD3 R0, R3, -0x22, RZ ;  /* 0xffffffde03007810 */ /* 0x000fe20007ffe0ff */
[----:B------:R3:W-:Y:S01]  /*96a0*/  LDGSTS.E [R2+0x1400], [R88.64], !P5 ;  /* 0x0140000058027fae */ /* 0x0007e2000e921848 */
[----:B------:R-:W-:-:S03]  /*96b0*/  IMAD.WIDE R202, R202, 0x4, R26 ;  /* 0x00000004caca7825 */ /* 0x000fc600078e021a */
[----:B------:R3:W-:Y:S01]  /*96c0*/  LDGSTS.E [R2+0x1600], [R90.64], !P5 ;  /* 0x016000005a027fae */ /* 0x0007e2000e921848 */
[----:B------:R-:W-:Y:S01]  /*96d0*/  ISETP.GE.U32.AND P5, PT, R0, 0x7fffff9f, PT ;  /* 0x7fffff9f0000780c */ /* 0x000fe20003fa6070 */
[C---:B------:R-:W-:Y:S01]  /*96e0*/  IMAD.WIDE R204, R206.reuse, 0x4, R24 ;  /* 0x00000004cecc7825 */ /* 0x040fe200078e0218 */
[C---:B------:R-:W-:Y:S01]  /*96f0*/  IADD3 R0, R3.reuse, -0x26, RZ ;  /* 0xffffffda03007810 */ /* 0x040fe20007ffe0ff */
        /* <DEDUP_REMOVED lines=26> */
[----:B------:R-:W-:Y:S01]  /*98a0*/  IMAD R226, R252, 0xb, RZ ;  /* 0x0000000bfce27824 */ /* 0x000fe200078e02ff */
        /* <DEDUP_REMOVED lines=44> */
[C---:B------:R-:W-:Y:S01]  /*9b70*/  IMAD.WIDE R240, R242.reuse, 0x4, R24 ;  /* 0x00000004f2f07825 */ /* 0x040fe200078e0218 */
[----:B------:R-:W-:Y:S01]  /*9b80*/  IADD3 R0, R3, -0x17, RZ ;  /* 0xffffffe903007810 */ /* 0x000fe20007ffe0ff */
[----:B------:R3:W-:Y:S02]  /*9b90*/  LDGSTS.E [R2+0xe400], [R144.64], !P3 ;  /* 0x0e40000090027fae */ /* 0x0007e4000d921848 */
[----:B------:R-:W-:-:S02]  /*9ba0*/  IMAD.WIDE R242, R242, 0x4, R26 ;  /* 0x00000004f2f27825 */ /* 0x000fc400078e021a */
[----:B------:R3:W-:Y:S01]  /*9bb0*/  LDGSTS.E [R2+0xe600], [R146.64], !P3 ;  /* 0x0e60000092027fae */ /* 0x0007e2000d921848 */
[----:B------:R-:W-:Y:S02]  /*9bc0*/  ISETP.GE.U32.AND P3, PT, R0, 0x7fffffaa, PT ;  /* 0x7fffffaa0000780c */ /* 0x000fe40003f66070 */
[C---:B------:R-:W-:Y:S01]  /*9bd0*/  IADD3 R0, R3.reuse, -0x1b, RZ ;  /* 0xffffffe503007810 */ /* 0x040fe20007ffe0ff */
[----:B------:R3:W-:Y:S04]  /*9be0*/  LDGSTS.E [R2+0xf400], [R148.64], !P5 ;  /* 0x0f40000094027fae */ /* 0x0007e8000e921848 */
[----:B------:R3:W-:Y:S01]  /*9bf0*/  LDGSTS.E [R2+0xf600], [R150.64], !P5 ;  /* 0x0f60000096027fae */ /* 0x0007e2000e921848 */
[----:B------:R-:W-:Y:S02]  /*9c00*/  ISETP.GE.U32.AND P5, PT, R0, 0x7fffffa6, PT ;  /* 0x7fffffa60000780c */ /* 0x000fe40003fa6070 */
[----:B------:R-:W-:Y:S01]  /*9c10*/  IADD3 R0, R3, -0x1f, RZ ;  /* 0xffffffe103007810 */ /* 0x000fe20007ffe0ff */
[----:B------:R-:W-:Y:S04]  /*9c20*/  STL.64 [R1+0x1340], R14 ;  /* 0x0013400e01007387 */ /* 0x000fe80000100a00 */
[----:B------:R-:W-:Y:S01]  /*9c30*/  STL.64 [R1+0x12c8], R16 ;  /* 0x0012c81001007387 */ /* 0x000fe20000100a00 */
[----:B---3--:R-:W-:Y:S01]  /*9c40*/  LOP3.LUT R2, R216, 0x40, RZ, 0x3c, !PT ;  /* 0x00000040d8027812 */ /* 0x008fe200078e3cff */
[----:B--2---:R-:W-:-:S02]  /*9c50*/  IMAD.WIDE R216, R218, 0x4, R24 ;  /* 0x00000004dad87825 */ /* 0x004fc400078e0218 */
[----:B------:R-:W-:Y:S02]  /*9c60*/  STL.64 [R1+0x1390], R20 ;  /* 0x0013901401007387 */ /* 0x000fe40000100a00 */
[----:B------:R-:W-:Y:S02]  /*9c70*/  IMAD.WIDE R218, R218, 0x4, R26 ;  /* 0x00000004dada7825 */ /* 0x000fe400078e021a */
[----:B------:R2:W-:Y:S04]  /*9c80*/  LDGSTS.E [R2+0x800], [R152.64], !P2 ;  /* 0x0080000098027fae */ /* 0x0005e8000d121848 */
[----:B------:R2:W-:Y:S01]  /*9c90*/  LDGSTS.E [R2+0xa00], [R154.64], !P2 ;  /* 0x00a000009a027fae */ /* 0x0005e2000d121848 */
[----:B------:R-:W-:Y:S02]  /*9ca0*/  ISETP.GE.U32.AND P2, PT, R0, 0x7fffffa2, PT ;  /* 0x7fffffa20000780c */ /* 0x000fe40003f46070 */
[----:B------:R-:W-:Y:S01]  /*9cb0*/  IADD3 R0, R3, -0x23, RZ ;  /* 0xffffffdd03007810 */ /* 0x000fe20007ffe0ff */
[----:B------:R2:W-:Y:S04]  /*9cc0*/  LDGSTS.E [R2+0x1800], [R156.64], !P4 ;  /* 0x018000009c027fae */ /* 0x0005e8000e121848 */
[----:B------:R2:W-:Y:S01]  /*9cd0*/  LDGSTS.E [R2+0x1a00], [R158.64], !P4 ;  /* 0x01a000009e027fae */ /* 0x0005e2000e121848 */
[----:B------:R-:W-:-:S02]  /*9ce0*/  ISETP.GE.U32.AND P4, PT, R0, 0x7fffff9e, PT ;  /* 0x7fffff9e0000780c */ /* 0x000fc40003f86070 */
[C---:B------:R-:W-:Y:S01]  /*9cf0*/  IADD3 R0, R3.reuse, -0x27, RZ ;  /* 0xffffffd903007810 */ /* 0x040fe20007ffe0ff */
        /* <DEDUP_REMOVED lines=59> */
[C---:B------:R-:W-:Y:S01]  /*a0b0*/  IADD3 R0, R3.reuse, -0x24, RZ ;  /* 0xffffffdc03007810 */ /* 0x040fe20007ffe0ff */
[----:B------:R3:W-:Y:S01]  /*a0c0*/  LDGSTS.E [R4+0x1c00], [R220.64], !P1 ;  /* 0x01c00000dc047fae */ /* 0x0007e2000c921848 */
[----:B--2---:R-:W-:-:S03]  /*a0d0*/  IADD3 R2, R3, -0x38, RZ ;  /* 0xffffffc803027810 */ /* 0x004fc60007ffe0ff */
[----:B------:R3:W-:Y:S01]  /*a0e0*/  LDGSTS.E [R4+0x1e00], [R222.64], !P1 ;  /* 0x01e00000de047fae */ /* 0x0007e2000c921848 */
[----:B------:R-:W-:Y:S02]  /*a0f0*/  ISETP.GE.U32.AND P1, PT, R0, 0x7fffff9d, PT ;  /* 0x7fffff9d0000780c */ /* 0x000fe40003f26070 */
        /* <DEDUP_REMOVED lines=14> */
[----:B------:R-:W-:Y:S04]  /*a1e0*/  STL.64 [R1+0x1348], R22 ;  /* 0x0013481601007387 */ /* 0x000fe80000100a00 */
[----:B------:R3:W-:Y:S01]  /*a1f0*/  LDGSTS.E [R4+0x5e00], [R238.64], !P2 ;  /* 0x05e00000ee047fae */ /* 0x0007e2000d121848 */
[----:B------:R-:W-:Y:S01]  /*a200*/  ISETP.GE.U32.AND P2, PT, R0, 0x7fffff8d, PT ;  /* 0x7fffff8d0000780c */ /* 0x000fe20003f46070 */
[----:B------:R-:W-:-:S02]  /*a210*/  IMAD R0, R252, 0x1f, RZ ;  /* 0x0000001ffc007824 */ /* 0x000fc400078e02ff */
[----:B------:R-:W-:Y:S02]  /*a220*/  STL.64 [R1+0x12d0], R110 ;  /* 0x0012d06e01007387 */ /* 0x000fe40000100a00 */
[C---:B------:R-:W-:Y:S02]  /*a230*/  IMAD.WIDE R244, R0.reuse, 0x4, R24 ;  /* 0x0000000400f47825 */ /* 0x040fe400078e0218 */
[----:B------:R-:W-:Y:S02]  /*a240*/  STL.64 [R1+0x12d8], R108 ;  /* 0x0012d86c01007387 */ /* 0x000fe40000100a00 */
[----:B----4-:R-:W-:Y:S02]  /*a250*/  IMAD.WIDE R6, R0, 0x4, R26 ;  /* 0x0000000400067825 */ /* 0x010fe400078e021a */
[----:B------:R-:W-:Y:S02]  /*a260*/  STL.64 [R1+0x12e0], R28 ;  /* 0x0012e01c01007387 */ /* 0x000fe40000100a00 */
[----:B------:R-:W-:-:S02]  /*a270*/  IMAD R0, R252, 0x23, RZ ;  /* 0x00000023fc007824 */ /* 0x000fc400078e02ff */
[----:B------:R-:W-:Y:S02]  /*a280*/  STL.64 [R1+0x12e8], R30 ;  /* 0x0012e81e01007387 */ /* 0x000fe40000100a00 */
[C---:B-----5:R-:W-:Y:S02]  /*a290*/  IMAD.WIDE R12, R0.reuse, 0x4, R24 ;  /* 0x00000004000c7825 */ /* 0x060fe400078e0218 */
[----:B------:R-:W-:Y:S02]  /*a2a0*/  STL.64 [R1+0x12f0], R32 ;  /* 0x0012f02001007387 */ /* 0x000fe40000100a00 */
[----:B------:R-:W-:Y:S01]  /*a2b0*/  IMAD.WIDE R10, R0, 0x4, R26 ;  /* 0x00000004000a7825 */ /* 0x000fe200078e021a */
[----:B------:R-:W-:Y:S01]  /*a2c0*/  IADD3 R0, R3, -0x41, RZ ;  /* 0xffffffbf03007810 */ /* 0x000fe20007ffe0ff */
[----:B------:R-:W-:Y:S04]  /*a2d0*/  STL.64 [R1+0x12f8], R34 ;  /* 0x0012f82201007387 */ /* 0x000fe80000100a00 */
[----:B------:R3:W-:Y:S04]  /*a2e0*/  LDGSTS.E [R4+0x6c00], [R240.64], !P4 ;  /* 0x06c00000f0047fae */ /* 0x0007e8000e121848 */
[----:B------:R-:W-:Y:S04]  /*a2f0*/  STL.64 [R1+0x1300], R36 ;  /* 0x0013002401007387 */ /* 0x000fe80000100a00 */
[----:B------:R3:W-:Y:S01]  /*a300*/  LDGSTS.E [R4+0x6e00], [R242.64], !P4 ;  /* 0x06e00000f2047fae */ /* 0x0007e2000e121848 */
[----:B------:R-:W-:-:S02]  /*a310*/  ISETP.GE.U32.AND P4, PT, R2, 0x7fffff89, PT ;  /* 0x7fffff890200780c */ /* 0x000fc40003f86070 */
[----:B------:R-:W-:Y:S01]  /*a320*/  IADD3 R2, R3, -0x3c, RZ ;  /* 0xffffffc403027810 */ /* 0x000fe20007ffe0ff */
[----:B------:R-:W-:Y:S04]  /*a330*/  STL.64 [R1+0x1308], R38 ;  /* 0x0013082601007387 */ /* 0x000fe80000100a00 */
[----:B------:R-:W-:Y:S04]  /*a340*/  STL.64 [R1+0x1310], R40 ;  /* 0x0013102801007387 */ /* 0x000fe80000100a00 */
[----:B------:R-:W-:Y:S04]  /*a350*/  STL.64 [R1+0x1318], R42 ;  /* 0x0013182a01007387 */ /* 0x000fe80000100a00 */
[----:B------:R-:W-:Y:S04]  /*a360*/  STL.64 [R1+0x1320], R44 ;  /* 0x0013202c01007387 */ /* 0x000fe80000100a00 */
[----:B------:R3:W-:Y:S04]  /*a370*/  LDGSTS.E [R4+0x7c00], [R244.64], !P0 ;  /* 0x07c00000f4047fae */ /* 0x0007e8000c121848 */
[----:B------:R-:W-:Y:S04]  /*a380*/  STL.64 [R1+0x1350], R46 ;  /* 0x0013502e01007387 */ /* 0x000fe80000100a00 */
[----:B------:R2:W-:Y:S01]  /*a390*/  LDGSTS.E [R4+0x7e00], [R6.64], !P0 ;  /* 0x07e0000006047fae */ /* 0x0005e2000c121848 */
[----:B------:R-:W-:Y:S01]  /*a3a0*/  ISETP.GE.U32.AND P0, PT, R2, 0x7fffff85, PT ;  /* 0x7fffff850200780c */ /* 0x000fe20003f06070 */
[----:B------:R-:W-:-:S02]  /*a3b0*/  IMAD R2, R252, 0x27, RZ ;  /* 0x00000027fc027824 */ /* 0x000fc400078e02ff */
[----:B------:R-:W-:Y:S02]  /*a3c0*/  STL.64 [R1+0x1358], R48 ;  /* 0x0013583001007387 */ /* 0x000fe40000100a00 */
[----:B------:R-:W-:Y:S02]  /*a3d0*/  IMAD.WIDE R8, R2, 0x4, R24 ;  /* 0x0000000402087825 */ /* 0x000fe400078e0218 */
[----:B------:R-:W-:Y:S04]  /*a3e0*/  STL.64 [R1+0x1360], R50 ;  /* 0x0013603201007387 */ /* 0x000fe80000100a00 */
[----:B------:R-:W-:Y:S04]  /*a3f0*/  STL.64 [R1+0x1368], R52 ;  /* 0x0013683401007387 */ /* 0x000fe80000100a00 */
[----:B------:R-:W-:Y:S04]  /*a400*/  STL [R1+0x1398], R54 ;  /* 0x0013983601007387 */ /* 0x000fe80000100800 */
[----:B------:R-:W-:Y:S04]  /*a410*/  STL [R1+0x1370], R55 ;  /* 0x0013703701007387 */ /* 0x000fe80000100800 */
[----:B------:R2:W-:Y:S04]  /*a420*/  STL.64 [R1+0x3a0], R6 ;  /* 0x0003a00601007387 */ /* 0x0005e80000100a00 */
[----:B------:R4:W-:Y:S04]  /*a430*/  LDGSTS.E [R4+0x8c00], [R12.64], !P1 ;  /* 0x08c000000c047fae */ /* 0x0009e8000c921848 */
[----:B------:R5:W-:Y:S01]  /*a440*/  LDGSTS.E [R4+0x8e00], [R10.64], !P1 ;  /* 0x08e000000a047fae */ /* 0x000be2000c921848 */
[----:B------:R-:W-:Y:S01]  /*a450*/  ISETP.GE.U32.AND P1, PT, R0, 0x7fffff80, PT ;  /* 0x7fffff800000780c */ /* 0x000fe20003f26070 */
[----:B------:R-:W-:-:S02]  /*a460*/  IMAD R0, R252, 0x2b, RZ ;  /* 0x0000002bfc007824 */ /* 0x000fc400078e02ff */
[----:B--2---:R-:W-:Y:S01]  /*a470*/  IMAD.WIDE R6, R2, 0x4, R26 ;  /* 0x0000000402067825 */ /* 0x004fe200078e021a */
[----:B------:R-:W-:Y:S01]  /*a480*/  IADD3 R2, R3, -0x45, RZ ;  /* 0xffffffbb03027810 */ /* 0x000fe20007ffe0ff */
[----:B------:R2:W-:Y:S04]  /*a490*/  LDGSTS.E [R4+0x9c00], [R8.64], !P6 ;  /* 0x09c0000008047fae */ /* 0x0005e8000f121848 */
[----:B------:R1:W-:Y:S01]  /*a4a0*/  LDGSTS.E [R4+0x9e00], [R6.64], !P6 ;  /* 0x09e0000006047fae */ /* 0x0003e2000f121848 */
[----:B------:R-:W-:Y:S01]  /*a4b0*/  ISETP.GE.U32.AND P6, PT, R2, 0x7fffff7c, PT ;  /* 0x7fffff7c0200780c */ /* 0x000fe20003fc6070 */
[----:B------:R-:W-:Y:S02]  /*a4c0*/  IMAD R2, R252, 0x2f, RZ ;  /* 0x0000002ffc027824 */ /* 0x000fe400078e02ff */
[----:B------:R4:W-:Y:S04]  /*a4d0*/  STL.64 [R1+0x398], R12 ;  /* 0x0003980c01007387 */ /* 0x0009e80000100a00 */
[----:B------:R5:W-:Y:S04]  /*a4e0*/  STL.64 [R1+0x3b0], R10 ;  /* 0x0003b00a01007387 */ /* 0x000be80000100a00 */
[----:B------:R2:W-:Y:S01]  /*a4f0*/  STL.64 [R1+0x3a8], R8 ;  /* 0x0003a80801007387 */ /* 0x0005e20000100a00 */
[----:B----4-:R-:W-:-:S03]  /*a500*/  IMAD.WIDE R12, R0, 0x4, R24 ;  /* 0x00000004000c7825 */ /* 0x010fc600078e0218 */
[----:B------:R1:W-:Y:S01]  /*a510*/  STL.64 [R1+0x3b8], R6 ;  /* 0x0003b80601007387 */ /* 0x0003e20000100a00 */
[----:B-----5:R-:W-:-:S03]  /*a520*/  IMAD.WIDE R10, R0, 0x4, R26 ;  /* 0x00000004000a7825 */ /* 0x020fc600078e021a */
[----:B------:R4:W-:Y:S01]  /*a530*/  STL.64 [R1+0x3d0], R12 ;  /* 0x0003d00c01007387 */ /* 0x0009e20000100a00 */
[----:B------:R-:W-:Y:S01]  /*a540*/  IADD3 R0, R3, -0x49, RZ ;  /* 0xffffffb703007810 */ /* 0x000fe20007ffe0ff */
[C---:B--2---:R-:W-:Y:S02]  /*a550*/  IMAD.WIDE R8, R2.reuse, 0x4, R24 ;  /* 0x0000000402087825 */ /* 0x044fe400078e0218 */
[----:B------:R4:W-:Y:S02]  /*a560*/  LDGSTS.E [R4+0xac00], [R12.64], !P3 ;  /* 0x0ac000000c047fae */ /* 0x0009e4000d921848 */
[----:B-1----:R-:W-:Y:S02]  /*a570*/  IMAD.WIDE R6, R2, 0x4, R26 ;  /* 0x0000000402067825 */ /* 0x002fe400078e021a */
[----:B------:R-:W-:Y:S02]  /*a580*/  STL.64 [R1+0x3e0], R10 ;  /* 0x0003e00a01007387 */ /* 0x000fe40000100a00 */
[----:B------:R-:W-:-:S02]  /*a590*/  IMAD.MOV.U32 R2, RZ, RZ, 0x3f ;  /* 0x0000003fff027424 */ /* 0x000fc400078e00ff */
[----:B------:R1:W-:Y:S01]  /*a5a0*/  LDGSTS.E [R4+0xae00], [R10.64], !P3 ;  /* 0x0ae000000a047fae */ /* 0x0003e2000d921848 */
[----:B------:R-:W-:Y:S02]  /*a5b0*/  ISETP.GE.U32.AND P3, PT, R0, 0x7fffff78, PT ;  /* 0x7fffff780000780c */ /* 0x000fe40003f66070 */
[----:B------:R-:W-:Y:S01]  /*a5c0*/  IADD3 R0, R3, -0x4d, RZ ;  /* 0xffffffb303007810 */ /* 0x000fe20007ffe0ff */
[----:B------:R2:W-:Y:S01]  /*a5d0*/  STL.64 [R1+0x3d8], R8 ;  /* 0x0003d80801007387 */ /* 0x0005e20000100a00 */
[----:B----4-:R-:W-:-:S03]  /*a5e0*/  IMAD R12, R252, 0x37, RZ ;  /* 0x00000037fc0c7824 */ /* 0x010fc600078e02ff */
[----:B------:R2:W-:Y:S01]  /*a5f0*/  LDGSTS.E [R4+0xbc00], [R8.64], !P5 ;  /* 0x0bc0000008047fae */ /* 0x0005e2000e921848 */
[----:B------:R-:W-:-:S03]  /*a600*/  IMAD.WIDE R14, R12, 0x4, R24 ;  /* 0x000000040c0e7825 */ /* 0x000fc600078e0218 */
[----:B------:R4:W-:Y:S01]  /*a610*/  STL.64 [R1+0x3f0], R6 ;  /* 0x0003f00601007387 */ /* 0x0009e20000100a00 */
[----:B------:R-:W-:-:S03]  /*a620*/  IMAD.WIDE R12, R12, 0x4, R26 ;  /* 0x000000040c0c7825 */ /* 0x000fc600078e021a */
[----:B------:R4:W-:Y:S01]  /*a630*/  LDGSTS.E [R4+0xbe00], [R6.64], !P5 ;  /* 0x0be0000006047fae */ /* 0x0009e2000e921848 */
[----:B------:R-:W-:Y:S01]  /*a640*/  ISETP.GE.U32.AND P5, PT, R0, 0x7fffff74, PT ;  /* 0x7fffff740000780c */ /* 0x000fe20003fa6070 */
[C---:B------:R-:W-:Y:S02]  /*a650*/  IMAD R0, R252.reuse, 0x33, RZ ;  /* 0x00000033fc007824 */ /* 0x040fe400078e02ff */
[----:B--2---:R-:W-:Y:S01]  /*a660*/  IMAD R8, R252, 0x3b, RZ ;  /* 0x0000003bfc087824 */ /* 0x004fe200078e02ff */
[C---:B------:R-:W-:Y:S01]  /*a670*/  IADD3 R9, R3.reuse, -0x40, RZ ;  /* 0xffffffc003097810 */ /* 0x040fe20007ffe0ff */
[----:B------:R-:W-:Y:S01]  /*a680*/  IMAD.WIDE R16, R0, 0x4, R24 ;  /* 0x0000000400107825 */ /* 0x000fe200078e0218 */
[----:B------:R-:W-:-:S03]  /*a690*/  IADD3 R3, R3, -0x51, RZ ;  /* 0xffffffaf03037810 */ /* 0x000fc60007ffe0ff */
[----:B-1----:R-:W-:Y:S01]  /*a6a0*/  IMAD.WIDE R10, R0, 0x4, R26 ;  /* 0x00000004000a7825 */ /* 0x002fe200078e021a */
[----:B------:R-:W-:Y:S01]  /*a6b0*/  STL.64 [R1+0x3e8], R16 ;  /* 0x0003e81001007387 */ /* 0x000fe20000100a00 */
[----:B----4-:R-:W-:Y:S02]  /*a6c0*/  IADD3 R7, R2, c[0x0][0x180], RZ ;  /* 0x0000600002077a10 */ /* 0x010fe40007ffe0ff */
[----:B------:R-:W-:Y:S01]  /*a6d0*/  IMAD R6, R252, 0x3f, RZ ;  /* 0x0000003ffc067824 */ /* 0x000fe200078e02ff */
[----:B------:R-:W1:Y:S04]  /*a6e0*/  S2R R2, SR_TID.X ;  /* 0x0000000000027919 */ /* 0x000e680000002100 */
[----:B------:R3:W-:Y:S04]  /*a6f0*/  LDGSTS.E [R4+0xcc00], [R16.64], !P2 ;  /* 0x0cc0000010047fae */ /* 0x0007e8000d121848 */
[----:B------:R2:W-:Y:S04]  /*a700*/  STL.64 [R1+0x400], R10 ;  /* 0x0004000a01007387 */ /* 0x0005e80000100a00 */
[----:B------:R2:W-:Y:S01]  /*a710*/  LDGSTS.E [R4+0xce00], [R10.64], !P2 ;  /* 0x0ce000000a047fae */ /* 0x0005e2000d121848 */
[----:B------:R-:W-:-:S03]  /*a720*/  ISETP.GE.U32.AND P2, PT, R9, 0x7fffff81, PT ;  /* 0x7fffff810900780c */ /* 0x000fc60003f46070 */
[----:B------:R-:W-:Y:S04]  /*a730*/  STL.64 [R1+0x3f8], R14 ;  /* 0x0003f80e01007387 */ /* 0x000fe80000100a00 */
[----:B------:R3:W-:Y:S01]  /*a740*/  LDGSTS.E [R4+0xdc00], [R14.64], !P4 ;  /* 0x0dc000000e047fae */ /* 0x0007e2000e121848 */
[----:B--2---:R-:W-:Y:S01]  /*a750*/  IMAD.WIDE R10, R8, 0x4, R24 ;  /* 0x00000004080a7825 */ /* 0x004fe200078e0218 */
[----:B-1----:R-:W-:Y:S02]  /*a760*/  SHF.R.S32.HI R5, RZ, 0x6, R2 ;  /* 0x00000006ff057819 */ /* 0x002fe40000011402 */
[----:B------:R-:W-:Y:S01]  /*a770*/  STL.64 [R1+0x410], R12 ;  /* 0x0004100c01007387 */ /* 0x000fe20000100a00 */
[----:B------:R-:W-:Y:S01]  /*a780*/  LOP3.LUT R2, R2, 0x3f, RZ, 0xc0, !PT ;  /* 0x0000003f02027812 */ /* 0x000fe200078ec0ff */
[----:B------:R-:W-:Y:S01]  /*a790*/  IMAD.WIDE R8, R8, 0x4, R26 ;  /* 0x0000000408087825 */ /* 0x000fe200078e021a */
[----:B------:R-:W-:Y:S01]  /*a7a0*/  SGXT R252, R5, 0x1 ;  /* 0x0000000105fc781a */ /* 0x000fe20000000200 */
[----:B------:R3:W-:Y:S01]  /*a7b0*/  LDGSTS.E [R4+0xde00], [R12.64], !P4 ;  /* 0x0de000000c047fae */ /* 0x0007e2000e121848 */
[----:B------:R-:W-:-:S03]  /*a7c0*/  ISETP.GT.AND P4, PT, R7, 0x3f, PT ;  /* 0x0000003f0700780c */ /* 0x000fc60003f84270 */
[----:B------:R-:W-:Y:S01]  /*a7d0*/  STL.64 [R1+0x408], R10 ;  /* 0x0004080a01007387 */ /* 0x000fe20000100a00 */
[----:B------:R-:W-:-:S03]  /*a7e0*/  SEL R0, RZ, 0x4, !P4 ;  /* 0x00000004ff007807 */ /* 0x000fc60006000000 */
[----:B------:R1:W-:Y:S04]  /*a7f0*/  LDGSTS.E [R4+0xec00], [R10.64], !P0 ;  /* 0x0ec000000a047fae */ /* 0x0003e8000c121848 */
[----:B------:R2:W-:Y:S04]  /*a800*/  STL.64 [R1+0x420], R8 ;  /* 0x0004200801007387 */ /* 0x0005e80000100a00 */
[----:B------:R2:W-:Y:S01]  /*a810*/  LDGSTS.E [R4+0xee00], [R8.64], !P0 ;  /* 0x0ee0000008047fae */ /* 0x0005e2000c121848 */
[C---:B------:R-:W-:Y:S01]  /*a820*/  ISETP.GE.AND P0, PT, R2.reuse, c[0x0][0x180], PT ;  /* 0x0000600002007a0c */ /* 0x040fe20003f06270 */
[----:B------:R-:W-:-:S03]  /*a830*/  IMAD.SHL.U32 R2, R2, 0x4, RZ ;  /* 0x0000000402027824 */ /* 0x000fc600078e00ff */
[----:B------:R-:W-:Y:S02]  /*a840*/  SEL R0, R0, RZ, !P0 ;  /* 0x000000ff00007207 */ /* 0x000fe40004000000 */
[----:B------:R-:W-:Y:S01]  /*a850*/  LOP3.LUT R54, R2, 0x110, R252, 0x78, !PT ;  /* 0x0000011002367812 */ /* 0x000fe200078e78fc */
[----:B--2---:R-:W-:-:S04]  /*a860*/  IMAD.WIDE R8, R6, 0x4, R24 ;  /* 0x0000000406087825 */ /* 0x004fc800078e0218 */
[----:B------:R-:W-:Y:S01]  /*a870*/  IMAD.WIDE R6, R6, 0x4, R26 ;  /* 0x0000000406067825 */ /* 0x000fe200078e021a */
[----:B------:R2:W-:Y:S04]  /*a880*/  STL.64 [R1+0x418], R8 ;  /* 0x0004180801007387 */ /* 0x0005e80000100a00 */
[----:B------:R4:W-:Y:S04]  /*a890*/  STL.64 [R1+0x428], R6 ;  /* 0x0004280601007387 */ /* 0x0009e80000100a00 */
[----:B------:R3:W-:Y:S04]  /*a8a0*/  LDGSTS.E [R4+0xfc00], [R8.64], !P2 ;  /* 0x0fc0000008047fae */ /* 0x0007e8000d121848 */
[----:B------:R3:W-:Y:S01]  /*a8b0*/  LDGSTS.E [R4+0xfe00], [R6.64], !P2 ;  /* 0x0fe0000006047fae */ /* 0x0007e2000d121848 */
[----:B------:R-:W-:-:S03]  /*a8c0*/  ISETP.GE.U32.AND P2, PT, R3, 0x7fffff70, PT ;  /* 0x7fffff700300780c */ /* 0x000fc60003f46070 */
[----:B-1----:R-:W5:Y:S01]  /*a8d0*/  LDL.64 R10, [R1+0x388] ;  /* 0x00038800010a7983 */ /* 0x002f620000100a00 */
[----:B------:R-:W-:Y:S02]  /*a8e0*/  ISETP.NE.U32.AND P0, PT, R0, RZ, PT ;  /* 0x000000ff0000720c */ /* 0x000fe40003f05070 */
[C---:B------:R-:W-:Y:S01]  /*a8f0*/  LOP3.LUT R55, R54.reuse, 0x20, RZ, 0x3c, !PT ;  /* 0x0000002036377812 */ /* 0x040fe200078e3cff */
[----:B------:R-:W5:Y:S01]  /*a900*/  LDL.64 R246, [R1+0x368] ;  /* 0x0003680001f67983 */ /* 0x000f620000100a00 */
[----:B------:R-:W-:-:S03]  /*a910*/  LOP3.LUT R0, R54, 0x40, RZ, 0x3c, !PT ;  /* 0x0000004036007812 */ /* 0x000fc600078e3cff */
[----:B------:R-:W5:Y:S01]  /*a920*/  LDL.64 R2, [R1+0x348] ;  /* 0x0003480001027983 */ /* 0x000f620000100a00 */
[----:B---3--:R-:W-:-:S03]  /*a930*/  LOP3.LUT R4, R54, 0x60, RZ, 0x3c, !PT ;  /* 0x0000006036047812 */ /* 0x008fc600078e3cff */
[----:B------:R-:W3:Y:S04]  /*a940*/  LDL.64 R52, [R1+0x328] ;  /* 0x0003280001347983 */ /* 0x000ee80000100a00 */
        /* <DEDUP_REMOVED lines=19> */
[----:B--2---:R-:W2:Y:S04]  /*aa80*/  LDL.64 R8, [R1+0xa8] ;  /* 0x0000a80001087983 */ /* 0x004ea80000100a00 */
[----:B----4-:R-:W2:Y:S04]  /*aa90*/  LDL.64 R6, [R1+0x88] ;  /* 0x0000880001067983 */ /* 0x010ea80000100a00 */
[----:B------:R-:W0:Y:S04]  /*aaa0*/  LDGDEPBAR ;  /* 0x00000000000079af */ /* 0x000e280000000000 */
[----:B------:R-:W2:Y:S04]  /*aab0*/  LDL.64 R4, [R1+0x68] ;  /* 0x0000680001047983 */ /* 0x000ea80000100a00 */
[----:B------:R-:W2:Y:S04]  /*aac0*/  LDL.64 R248, [R1+0x48] ;  /* 0x0000480001f87983 */ /* 0x000ea80000100a00 */
[----:B------:R-:W2:Y:S04]  /*aad0*/  LDL.64 R250, [R1+0x28] ;  /* 0x0000280001fa7983 */ /* 0x000ea80000100a00 */
[----:B-----5:R1:W-:Y:S04]  /*aae0*/  LDGSTS.E [R54+0x20000], [R10.64], P0 ;  /* 0x200000000a367fae */ /* 0x0203e80008121848 */
[----:B------:R5:W-:Y:S04]  /*aaf0*/  LDGSTS.E [R54+0x20800], [R246.64], P0 ;  /* 0x20800000f6367fae */ /* 0x000be80008121848 */
[----:B------:R3:W-:Y:S04]  /*ab00*/  LDGSTS.E [R54+0x21000], [R2.64], P0 ;  /* 0x2100000002367fae */ /* 0x0007e80008121848 */
[----:B-1----:R-:W4:Y:S04]  /*ab10*/  LDL.LU.64 R10, [R1+0x13b0] ;  /* 0x0013b000010a7983 */ /* 0x002f280000300a00 */
[----:B-----5:R-:W5:Y:S04]  /*ab20*/  LDL.LU.64 R246, [R1+0x13a8] ;  /* 0x0013a80001f67983 */ /* 0x020f680000300a00 */
[----:B---3--:R-:W3:Y:S04]  /*ab30*/  LDL.LU.64 R2, [R1+0x13a0] ;  /* 0x0013a00001027983 */ /* 0x008ee80000300a00 */
[----:B------:R1:W-:Y:S04]  /*ab40*/  LDGSTS.E [R54+0x21800], [R52.64], P0 ;  /* 0x2180000034367fae */ /* 0x0003e80008121848 */
        /* <DEDUP_REMOVED lines=19> */
[----:B--2---:R2:W-:Y:S04]  /*ac80*/  LDGSTS.E [R54+0x2b800], [R8.64], P0 ;  /* 0x2b80000008367fae */ /* 0x0045e80008121848 */
[----:B------:R1:W-:Y:S04]  /*ac90*/  LDGSTS.E [R54+0x2c000], [R6.64], P0 ;  /* 0x2c00000006367fae */ /* 0x0003e80008121848 */
[----:B------:R2:W-:Y:S04]  /*aca0*/  LDGSTS.E [R54+0x2c800], [R4.64], P0 ;  /* 0x2c80000004367fae */ /* 0x0005e80008121848 */
[----:B------:R2:W-:Y:S04]  /*acb0*/  LDGSTS.E [R54+0x2d000], [R248.64], P0 ;  /* 0x2d000000f8367fae */ /* 0x0005e80008121848 */
[----:B-1----:R-:W4:Y:S04]  /*acc0*/  LDL.64 R20, [R1+0x380] ;  /* 0x0003800001147983 */ /* 0x002f280000100a00 */
[----:B------:R1:W-:Y:S04]  /*acd0*/  LDGSTS.E [R54+0x2d800], [R250.64], P0 ;  /* 0x2d800000fa367fae */ /* 0x0003e80008121848 */
[----:B------:R-:W4:Y:S04]  /*ace0*/  LDL.64 R12, [R1+0x360] ;  /* 0x00036000010c7983 */ /* 0x000f280000100a00 */
[----:B--2---:R-:W2:Y:S04]  /*acf0*/  LDL.64 R4, [R1+0x340] ;  /* 0x0003400001047983 */ /* 0x004ea80000100a00 */
[----:B------:R-:W2:Y:S04]  /*ad00*/  LDL.64 R52, [R1+0x2e0] ;  /* 0x0002e00001347983 */ /* 0x000ea80000100a00 */
        /* <DEDUP_REMOVED lines=20> */
[----:B-1----:R-:W2:Y:S04]  /*ae50*/  LDL.64 R250, [R1+0x40] ;  /* 0x0000400001fa7983 */ /* 0x002ea80000100a00 */
[----:B---3--:R1:W-:Y:S04]  /*ae60*/  LDGSTS.E [R54+0x2e000], [R2.64], P0 ;  /* 0x2e00000002367fae */ /* 0x0083e80008121848 */
[----:B-----5:R3:W-:Y:S04]  /*ae70*/  LDGSTS.E [R54+0x2e800], [R246.64], P0 ;  /* 0x2e800000f6367fae */ /* 0x0207e80008121848 */
[----:B----4-:R4:W-:Y:S04]  /*ae80*/  LDGSTS.E [R54+0x2f000], [R10.64], P0 ;  /* 0x2f0000000a367fae */ /* 0x0109e80008121848 */
[----:B-1----:R-:W5:Y:S04]  /*ae90*/  LDL.64 R2, [R1+0x320] ;  /* 0x0003200001027983 */ /* 0x002f680000100a00 */
[----:B------:R3:W-:Y:S04]  /*aea0*/  STL.64 [R1+0x1190], R246 ;  /* 0x001190f601007387 */ /* 0x0007e80000100a00 */
[----:B------:R1:W-:Y:S04]  /*aeb0*/  LDGSTS.E [R54+0x2f800], [R18.64], P0 ;  /* 0x2f80000012367fae */ /* 0x0003e80008121848 */
[----:B---3--:R-:W3:Y:S04]  /*aec0*/  LDL.LU.64 R246, [R1] ;  /* 0x0000000001f67983 */ /* 0x008ee80000300a00 */
[----:B------:R4:W-:Y:S04]  /*aed0*/  STL.64 [R1+0x1198], R10 ;  /* 0x0011980a01007387 */ /* 0x0009e80000100a00 */
[----:B----4-:R-:W4:Y:S04]  /*aee0*/  LDL.64 R10, [R1+0x300] ;  /* 0x00030000010a7983 */ /* 0x010f280000100a00 */
[----:B-1----:R-:W3:Y:S04]  /*aef0*/  LDL.LU R54, [R1+0x1398] ;  /* 0x0013980001367983 */ /* 0x002ee80000300800 */
[----:B------:R1:W-:Y:S04]  /*af00*/  STL.64 [R1+0x11a0], R18 ;  /* 0x0011a01201007387 */ /* 0x0003e80000100a00 */
[----:B-1----:R-:W3:Y:S04]  /*af10*/  LDL.LU.64 R18, [R1+0x18] ;  /* 0x0000180001127983 */ /* 0x002ee80000300a00 */
[----:B------:R1:W-:Y:S04]  /*af20*/  LDGSTS.E [R55+0x20200], [R20.64], P0 ;  /* 0x2020000014377fae */ /* 0x0003e80008121848 */
[----:B------:R2:W-:Y:S04]  /*af30*/  LDGSTS.E [R55+0x20a00], [R12.64], P0 ;  /* 0x20a000000c377fae */ /* 0x0005e80008121848 */
[----:B-1----:R-:W3:Y:S04]  /*af40*/  LDL.LU.64 R20, [R1+0x1390] ;  /* 0x0013900001147983 */ /* 0x002ee80000300a00 */
[----:B--2---:R1:W-:Y:S04]  /*af50*/  LDGSTS.E [R55+0x21200], [R4.64], P0 ;  /* 0x2120000004377fae */ /* 0x0043e80008121848 */
[----:B------:R-:W2:Y:S04]  /*af60*/  LDL.LU.64 R12, [R1+0x1388] ;  /* 0x00138800010c7983 */ /* 0x000ea80000300a00 */
[----:B-1----:R-:W2:Y:S04]  /*af70*/  LDL.LU.64 R4, [R1+0x1380] ;  /* 0x0013800001047983 */ /* 0x002ea80000300a00 */
[----:B-----5:R1:W-:Y:S04]  /*af80*/  LDGSTS.E [R55+0x21a00], [R2.64], P0 ;  /* 0x21a0000002377fae */ /* 0x0203e80008121848 */
[----:B-1----:R-:W5:Y:S04]  /*af90*/  LDL.LU.64 R2, [R1+0x1378] ;  /* 0x0013780001027983 */ /* 0x002f680000300a00 */
[----:B----4-:R1:W-:Y:S04]  /*afa0*/  LDGSTS.E [R55+0x22200], [R10.64], P0 ;  /* 0x222000000a377fae */ /* 0x0103e80008121848 */
        /* <DEDUP_REMOVED lines=16> */
[----:B----4-:R-:W4:Y:S04]  /*b0b0*/  LDL.64 R52, [R1+0x378] ;  /* 0x0003780001347983 */ /* 0x010f280000100a00 */
[----:B------:R2:W-:Y:S04]  /*b0c0*/  LDGSTS.E [R55+0x2aa00], [R16.64], P0 ;  /* 0x2aa0000010377fae */ /* 0x0005e80008121848 */
[----:B-1----:R-:W4:Y:S04]  /*b0d0*/  LDL.64 R50, [R1+0x358] ;  /* 0x0003580001327983 */ /* 0x002f280000100a00 */
[----:B------:R1:W-:Y:S04]  /*b0e0*/  LDGSTS.E [R55+0x2b200], [R14.64], P0 ;  /* 0x2b2000000e377fae */ /* 0x0003e80008121848 */
[----:B------:R-:W4:Y:S04]  /*b0f0*/  LDL.64 R48, [R1+0x338] ;  /* 0x0003380001307983 */ /* 0x000f280000100a00 */
[----:B------:R1:W-:Y:S04]  /*b100*/  LDGSTS.E [R55+0x2ba00], [R8.64], P0 ;  /* 0x2ba0000008377fae */ /* 0x0003e80008121848 */
[----:B------:R-:W4:Y:S04]  /*b110*/  LDL.64 R46, [R1+0x318] ;  /* 0x00031800012e7983 */ /* 0x000f280000100a00 */
[----:B------:R1:W-:Y:S04]  /*b120*/  LDGSTS.E [R55+0x2c200], [R6.64], P0 ;  /* 0x2c20000006377fae */ /* 0x0003e80008121848 */
[----:B------:R-:W4:Y:S04]  /*b130*/  LDL.64 R22, [R1+0x2f8] ;  /* 0x0002f80001167983 */ /* 0x000f280000100a00 */
[----:B------:R2:W-:Y:S04]  /*b140*/  LDGSTS.E [R55+0x2ca00], [R248.64], P0 ;  /* 0x2ca00000f8377fae */ /* 0x0005e80008121848 */
[----:B-1----:R-:W4:Y:S04]  /*b150*/  LDL.64 R14, [R1+0x2d8] ;  /* 0x0002d800010e7983 */ /* 0x002f280000100a00 */
[----:B------:R1:W-:Y:S04]  /*b160*/  LDGSTS.E [R55+0x2d200], [R250.64], P0 ;  /* 0x2d200000fa377fae */ /* 0x0003e80008121848 */
[----:B------:R-:W4:Y:S04]  /*b170*/  LDL.64 R6, [R1+0x2b8] ;  /* 0x0002b80001067983 */ /* 0x000f280000100a00 */
[----:B------:R-:W4:Y:S04]  /*b180*/  LDL.64 R44, [R1+0x218] ;  /* 0x00021800012c7983 */ /* 0x000f280000100a00 */
[----:B-1----:R-:W4:Y:S04]  /*b190*/  LDL.64 R250, [R1+0x298] ;  /* 0x0002980001fa7983 */ /* 0x002f280000100a00 */
[----:B------:R-:W4:Y:S04]  /*b1a0*/  LDL.64 R42, [R1+0x1f8] ;  /* 0x0001f800012a7983 */ /* 0x000f280000100a00 */
        /* <DEDUP_REMOVED lines=9> */
[----:B--2---:R-:W2:Y:S04]  /*b240*/  LDL.64 R16, [R1+0xb8] ;  /* 0x0000b80001107983 */ /* 0x004ea80000100a00 */
[----:B------:R-:W2:Y:S04]  /*b250*/  LDL.64 R8, [R1+0x98] ;  /* 0x0000980001087983 */ /* 0x000ea80000100a00 */
[----:B------:R-:W2:Y:S04]  /*b260*/  LDL.64 R248, [R1+0x78] ;  /* 0x0000780001f87983 */ /* 0x000ea80000100a00 */
[----:B-----5:R1:W-:Y:S04]  /*b270*/  LDGSTS.E [R55+0x2da00], [R2.64], P0 ;  /* 0x2da0000002377fae */ /* 0x0203e80008121848 */
[----:B---3--:R3:W-:Y:S04]  /*b280*/  LDGSTS.E [R55+0x2e200], [R246.64], P0 ;  /* 0x2e200000f6377fae */ /* 0x0087e80008121848 */
[----:B------:R5:W-:Y:S04]  /*b290*/  LDGSTS.E [R55+0x2ea00], [R4.64], P0 ;  /* 0x2ea0000004377fae */ /* 0x000be80008121848 */
[----:B-1----:R-:W2:Y:S04]  /*b2a0*/  LDL.64 R2, [R1+0x278] ;  /* 0x0002780001027983 */ /* 0x002ea80000100a00 */
[----:B------:R3:W-:Y:S04]  /*b2b0*/  STL.64 [R1+0x11a8], R246 ;  /* 0x0011a8f601007387 */ /* 0x0007e80000100a00 */
[----:B------:R1:W-:Y:S04]  /*b2c0*/  LDGSTS.E [R55+0x2f200], [R12.64], P0 ;  /* 0x2f2000000c377fae */ /* 0x0003e80008121848 */
[----:B------:R5:W-:Y:S04]  /*b2d0*/  LDGSTS.E [R55+0x2fa00], [R20.64], P0 ;  /* 0x2fa0000014377fae */ /* 0x000be80008121848 */
[----:B---3--:R-:W3:Y:S04]  /*b2e0*/  LDL.64 R246, [R1+0x238] ;  /* 0x0002380001f67983 */ /* 0x008ee80000100a00 */
[----:B------:R-:W-:Y:S04]  /*b2f0*/  STL.64 [R1+0x11b0], R4 ;  /* 0x0011b00401007387 */ /* 0x000fe80000100a00 */
[----:B------:R1:W-:Y:S04]  /*b300*/  STL.64 [R1+0x11b8], R12 ;  /* 0x0011b80c01007387 */ /* 0x0003e80000100a00 */
[----:B-1----:R-:W3:Y:S04]  /*b310*/  LDL.LU.64 R12, [R1+0x38] ;  /* 0x00003800010c7983 */ /* 0x002ee80000300a00 */
[----:B-----5:R-:W5:Y:S04]  /*b320*/  LDL.LU R55, [R1+0x1370] ;  /* 0x0013700001377983 */ /* 0x020f680000300800 */
[----:B------:R1:W-:Y:S04]  /*b330*/  STL.64 [R1+0x11c0], R20 ;  /* 0x0011c01401007387 */ /* 0x0003e80000100a00 */
[----:B-1----:R-:W3:Y:S04]  /*b340*/  LDL.64 R20, [R1+0x258] ;  /* 0x0002580001147983 */ /* 0x002ee80000100a00 */
[----:B------:R-:W5:Y:S04]  /*b350*/  LDL.LU.64 R4, [R1+0x30] ;  /* 0x0000300001047983 */ /* 0x000f680000300a00 */
[----:B------:R-:W5:Y:S04]  /*b360*/  LDL.LU.64 R10, [R1+0x10] ;  /* 0x00001000010a7983 */ /* 0x000f680000300a00 */
[----:B----4-:R1:W-:Y:S04]  /*b370*/  LDGSTS.E [R0+0x20400], [R52.64], P0 ;  /* 0x2040000034007fae */ /* 0x0103e80008121848 */
[----:B------:R4:W-:Y:S04]  /*b380*/  LDGSTS.E [R0+0x20c00], [R50.64], P0 ;  /* 0x20c0000032007fae */ /* 0x0009e80008121848 */
[----:B-1----:R-:W5:Y:S04]  /*b390*/  LDL.LU.64 R52, [R1+0x1368] ;  /* 0x0013680001347983 */ /* 0x002f680000300a00 */
[----:B------:R1:W-:Y:S04]  /*b3a0*/  LDGSTS.E [R0+0x21400], [R48.64], P0 ;  /* 0x2140000030007fae */ /* 0x0003e80008121848 */
[----:B----4-:R-:W4:Y:S04]  /*b3b0*/  LDL.LU.64 R50, [R1+0x1360] ;  /* 0x0013600001327983 */ /* 0x010f280000300a00 */
[----:B------:R1:W-:Y:S04]  /*b3c0*/  LDGSTS.E [R0+0x21c00], [R46.64], P0 ;  /* 0x21c000002e007fae */ /* 0x0003e80008121848 */
[----:B-1----:R-:W4:Y:S04]  /*b3d0*/  LDL.LU.64 R48, [R1+0x1358] ;  /* 0x0013580001307983 */ /* 0x002f280000300a00 */
[----:B------:R1:W-:Y:S04]  /*b3e0*/  LDGSTS.E [R0+0x22400], [R22.64], P0 ;  /* 0x2240000016007fae */ /* 0x0003e80008121848 */
[----:B------:R-:W4:Y:S04]  /*b3f0*/  LDL.LU.64 R46, [R1+0x1350] ;  /* 0x00135000012e7983 */ /* 0x000f280000300a00 */
[----:B------:R1:W-:Y:S04]  /*b400*/  LDGSTS.E [R0+0x22c00], [R14.64], P0 ;  /* 0x22c000000e007fae */ /* 0x0003e80008121848 */
[----:B-1----:R-:W4:Y:S04]  /*b410*/  LDL.LU.64 R22, [R1+0x1348] ;  /* 0x0013480001167983 */ /* 0x002f280000300a00 */
[----:B------:R1:W-:Y:S04]  /*b420*/  LDGSTS.E [R0+0x23400], [R6.64], P0 ;  /* 0x2340000006007fae */ /* 0x0003e80008121848 */
[----:B------:R-:W4:Y:S04]  /*b430*/  LDL.LU.64 R14, [R1+0x1340] ;  /* 0x00134000010e7983 */ /* 0x000f280000300a00 */
[----:B------:R1:W-:Y:S04]  /*b440*/  LDGSTS.E [R0+0x23c00], [R250.64], P0 ;  /* 0x23c00000fa007fae */ /* 0x0003e80008121848 */
[----:B-1----:R-:W4:Y:S04]  /*b450*/  LDL.LU.64 R6, [R1+0x1338] ;  /* 0x0013380001067983 */ /* 0x002f280000300a00 */
[----:B------:R-:W4:Y:S04]  /*b460*/  LDL.LU.64 R250, [R1+0x1330] ;  /* 0x0013300001fa7983 */ /* 0x000f280000300a00 */
[----:B--2---:R1:W-:Y:S04]  /*b470*/  LDGSTS.E [R0+0x24400], [R2.64], P0 ;  /* 0x2440000002007fae */ /* 0x0043e80008121848 */
[----:B-1----:R-:W2:Y:S04]  /*b480*/  LDL.LU.64 R2, [R1+0x1328] ;  /* 0x0013280001027983 */ /* 0x002ea80000300a00 */
[----:B---3--:R1:W-:Y:S04]  /*b490*/  LDGSTS.E [R0+0x24c00], [R20.64], P0 ;  /* 0x24c0000014007fae */ /* 0x0083e80008121848 */
        /* <DEDUP_REMOVED lines=15> */
[----:B-1----:R-:W5:Y:S04]  /*b590*/  LDL.LU.64 R20, [R1+0x270] ;  /* 0x0002700001147983 */ /* 0x002f680000300a00 */
[----:B------:R-:W5:Y:S04]  /*b5a0*/  LDL.64 R44, [R1+0x350] ;  /* 0x00035000012c7983 */ /* 0x000f680000100a00 */
        /* <DEDUP_REMOVED lines=11> */
[----:B---3--:R-:W3:Y:S04]  /*b660*/  LDL.64 R8, [R1+0x190] ;  /* 0x0001900001087983 */ /* 0x008ee80000100a00 */
[----:B------:R-:W3:Y:S04]  /*b670*/  LDL.64 R248, [R1+0x170] ;  /* 0x0001700001f87983 */ /* 0x000ee80000100a00 */
[----:B--2---:R1:W-:Y:S04]  /*b680*/  LDGSTS.E [R0+0x2cc00], [R2.64], P0 ;  /* 0x2cc0000002007fae */ /* 0x0043e80008121848 */
[----:B------:R2:W-:Y:S04]  /*b690*/  LDGSTS.E [R0+0x2d400], [R12.64], P0 ;  /* 0x2d4000000c007fae */ /* 0x0005e80008121848 */
[----:B------:R2:W-:Y:S04]  /*b6a0*/  LDGSTS.E [R0+0x2dc00], [R18.64], P0 ;  /* 0x2dc0000012007fae */ /* 0x0005e80008121848 */
[----:B-1----:R-:W3:Y:S04]  /*b6b0*/  LDL.64 R2, [R1+0x150] ;  /* 0x0001500001027983 */ /* 0x002ee80000100a00 */
[----:B------:R-:W3:Y:S04]  /*b6c0*/  LDL.LU.64 R246, [R1+0x110] ;  /* 0x0001100001f67983 */ /* 0x000ee80000300a00 */
[----:B------:R2:W-:Y:S04]  /*b6d0*/  STL.64 [R1+0x11c8], R12 ;  /* 0x0011c80c01007387 */ /* 0x0005e80000100a00 */
[----:B----4-:R1:W-:Y:S04]  /*b6e0*/  LDGSTS.E [R0+0x2e400], [R250.64], P0 ;  /* 0x2e400000fa007fae */ /* 0x0103e80008121848 */
[----:B------:R4:W-:Y:S04]  /*b6f0*/  LDGSTS.E [R0+0x2ec00], [R6.64], P0 ;  /* 0x2ec0000006007fae */ /* 0x0009e80008121848 */
[----:B--2---:R-:W2:Y:S04]  /*b700*/  LDL.LU.64 R12, [R1+0x50] ;  /* 0x00005000010c7983 */ /* 0x004ea80000300a00 */
[----:B------:R1:W-:Y:S04]  /*b710*/  STL.64 [R1+0x11d0], R18 ;  /* 0x0011d01201007387 */ /* 0x0003e80000100a00 */
[----:B-1----:R-:W2:Y:S04]  /*b720*/  LDL.LU.64 R18, [R1+0x230] ;  /* 0x0002300001127983 */ /* 0x002ea80000300a00 */
[----:B------:R1:W-:Y:S04]  /*b730*/  STL.64 [R1+0x11d8], R250 ;  /* 0x0011d8fa01007387 */ /* 0x0003e80000100a00 */
[----:B-1----:R-:W2:Y:S04]  /*b740*/  LDL.LU.64 R250, [R1+0x130] ;  /* 0x0001300001fa7983 */ /* 0x002ea80000300a00 */
[----:B------:R4:W-:Y:S04]  /*b750*/  STL.64 [R1+0x11e0], R6 ;  /* 0x0011e00601007387 */ /* 0x0009e80000100a00 */
[----:B----4-:R-:W1:Y:S04]  /*b760*/  S2R R7, SR_TID.X ;  /* 0x0000000000077919 */ /* 0x010e680000002100 */
[----:B------:R4:W-:Y:S01]  /*b770*/  STL.64 [R1+0x11e8], R14 ;  /* 0x0011e80e01007387 */ /* 0x0009e20000100a00 */
[----:B-1----:R-:W-:-:S05]  /*b780*/  LOP3.LUT R7, R7, 0x3f, RZ, 0xc0, !PT ;  /* 0x0000003f07077812 */ /* 0x002fca00078ec0ff */
[----:B------:R-:W-:-:S05]  /*b790*/  IMAD.SHL.U32 R7, R7, 0x4, RZ ;  /* 0x0000000407077824 */ /* 0x000fca00078e00ff */
[----:B------:R-:W-:-:S04]  /*b7a0*/  LOP3.LUT R6, R7, 0x110, R252, 0x78, !PT ;  /* 0x0000011007067812 */ /* 0x000fc800078e78fc */
[----:B------:R-:W-:-:S05]  /*b7b0*/  LOP3.LUT R6, R6, 0x40, RZ, 0x3c, !PT ;  /* 0x0000004006067812 */ /* 0x000fca00078e3cff */
[----:B------:R4:W-:Y:S04]  /*b7c0*/  LDGSTS.E [R6+0x2f400], [R14.64], P0 ;  /* 0x2f4000000e067fae */ /* 0x0009e80008121848 */
[----:B------:R1:W-:Y:S04]  /*b7d0*/  LDGSTS.E [R6+0x2fc00], [R22.64], P0 ;  /* 0x2fc0000016067fae */ /* 0x0003e80008121848 */
[----:B----4-:R-:W4:Y:S04]  /*b7e0*/  LDL.LU.64 R14, [R1+0x70] ;  /* 0x00007000010e7983 */ /* 0x010f280000300a00 */
[----:B------:R1:W-:Y:S04]  /*b7f0*/  STL.64 [R1+0x11f0], R22 ;  /* 0x0011f01601007387 */ /* 0x0003e80000100a00 */
[----:B-1----:R-:W2:Y:S01]  /*b800*/  LDL.LU.64 R22, [R1+0x370] ;  /* 0x0003700001167983 */ /* 0x002ea20000300a00 */
[----:B------:R-:W-:-:S04]  /*b810*/  LOP3.LUT R7, R7, 0x110, R252, 0x78, !PT ;  /* 0x0000011007077812 */ /* 0x000fc800078e78fc */
[----:B------:R-:W-:-:S05]  /*b820*/  LOP3.LUT R7, R7, 0x60, RZ, 0x3c, !PT ;  /* 0x0000006007077812 */ /* 0x000fca00078e3cff */
[----:B--2---:R1:W-:Y:S04]  /*b830*/  LDGSTS.E [R7+0x20600], [R22.64], P0 ;  /* 0x2060000016077fae */ /* 0x0043e80008121848 */
[----:B-----5:R2:W-:Y:S04]  /*b840*/  LDGSTS.E [R7+0x20e00], [R44.64], P0 ;  /* 0x20e000002c077fae */ /* 0x0205e80008121848 */
[----:B------:R5:W-:Y:S04]  /*b850*/  LDGSTS.E [R7+0x21600], [R42.64], P0 ;  /* 0x216000002a077fae */ /* 0x000be80008121848 */
[----:B------:R1:W-:Y:S04]  /*b860*/  LDGSTS.E [R7+0x21e00], [R40.64], P0 ;  /* 0x21e0000028077fae */ /* 0x0003e80008121848 */
[----:B--2---:R-:W2:Y:S04]  /*b870*/  LDL.LU.64 R44, [R1+0x1320] ;  /* 0x00132000012c7983 */ /* 0x004ea80000300a00 */
[----:B-----5:R-:W2:Y:S04]  /*b880*/  LDL.LU.64 R42, [R1+0x1318] ;  /* 0x00131800012a7983 */ /* 0x020ea80000300a00 */
[----:B-1----:R-:W2:Y:S04]  /*b890*/  LDL.LU.64 R40, [R1+0x1310] ;  /* 0x0013100001287983 */ /* 0x002ea80000300a00 */
[----:B------:R1:W-:Y:S04]  /*b8a0*/  LDGSTS.E [R7+0x22600], [R38.64], P0 ;  /* 0x2260000026077fae */ /* 0x0003e80008121848 */
[----:B------:R3:W-:Y:S04]  /*b8b0*/  LDGSTS.E [R7+0x22e00], [R36.64], P0 ;  /* 0x22e0000024077fae */ /* 0x0007e80008121848 */
[----:B------:R4:W-:Y:S04]  /*b8c0*/  LDGSTS.E [R7+0x23600], [R34.64], P0 ;  /* 0x2360000022077fae */ /* 0x0009e80008121848 */
[----:B-1----:R-:W2:Y:S04]  /*b8d0*/  LDL.LU.64 R38, [R1+0x1308] ;  /* 0x0013080001267983 */ /* 0x002ea80000300a00 */
[----:B---3--:R-:W3:Y:S04]  /*b8e0*/  LDL.LU.64 R36, [R1+0x1300] ;  /* 0x0013000001247983 */ /* 0x008ee80000300a00 */
[----:B----4-:R-:W4:Y:S04]  /*b8f0*/  LDL.LU.64 R34, [R1+0x12f8] ;  /* 0x0012f80001227983 */ /* 0x010f280000300a00 */
[----:B------:R1:W-:Y:S04]  /*b900*/  LDGSTS.E [R7+0x23e00], [R32.64], P0 ;  /* 0x23e0000020077fae */ /* 0x0003e80008121848 */
[----:B------:R1:W-:Y:S04]  /*b910*/  LDGSTS.E [R7+0x24600], [R20.64], P0 ;  /* 0x2460000014077fae */ /* 0x0003e80008121848 */
[----:B------:R1:W-:Y:S04]  /*b920*/  LDGSTS.E [R7+0x24e00], [R30.64], P0 ;  /* 0x24e000001e077fae */ /* 0x0003e80008121848 */
[----:B-1----:R-:W2:Y:S04]  /*b930*/  LDL.LU.64 R32, [R1+0x12f0] ;  /* 0x0012f00001207983 */ /* 0x002ea80000300a00 */
[----:B------:R1:W-:Y:S04]  /*b940*/  STL.64 [R1+0x12a0], R20 ;  /* 0x0012a01401007387 */ /* 0x0003e80000100a00 */
[----:B------:R2:W-:Y:S04]  /*b950*/  LDGSTS.E [R7+0x25600], [R18.64], P0 ;  /* 0x2560000012077fae */ /* 0x0005e80008121848 */
[----:B------:R1:W-:Y:S04]  /*b960*/  LDGSTS.E [R7+0x25e00], [R28.64], P0 ;  /* 0x25e000001c077fae */ /* 0x0003e80008121848 */
[----:B-1----:R-:W2:Y:S04]  /*b970*/  LDL.64 R20, [R1+0xb0] ;  /* 0x0000b00001147983 */ /* 0x002ea80000100a00 */
[----:B------:R-:W2:Y:S04]  /*b980*/  LDL.LU.64 R30, [R1+0x12e8] ;  /* 0x0012e800011e7983 */ /* 0x000ea80000300a00 */
[----:B------:R-:W2:Y:S04]  /*b990*/  LDL.LU.64 R28, [R1+0x12e0] ;  /* 0x0012e000011c7983 */ /* 0x000ea80000300a00 */
[----:B------:R1:W-:Y:S04]  /*b9a0*/  LDGSTS.E [R7+0x26600], [R108.64], P0 ;  /* 0x266000006c077fae */ /* 0x0003e80008121848 */
[----:B------:R1:W-:Y:S04]  /*b9b0*/  LDGSTS.E [R7+0x26e00], [R110.64], P0 ;  /* 0x26e000006e077fae */ /* 0x0003e80008121848 */
[----:B------:R1:W-:Y:S04]  /*b9c0*/  LDGSTS.E [R7+0x27600], [R16.64], P0 ;  /* 0x2760000010077fae */ /* 0x0003e80008121848 */
[----:B-1----:R-:W2:Y:S04]  /*b9d0*/  LDL.LU.64 R108, [R1+0x12d8] ;  /* 0x0012d800016c7983 */ /* 0x002ea80000300a00 */
        /* <DEDUP_REMOVED lines=9> */
[----:B------:R1:W-:Y:S04]  /*ba70*/  STL.64 [R1+0x1280], R250 ;  /* 0x001280fa01007387 */ /* 0x0003e80000100a00 */
[----:B------:R1:W-:Y:S04]  /*ba80*/  LDGSTS.E [R7+0x29e00], [R246.64], P0 ;  /* 0x29e00000f6077fae */ /* 0x0003e80008121848 */
[----:B-1----:R-:W2:Y:S04]  /*ba90*/  LDL.64 R250, [R1+0xd0] ;  /* 0x0000d00001fa7983 */ /* 0x002ea80000100a00 */
[----:B------:R1:W-:Y:S04]  /*baa0*/  STL.64 [R1+0x1288], R246 ;  /* 0x001288f601007387 */ /* 0x0003e80000100a00 */
[----:B-1----:R-:W2:Y:S04]  /*bab0*/  LDL.64 R246, [R1+0xf0] ;  /* 0x0000f00001f67983 */ /* 0x002ea80000100a00 */
[----:B--2---:R1:W-:Y:S04]  /*bac0*/  LDGSTS.E [R7+0x2a600], [R246.64], P0 ;  /* 0x2a600000f6077fae */ /* 0x0043e80008121848 */
[----:B------:R1:W-:Y:S04]  /*bad0*/  LDGSTS.E [R7+0x2ae00], [R250.64], P0 ;  /* 0x2ae00000fa077fae */ /* 0x0003e80008121848 */
[----:B------:R2:W-:Y:S04]  /*bae0*/  LDGSTS.E [R7+0x2b600], [R20.64], P0 ;  /* 0x2b60000014077fae */ /* 0x0005e80008121848 */
[----:B------:R1:W-:Y:S04]  /*baf0*/  LDGSTS.E [R7+0x2be00], [R2.64], P0 ;  /* 0x2be0000002077fae */ /* 0x0003e80008121848 */
[----:B------:R3:W-:Y:S04]  /*bb00*/  LDGSTS.E [R7+0x2c600], [R14.64], P0 ;  /* 0x2c6000000e077fae */ /* 0x0007e80008121848 */
[----:B--2---:R-:W2:Y:S04]  /*bb10*/  S2R R21, SR_TID.X ;  /* 0x0000000000157919 */ /* 0x004ea80000002100 */
[----:B-1----:R-:W5:Y:S04]  /*bb20*/  LDL.LU.64 R2, [R1+0x12a8] ;  /* 0x0012a80001027983 */ /* 0x002f680000300a00 */
[----:B------:R1:W-:Y:S04]  /*bb30*/  LDGSTS.E [R7+0x2ce00], [R12.64], P0 ;  /* 0x2ce000000c077fae */ /* 0x0003e80008121848 */
[----:B------:R1:W-:Y:S04]  /*bb40*/  LDGSTS.E [R7+0x2d600], [R4.64], P0 ;  /* 0x2d60000004077fae */ /* 0x0003e80008121848 */
[----:B------:R1:W-:Y:S04]  /*bb50*/  LDGSTS.E [R7+0x2de00], [R10.64], P0 ;  /* 0x2de000000a077fae */ /* 0x0003e80008121848 */
[----:B------:R1:W-:Y:S04]  /*bb60*/  LDGSTS.E [R7+0x2e600], [R248.64], P0 ;  /* 0x2e600000f8077fae */ /* 0x0003e80008121848 */
[----:B------:R1:W-:Y:S04]  /*bb70*/  LDGSTS.E [R7+0x2ee00], [R8.64], P0 ;  /* 0x2ee0000008077fae */ /* 0x0003e80008121848 */
[----:B------:R1:W-:Y:S01]  /*bb80*/  LDGSTS.E [R7+0x2f600], [R16.64], P0 ;  /* 0x2f60000010077fae */ /* 0x0003e20008121848 */
[----:B------:R-:W-:-:S03]  /*bb90*/  IMAD.MOV.U32 R252, RZ, RZ, c[0x0][0x188] ;  /* 0x00006200fffc7624 */ /* 0x000fc600078e00ff */
[----:B------:R-:W-:Y:S01]  /*bba0*/  STL.64 [R1+0x11f8], R14 ;  /* 0x0011f80e01007387 */ /* 0x000fe20000100a00 */
[----:B--2---:R-:W-:-:S03]  /*bbb0*/  LOP3.LUT R6, R21, 0x7f, RZ, 0xc0, !PT ;  /* 0x0000007f15067812 */ /* 0x004fc600078ec0ff */
[----:B------:R-:W-:Y:S01]  /*bbc0*/  STL.64 [R1+0x1200], R12 ;  /* 0x0012000c01007387 */ /* 0x000fe20000100a00 */
[----:B------:R-:W-:-:S03]  /*bbd0*/  IMAD.MOV.U32 R0, RZ, RZ, c[0x0][0x180] ;  /* 0x00006000ff007624 */ /* 0x000fc600078e00ff */
[----:B------:R-:W-:Y:S01]  /*bbe0*/  STL.64 [R1+0x1208], R4 ;  /* 0x0012080401007387 */ /* 0x000fe20000100a00 */
[----:B------:R-:W-:-:S03]  /*bbf0*/  IMAD.SHL.U32 R252, R252, 0x40, RZ ;  /* 0x00000040fcfc7824 */ /* 0x000fc600078e00ff */
[----:B------:R1:W-:Y:S04]  /*bc00*/  STL.64 [R1+0x1210], R10 ;  /* 0x0012100a01007387 */ /* 0x0003e80000100a00 */
[----:B------:R-:W-:Y:S04]  /*bc10*/  STL.64 [R1+0x1218], R248 ;  /* 0x001218f801007387 */ /* 0x000fe80000100a00 */
[----:B------:R2:W-:Y:S04]  /*bc20*/  STL.64 [R1+0x1220], R8 ;  /* 0x0012200801007387 */ /* 0x0005e80000100a00 */
[----:B------:R3:W-:Y:S01]  /*bc30*/  STL.64 [R1+0x1228], R16 ;  /* 0x0012281001007387 */ /* 0x0007e20000100a00 */
[----:B-1----:R-:W-:Y:S01]  /*bc40*/  IMAD.WIDE R10, R252, 0x4, R24 ;  /* 0x00000004fc0a7825 */ /* 0x002fe200078e0218 */
[----:B------:R-:W-:-:S03]  /*bc50*/  IADD3 R0, R0, -0x55, RZ ;  /* 0xffffffab00007810 */ /* 0x000fc60007ffe0ff */
[----:B------:R-:W-:-:S04]  /*bc60*/  IMAD.WIDE R24, R252, 0x4, R110 ;  /* 0x00000004fc187825 */ /* 0x000fc800078e026e */
[----:B--2---:R-:W-:-:S04]  /*bc70*/  IMAD.WIDE R8, R252, 0x4, R26 ;  /* 0x00000004fc087825 */ /* 0x004fc800078e021a */
[----:B---3--:R-:W-:Y:S02]  /*bc80*/  IMAD.MOV.U32 R16, RZ, RZ, c[0x0][0x180] ;  /* 0x00006000ff107624 */ /* 0x008fe400078e00ff */
[----:B------:R-:W-:-:S03]  /*bc90*/  IMAD.WIDE R26, R252, 0x4, R108 ;  /* 0x00000004fc1a7825 */ /* 0x000fc600078e026c */
[----:B------:R-:W-:Y:S01]  /*bca0*/  IADD3 R4, R16, -0x59, RZ ;  /* 0xffffffa710047810 */ /* 0x000fe20007ffe0ff */
[----:B------:R-:W-:Y:S01]  /*bcb0*/  IMAD.WIDE R28, R252, 0x4, R28 ;  /* 0x00000004fc1c7825 */ /* 0x000fe200078e021c */
[----:B------:R-:W-:-:S03]  /*bcc0*/  IADD3 R108, R16, -0x61, RZ ;  /* 0xffffff9f106c7810 */ /* 0x000fc60007ffe0ff */
[----:B------:R-:W-:-:S04]  /*bcd0*/  IMAD.WIDE R30, R252, 0x4, R30 ;  /* 0x00000004fc1e7825 */ /* 0x000fc800078e021e */
[----:B------:R-:W-:-:S04]  /*bce0*/  IMAD.WIDE R32, R252, 0x4, R32 ;  /* 0x00000004fc207825 */ /* 0x000fc800078e0220 */
[----:B----4-:R-:W-:-:S04]  /*bcf0*/  IMAD.WIDE R34, R252, 0x4, R34 ;  /* 0x00000004fc227825 */ /* 0x010fc800078e0222 */
[----:B------:R-:W-:-:S04]  /*bd00*/  IMAD.WIDE R36, R252, 0x4, R36 ;  /* 0x00000004fc247825 */ /* 0x000fc800078e0224 */
        /* <DEDUP_REMOVED lines=12> */
[----:B------:R-:W-:Y:S01]  /*bdd0*/  IMAD.WIDE R62, R252, 0x4, R62 ;  /* 0x00000004fc3e7825 */ /* 0x000fe200078e023e */
[----:B------:R-:W-:-:S03]  /*bde0*/  LOP3.LUT R21, R21, 0x7f, RZ, 0xc0, !PT ;  /* 0x0000007f15157812 */ /* 0x000fc600078ec0ff */
[----:B------:R-:W-:-:S04]  /*bdf0*/  IMAD.WIDE R64, R252, 0x4, R64 ;  /* 0x00000004fc407825 */ /* 0x000fc800078e0240 */
[----:B------:R-:W-:-:S04]  /*be00*/  IMAD.WIDE R66, R252, 0x4, R66 ;  /* 0x00000004fc427825 */ /* 0x000fc800078e0242 */
[----:B------:R-:W-:-:S04]  /*be10*/  IMAD.WIDE R68, R252, 0x4, R68 ;  /* 0x00000004fc447825 */ /* 0x000fc800078e0244 */
[----:B------:R-:W-:-:S04]  /*be20*/  IMAD.WIDE R70, R252, 0x4, R70 ;  /* 0x00000004fc467825 */ /* 0x000fc800078e0246 */
[----:B------:R-:W-:-:S04]  /*be30*/  IMAD.WIDE R72, R252, 0x4, R72 ;  /* 0x00000004fc487825 */ /* 0x000fc800078e0248 */
[----:B------:R-:W-:-:S04]  /*be40*/  IMAD.WIDE R74, R252, 0x4, R74 ;  /* 0x00000004fc4a7825 */ /* 0x000fc800078e024a */
[----:B------:R-:W-:-:S04]  /*be50*/  IMAD.WIDE R76, R252, 0x4, R76 ;  /* 0x00000004fc4c7825 */ /* 0x000fc800078e024c */
[----:B------:R-:W-:Y:S02]  /*be60*/  IMAD.SHL.U32 R21, R21, 0x4, RZ ;  /* 0x0000000415157824 */ /* 0x000fe400078e00ff */
        /* <DEDUP_REMOVED lines=14> */
[----:B-----5:R1:W-:Y:S04]  /*bf50*/  LDGSTS.E [R7+0x2fe00], [R2.64], P0 ;  /* 0x2fe0000002077fae */ /* 0x0203e80008121848 */
[----:B------:R-:W0:Y:S04]  /*bf60*/  LDGDEPBAR ;  /* 0x00000000000079af */ /* 0x000e280000000000 */
[----:B------:R-:W-:Y:S01]  /*bf70*/  BAR.SYNC.DEFER_BLOCKING 0x0 ;  /* 0x0000000000007b1d */ /* 0x000fe20000010000 */
[----:B-1----:R-:W-:Y:S01]  /*bf80*/  IMAD.SHL.U32 R7, R6, 0x4, RZ ;  /* 0x0000000406077824 */ /* 0x002fe200078e00ff */
[----:B------:R-:W-:-:S02]  /*bf90*/  ISETP.GE.U32.AND P0, PT, R0, 0x7fffff6c, PT ;  /* 0x7fffff6c0000780c */ /* 0x000fc40003f06070 */
[----:B------:R-:W-:Y:S02]  /*bfa0*/  IADD3 R0, R16, -0x5d, RZ ;  /* 0xffffffa310007810 */ /* 0x000fe40007ffe0ff */
[----:B------:R-:W-:Y:S01]  /*bfb0*/  @!PT LDS RZ, [RZ] ;  /* 0x00000000fffff984 */ /* 0x000fe20000000800 */
[----:B------:R-:W-:Y:S01]  /*bfc0*/  @!PT LDS RZ, [RZ] ;  /* 0x00000000fffff984 */ /* 0x000fe20000000800 */
[----:B------:R-:W-:Y:S01]  /*bfd0*/  @!PT LDS RZ, [RZ] ;  /* 0x00000000fffff984 */ /* 0x000fe20000000800 */
[----:B------:R1:W-:Y:S04]  /*bfe0*/  LDGSTS.E [R7+0x10000], [R10.64], !P1 ;  /* 0x100000000a077fae */ /* 0x0003e8000c921848 */
[----:B------:R1:W-:Y:S01]  /*bff0*/  LDGSTS.E [R7+0x10200], [R8.64], !P1 ;  /* 0x1020000008077fae */ /* 0x0003e2000c921848 */
[----:B------:R-:W-:-:S03]  /*c000*/  ISETP.GE.U32.AND P1, PT, R4, 0x7fffff68, PT ;  /* 0x7fffff680400780c */ /* 0x000fc60003f26070 */
[----:B------:R1:W-:Y:S04]  /*c010*/  LDGSTS.E [R7+0x11000], [R24.64], !P6 ;  /* 0x1100000018077fae */ /* 0x0003e8000f121848 */
[----:B------:R1:W-:Y:S01]  /*c020*/  LDGSTS.E [R7+0x11200], [R26.64], !P6 ;  /* 0x112000001a077fae */ /* 0x0003e2000f121848 */
[----:B------:R-:W-:Y:S02]  /*c030*/  ISETP.GE.U32.AND P6, PT, R0, 0x7fffff64, PT ;  /* 0x7fffff640000780c */ /* 0x000fe40003fc6070 */
[----:B------:R-:W-:Y:S01]  /*c040*/  IADD3 R0, R16, -0x65, RZ ;  /* 0xffffff9b10007810 */ /* 0x000fe20007ffe0ff */
[----:B------:R1:W-:Y:S04]  /*c050*/  LDGSTS.E [R7+0x12000], [R28.64], !P3 ;  /* 0x120000001c077fae */ /* 0x0003e8000d921848 */
[----:B------:R1:W-:Y:S01]  /*c060*/  LDGSTS.E [R7+0x12200], [R30.64], !P3 ;  /* 0x122000001e077fae */ /* 0x0003e2000d921848 */
[----:B------:R-:W-:-:S02]  /*c070*/  ISETP.GE.U32.AND P3, PT, R108, 0x7fffff60, PT ;  /* 0x7fffff606c00780c */ /* 0x000fc40003f66070 */
[----:B------:R-:W-:Y:S01]  /*c080*/  IADD3 R108, R16, -0x69, RZ ;  /* 0xffffff97106c7810 */ /* 0x000fe20007ffe0ff */
        /* <DEDUP_REMOVED lines=42> */
[----:B------:R-:W-:-:S03]  /*c330*/  ISETP.GE.U32.AND P6, PT, R0, 0x7fffff73, PT ;  /* 0x7fffff730000780c */ /* 0x000fc60003fc6070 */
[----:B------:R1:W-:Y:S01]  /*c340*/  LDGSTS.E [R7+0x1e000], [R76.64], !P3 ;  /* 0x1e0000004c077fae */ /* 0x0003e2000d921848 */
[----:B------:R-:W-:-:S03]  /*c350*/  IADD3 R0, R16, -0x56, RZ ;  /* 0xffffffaa10007810 */ /* 0x000fc60007ffe0ff */
[----:B------:R1:W-:Y:S01]  /*c360*/  LDGSTS.E [R7+0x1e200], [R78.64], !P3 ;  /* 0x1e2000004e077fae */ /* 0x0003e2000d921848 */
[----:B------:R-:W-:Y:S02]  /*c370*/  ISETP.GE.U32.AND P3, PT, R108, 0x7fffff6f, PT ;  /* 0x7fffff6f6c00780c */ /* 0x000fe40003f66070 */
        /* <DEDUP_REMOVED lines=17> */
[----:B------:R2:W-:Y:S01]  /*c490*/  LDGSTS.E [R21+0x13400], [R96.64], !P6 ;  /* 0x1340000060157fae */ /* 0x0005e2000f121848 */
[----:B------:R-:W-:-:S03]  /*c4a0*/  IMAD.WIDE R104, R252, 0x4, R104 ;  /* 0x00000004fc687825 */ /* 0x000fc600078e0268 */
[----:B------:R2:W-:Y:S01]  /*c4b0*/  LDGSTS.E [R21+0x13600], [R98.64], !P6 ;  /* 0x1360000062157fae */ /* 0x0005e2000f121848 */
[----:B------:R-:W-:Y:S01]  /*c4c0*/  IMAD.WIDE R106, R252, 0x4, R106 ;  /* 0x00000004fc6a7825 */ /* 0x000fe200078e026a */
[----:B------:R-:W-:Y:S02]  /*c4d0*/  ISETP.GE.U32.AND P6, PT, R0, 0x7fffff5b, PT ;  /* 0x7fffff5b0000780c */ /* 0x000fe40003fc6070 */
[----:B------:R2:W-:Y:S01]  /*c4e0*/  LDGSTS.E [R21+0x14400], [R100.64], !P3 ;  /* 0x1440000064157fae */ /* 0x0005e2000d921848 */
[----:B------:R-:W-:-:S03]  /*c4f0*/  IADD3 R0, R16, -0x6e, RZ ;  /* 0xffffff9210007810 */ /* 0x000fc60007ffe0ff */
[----:B------:R2:W-:Y:S01]  /*c500*/  LDGSTS.E [R21+0x14600], [R102.64], !P3 ;  /* 0x1460000066157fae */ /* 0x0005e2000d921848 */
[----:B------:R-:W-:Y:S01]  /*c510*/  ISETP.GE.U32.AND P3, PT, R108, 0x7fffff57, PT ;  /* 0x7fffff576c00780c */ /* 0x000fe20003f66070 */
[C---:B------:R-:W-:Y:S02]  /*c520*/  IMAD.WIDE R108, R252.reuse, 0x4, R112 ;  /* 0x00000004fc6c7825 */ /* 0x040fe400078e0270 */
[----:B------:R3:W-:Y:S02]  /*c530*/  STL.64 [R1+0x1230], R2 ;  /* 0x0012300201007387 */ /* 0x0007e40000100a00 */
[C---:B------:R-:W-:Y:S02]  /*c540*/  IMAD.WIDE R110, R252.reuse, 0x4, R114 ;  /* 0x00000004fc6e7825 */ /* 0x040fe400078e0272 */
[----:B------:R2:W-:Y:S02]  /*c550*/  LDGSTS.E [R21+0x15400], [R104.64], !P5 ;  /* 0x1540000068157fae */ /* 0x0005e4000e921848 */
[----:B------:R-:W-:-:S02]  /*c560*/  IMAD.WIDE R112, R252, 0x4, R116 ;  /* 0x00000004fc707825 */ /* 0x000fc400078e0274 */
[----:B------:R2:W-:Y:S01]  /*c570*/  LDGSTS.E [R21+0x15600], [R106.64], !P5 ;  /* 0x156000006a157fae */ /* 0x0005e2000e921848 */
[----:B------:R-:W-:Y:S01]  /*c580*/  ISETP.GE.U32.AND P5, PT, R0, 0x7fffff53, PT ;  /* 0x7fffff530000780c */ /* 0x000fe20003fa6070 */
[----:B------:R-:W-:Y:S01]  /*c590*/  IMAD.WIDE R114, R252, 0x4, R118 ;  /* 0x00000004fc727825 */ /* 0x000fe200078e0276 */
[C---:B---3--:R-:W-:Y:S01]  /*c5a0*/  IADD3 R2, R16.reuse, -0x72, RZ ;  /* 0xffffff8e10027810 */ /* 0x048fe20007ffe0ff */
[----:B------:R2:W-:Y:S01]  /*c5b0*/  LDGSTS.E [R21+0x16400], [R108.64], !P2 ;  /* 0x164000006c157fae */ /* 0x0005e2000d121848 */
[----:B------:R-:W-:Y:S01]  /*c5c0*/  IADD3 R0, R16, -0x76, RZ ;  /* 0xffffff8a10007810 */ /* 0x000fe20007ffe0ff */
[----:B------:R-:W-:Y:S02]  /*c5d0*/  IMAD.WIDE R116, R252, 0x4, R120 ;  /* 0x00000004fc747825 */ /* 0x000fe400078e0278 */
        /* <DEDUP_REMOVED lines=9> */
[----:B------:R-:W-:Y:S01]  /*c670*/  IADD3 R0, R16, -0x7e, RZ ;  /* 0xffffff8210007810 */ /* 0x000fe20007ffe0ff */
[----:B------:R2:W-:Y:S02]  /*c680*/  LDGSTS.E [R21+0x18400], [R116.64], !P1 ;  /* 0x1840000074157fae */ /* 0x0005e4000c921848 */
        /* <DEDUP_REMOVED lines=23> */
[----:B------:R2:W-:Y:S01]  /*c800*/  LDGSTS.E [R21+0x1c400], [R132.64], !P2 ;  /* 0x1c40000084157fae */ /* 0x0005e2000d121848 */
[----:B------:R-:W-:Y:S01]  /*c810*/  SHF.L.U32 R6, R6, 0x2, RZ ;  /* 0x0000000206067819 */ /* 0x000fe200000006ff */
        /* <DEDUP_REMOVED lines=12> */
[----:B------:R-:W-:Y:S01]  /*c8e0*/  LOP3.LUT R6, R6, 0x40, RZ, 0x3c, !PT ;  /* 0x0000004006067812 */ /* 0x000fe200078e3cff */
        /* <DEDUP_REMOVED lines=60> */
[C---:B------:R-:W-:Y:S02]  /*ccb0*/  IMAD.WIDE R188, R252.reuse, 0x4, R192 ;  /* 0x00000004fcbc7825 */ /* 0x040fe400078e02c0 */
[----:B------:R-:W-:Y:S02]  /*ccc0*/  STL.64 [R1+0x3c0], R10 ;  /* 0x0003c00a01007387 */ /* 0x000fe40000100a00 */
[----:B------:R-:W-:-:S02]  /*ccd0*/  IMAD.WIDE R190, R252, 0x4, R194 ;  /* 0x00000004fcbe7825 */ /* 0x000fc400078e02c2 */
[----:B------:R1:W-:Y:S01]  /*cce0*/  LDGSTS.E [R6+0x18a00], [R182.64], !P2 ;  /* 0x18a00000b6067fae */ /* 0x0003e2000d121848 */
[----:B------:R-:W-:Y:S01]  /*ccf0*/  ISETP.GE.U32.AND P2, PT, R2, 0x7fffff46, PT ;  /* 0x7fffff460200780c */ /* 0x000fe20003f46070 */
[C---:B------:R-:W-:Y:S02]  /*cd00*/  IMAD.WIDE R192, R252.reuse, 0x4, R196 ;  /* 0x00000004fcc07825 */ /* 0x040fe400078e02c4 */
[----:B------:R-:W-:Y:S04]  /*cd10*/  STL.64 [R1+0x390], R8 ;  /* 0x0003900801007387 */ /* 0x000fe80000100a00 */
[----:B------:R1:W-:Y:S01]  /*cd20*/  LDGSTS.E [R6+0x19800], [R184.64], !P0 ;  /* 0x19800000b8067fae */ /* 0x0003e2000c121848 */
[----:B------:R-:W-:-:S03]  /*cd30*/  IMAD.WIDE R194, R252, 0x4, R198 ;  /* 0x00000004fcc27825 */ /* 0x000fc600078e02c6 */
[----:B------:R-:W-:Y:S01]  /*cd40*/  STL.64 [R1+0x1238], R24 ;  /* 0x0012381801007387 */ /* 0x000fe20000100a00 */
[----:B------:R-:W-:-:S03]  /*cd50*/  IMAD.WIDE R196, R252, 0x4, R200 ;  /* 0x00000004fcc47825 */ /* 0x000fc600078e02c8 */
[----:B------:R1:W-:Y:S01]  /*cd60*/  LDGSTS.E [R6+0x19a00], [R186.64], !P0 ;  /* 0x19a00000ba067fae */ /* 0x0003e2000c121848 */
[----:B------:R-:W-:-:S03]  /*cd70*/  ISETP.GE.U32.AND P0, PT, R0, 0x7fffff42, PT ;  /* 0x7fffff420000780c */ /* 0x000fc60003f06070 */
[----:B------:R3:W-:Y:S01]  /*cd80*/  STL.64 [R1+0x1240], R26 ;  /* 0x0012401a01007387 */ /* 0x0007e20000100a00 */
[----:B------:R-:W-:-:S03]  /*cd90*/  IMAD.WIDE R198, R252, 0x4, R202 ;  /* 0x00000004fcc67825 */ /* 0x000fc600078e02ca */
[----:B------:R4:W-:Y:S01]  /*cda0*/  STL.64 [R1+0x1248], R28 ;  /* 0x0012481c01007387 */ /* 0x0009e20000100a00 */
[----:B------:R-:W-:-:S03]  /*cdb0*/  IMAD.WIDE R200, R252, 0x4, R204 ;  /* 0x00000004fcc87825 */ /* 0x000fc600078e02cc */
[----:B------:R-:W-:Y:S01]  /*cdc0*/  STL.64 [R1+0x1250], R30 ;  /* 0x0012501e01007387 */ /* 0x000fe20000100a00 */
[----:B------:R-:W-:-:S03]  /*cdd0*/  IMAD.WIDE R202, R252, 0x4, R206 ;  /* 0x00000004fcca7825 */ /* 0x000fc600078e02ce */
[----:B------:R-:W-:Y:S01]  /*cde0*/  STL.64 [R1+0x1258], R32 ;  /* 0x0012582001007387 */ /* 0x000fe20000100a00 */
[----:B------:R-:W-:-:S03]  /*cdf0*/  IMAD.WIDE R204, R252, 0x4, R208 ;  /* 0x00000004fccc7825 */ /* 0x000fc600078e02d0 */
[----:B------:R1:W-:Y:S01]  /*ce00*/  LDGSTS.E [R6+0x1a800], [R188.64], !P1 ;  /* 0x1a800000bc067fae */ /* 0x0003e2000c921848 */
[----:B------:R-:W-:-:S03]  /*ce10*/  IMAD.WIDE R206, R252, 0x4, R210 ;  /* 0x00000004fcce7825 */ /* 0x000fc600078e02d2 */
[----:B------:R-:W-:Y:S04]  /*ce20*/  STL.64 [R1+0x1260], R34 ;  /* 0x0012602201007387 */ /* 0x000fe80000100a00 */
[----:B------:R1:W-:Y:S01]  /*ce30*/  LDGSTS.E [R6+0x1aa00], [R190.64], !P1 ;  /* 0x1aa00000be067fae */ /* 0x0003e2000c921848 */
[----:B------:R-:W-:-:S03]  /*ce40*/  IMAD.WIDE R208, R252, 0x4, R212 ;  /* 0x00000004fcd07825 */ /* 0x000fc600078e02d4 */
[----:B------:R-:W-:Y:S04]  /*ce50*/  STL.64 [R1+0x1268], R36 ;  /* 0x0012682401007387 */ /* 0x000fe80000100a00 */
[----:B------:R1:W-:Y:S01]  /*ce60*/  LDGSTS.E [R6+0x1b800], [R192.64], !P6 ;  /* 0x1b800000c0067fae */ /* 0x0003e2000f121848 */
[----:B------:R-:W-:-:S03]  /*ce70*/  IMAD.WIDE R210, R252, 0x4, R214 ;  /* 0x00000004fcd27825 */ /* 0x000fc600078e02d6 */
[----:B------:R-:W-:Y:S04]  /*ce80*/  STL.64 [R1+0x1270], R38 ;  /* 0x0012702601007387 */ /* 0x000fe80000100a00 */
[----:B------:R1:W-:Y:S04]  /*ce90*/  LDGSTS.E [R6+0x1ba00], [R194.64], !P6 ;  /* 0x1ba00000c2067fae */ /* 0x0003e8000f121848 */
[----:B------:R-:W-:Y:S04]  /*cea0*/  STL.64 [R1+0x1278], R40 ;  /* 0x0012782801007387 */ /* 0x000fe80000100a00 */
[----:B------:R1:W-:Y:S04]  /*ceb0*/  LDGSTS.E [R6+0x1c800], [R196.64], !P3 ;  /* 0x1c800000c4067fae */ /* 0x0003e8000d921848 */
[----:B------:R-:W-:Y:S04]  /*cec0*/  STL.64 [R1+0x1290], R42 ;  /* 0x0012902a01007387 */ /* 0x000fe80000100a00 */
[----:B------:R1:W-:Y:S04]  /*ced0*/  LDGSTS.E [R6+0x1ca00], [R198.64], !P3 ;  /* 0x1ca00000c6067fae */ /* 0x0003e8000d921848 */
[----:B------:R-:W-:Y:S04]  /*cee0*/  STL.64 [R1+0x1298], R44 ;  /* 0x0012982c01007387 */ /* 0x000fe80000100a00 */
[----:B------:R1:W-:Y:S04]  /*cef0*/  LDGSTS.E [R6+0x1d800], [R200.64], !P5 ;  /* 0x1d800000c8067fae */ /* 0x0003e8000e921848 */
[----:B------:R-:W-:Y:S04]  /*cf00*/  STL.64 [R1+0x1188], R174 ;  /* 0x001188ae01007387 */ /* 0x000fe80000100a00 */
[----:B------:R1:W-:Y:S01]  /*cf10*/  LDGSTS.E [R6+0x1da00], [R202.64], !P5 ;  /* 0x1da00000ca067fae */ /* 0x0003e2000e921848 */
[----:B------:R-:W-:-:S03]  /*cf20*/  LOP3.LUT R17, R7, 0x60, RZ, 0x3c, !PT ;  /* 0x0000006007117812 */ /* 0x000fc600078e3cff */
[----:B------:R-:W-:Y:S04]  /*cf30*/  STL.64 [R1+0x1180], R190 ;  /* 0x001180be01007387 */ /* 0x000fe80000100a00 */
[----:B------:R1:W-:Y:S04]  /*cf40*/  LDGSTS.E [R6+0x1e800], [R204.64], !P2 ;  /* 0x1e800000cc067fae */ /* 0x0003e8000d121848 */
[----:B------:R-:W-:Y:S04]  /*cf50*/  STL.64 [R1+0x1178], R198 ;  /* 0x001178c601007387 */ /* 0x000fe80000100a00 */
[----:B------:R1:W-:Y:S04]  /*cf60*/  LDGSTS.E [R6+0x1ea00], [R206.64], !P2 ;  /* 0x1ea00000ce067fae */ /* 0x0003e8000d121848 */
[----:B------:R1:W-:Y:S04]  /*cf70*/  LDGSTS.E [R6+0x1f800], [R208.64], !P0 ;  /* 0x1f800000d0067fae */ /* 0x0003e8000c121848 */
[----:B------:R-:W5:Y:S04]  /*cf80*/  LDL.LU.64 R250, [R1+0x3a0] ;  /* 0x0003a00001fa7983 */ /* 0x000f680000300a00 */
[----:B------:R1:W-:Y:S04]  /*cf90*/  LDGSTS.E [R6+0x1fa00], [R210.64], !P0 ;  /* 0x1fa00000d2067fae */ /* 0x0003e8000c121848 */
[----:B--2---:R-:W2:Y:S04]  /*cfa0*/  LDL.LU.64 R20, [R1+0x398] ;  /* 0x0003980001147983 */ /* 0x004ea80000300a00 */
[----:B-1----:R-:W4:Y:S01]  /*cfb0*/  LDL.LU.64 R6, [R1+0x3b0] ;  /* 0x0003b00001067983 */ /* 0x002f220000300a00 */
[----:B------:R-:W-:-:S02]  /*cfc0*/  IADD3 R2, R16, -0x44, RZ ;  /* 0xffffffbc10027810 */ /* 0x000fc40007ffe0ff */
[----:B------:R-:W-:Y:S01]  /*cfd0*/  IADD3 R0, R16, -0x48, RZ ;  /* 0xffffffb810007810 */ /* 0x000fe20007ffe0ff */
[----:B------:R-:W-:Y:S01]  /*cfe0*/  IMAD.WIDE R212, R252, 0x4, R216 ;  /* 0x00000004fcd47825 */ /* 0x000fe200078e02d8 */
[----:B------:R-:W-:Y:S01]  /*cff0*/  ISETP.GE.U32.AND P1, PT, R2, 0x7fffff7d, PT ;  /* 0x7fffff7d0200780c */ /* 0x000fe20003f26070 */
[----:B---3--:R-:W2:Y:S01]  /*d000*/  LDL.LU.64 R26, [R1+0x3a8] ;  /* 0x0003a800011a7983 */ /* 0x008ea20000300a00 */
[----:B------:R-:W-:Y:S02]  /*d010*/  IADD3 R2, R16, -0x4c, RZ ;  /* 0xffffffb410027810 */ /* 0x000fe40007ffe0ff */
[----:B------:R-:W-:Y:S01]  /*d020*/  ISETP.GE.U32.AND P6, PT, R0, 0x7fffff79, PT ;  /* 0x7fffff790000780c */ /* 0x000fe20003fc6070 */
[----:B------:R-:W-:Y:S01]  /*d030*/  IMAD.WIDE R214, R252, 0x4, R218 ;  /* 0x00000004fcd67825 */ /* 0x000fe200078e02da */
[----:B------:R-:W-:Y:S01]  /*d040*/  IADD3 R0, R16, -0x50, RZ ;  /* 0xffffffb010007810 */ /* 0x000fe20007ffe0ff */
[----:B------:R-:W2:Y:S01]  /*d050*/  LDL.LU.64 R24, [R1+0x3b8] ;  /* 0x0003b80001187983 */ /* 0x000ea20000300a00 */
[----:B------:R-:W-:-:S02]  /*d060*/  ISETP.GE.U32.AND P3, PT, R2, 0x7fffff75, PT ;  /* 0x7fffff750200780c */ /* 0x000fc40003f66070 */
[----:B------:R-:W-:Y:S02]  /*d070*/  IADD3 R2, R16, -0x54, RZ ;  /* 0xffffffac10027810 */ /* 0x000fe40007ffe0ff */
[----:B------:R-:W-:Y:S01]  /*d080*/  ISETP.GE.U32.AND P5, PT, R0, 0x7fffff71, PT ;  /* 0x7fffff710000780c */ /* 0x000fe20003fa6070 */
[----:B------:R-:W-:Y:S01]  /*d090*/  IMAD.WIDE R216, R252, 0x4, R220 ;  /* 0x00000004fcd87825 */ /* 0x000fe200078e02dc */
[----:B------:R-:W-:Y:S01]  /*d0a0*/  ISETP.GE.U32.AND P2, PT, R2, 0x7fffff6d, PT ;  /* 0x7fffff6d0200780c */ /* 0x000fe20003f46070 */
[----:B------:R1:W-:Y:S01]  /*d0b0*/  LDGSTS.E [R17+0x10c00], [R212.64], !P1 ;  /* 0x10c00000d4117fae */ /* 0x0003e2000c921848 */
[----:B------:R-:W-:Y:S01]  /*d0c0*/  IADD3 R2, R16, -0x5c, RZ ;  /* 0xffffffa410027810 */ /* 0x000fe20007ffe0ff */
[C---:B------:R-:W-:Y:S02]  /*d0d0*/  IMAD.WIDE R218, R252.reuse, 0x4, R222 ;  /* 0x00000004fcda7825 */ /* 0x040fe400078e02de */
[----:B------:R1:W-:Y:S02]  /*d0e0*/  LDGSTS.E [R17+0x10e00], [R214.64], !P1 ;  /* 0x10e00000d6117fae */ /* 0x0003e4000c921848 */
[----:B------:R-:W-:Y:S01]  /*d0f0*/  IMAD.WIDE R220, R252, 0x4, R224 ;  /* 0x00000004fcdc7825 */ /* 0x000fe200078e02e0 */
[----:B------:R-:W-:Y:S01]  /*d100*/  ISETP.GE.U32.AND P1, PT, R2, 0x7fffff65, PT ;  /* 0x7fffff650200780c */ /* 0x000fe20003f26070 */
[----:B------:R1:W-:Y:S02]  /*d110*/  LDGSTS.E [R17+0x11c00], [R216.64], !P6 ;  /* 0x11c00000d8117fae */ /* 0x0003e4000f121848 */
[----:B------:R-:W-:Y:S01]  /*d120*/  IMAD.WIDE R222, R252, 0x4, R226 ;  /* 0x00000004fcde7825 */ /* 0x000fe200078e02e2 */
[----:B------:R-:W-:Y:S01]  /*d130*/  IADD3 R2, R16, -0x64, RZ ;  /* 0xffffff9c10027810 */ /* 0x000fe20007ffe0ff */
[----:B------:R1:W-:Y:S02]  /*d140*/  LDGSTS.E [R17+0x11e00], [R218.64], !P6 ;  /* 0x11e00000da117fae */ /* 0x0003e4000f121848 */
[----:B------:R-:W-:-:S02]  /*d150*/  IMAD.WIDE R224, R252, 0x4, R228 ;  /* 0x00000004fce07825 */ /* 0x000fc400078e02e4 */
[----:B------:R1:W-:Y:S02]  /*d160*/  LDGSTS.E [R17+0x12c00], [R220.64], !P3 ;  /* 0x12c00000dc117fae */ /* 0x0003e4000d921848 */
[C---:B------:R-:W-:Y:S02]  /*d170*/  IMAD.WIDE R226, R252.reuse, 0x4, R230 ;  /* 0x00000004fce27825 */ /* 0x040fe400078e02e6 */
[----:B------:R1:W-:Y:S02]  /*d180*/  LDGSTS.E [R17+0x12e00], [R222.64], !P3 ;  /* 0x12e00000de117fae */ /* 0x0003e4000d921848 */
[----:B------:R-:W-:Y:S01]  /*d190*/  IMAD.WIDE R228, R252, 0x4, R232 ;  /* 0x00000004fce47825 */ /* 0x000fe200078e02e8 */
[----:B------:R-:W-:Y:S01]  /*d1a0*/  ISETP.GE.U32.AND P3, PT, R2, 0x7fffff5d, PT ;  /* 0x7fffff5d0200780c */ /* 0x000fe20003f66070 */
[----:B------:R1:W-:Y:S02]  /*d1b0*/  LDGSTS.E [R17+0x13c00], [R224.64], !P5 ;  /* 0x13c00000e0117fae */ /* 0x0003e4000e921848 */
[----:B------:R-:W-:Y:S01]  /*d1c0*/  IMAD.WIDE R230, R252, 0x4, R234 ;  /* 0x00000004fce67825 */ /* 0x000fe200078e02ea */
[----:B------:R-:W-:Y:S01]  /*d1d0*/  IADD3 R2, R16, -0x6c, RZ ;  /* 0xffffff9410027810 */ /* 0x000fe20007ffe0ff */
[----:B------:R1:W-:Y:S04]  /*d1e0*/  LDGSTS.E [R17+0x13e00], [R226.64], !P5 ;  /* 0x13e00000e2117fae */ /* 0x0003e8000e921848 */
[----:B------:R1:W-:Y:S04]  /*d1f0*/  LDGSTS.E [R17+0x14c00], [R228.64], !P2 ;  /* 0x14c00000e4117fae */ /* 0x0003e8000d121848 */
[----:B------:R1:W-:Y:S01]  /*d200*/  LDGSTS.E [R17+0x14e00], [R230.64], !P2 ;  /* 0x14e00000e6117fae */ /* 0x0003e2000d121848 */
[----:B------:R-:W-:-:S02]  /*d210*/  ISETP.GE.U32.AND P2, PT, R2, 0x7fffff55, PT ;  /* 0x7fffff550200780c */ /* 0x000fc40003f46070 */
[----:B------:R-:W-:-:S04]  /*d220*/  IADD3 R0, R16, -0x58, RZ ;  /* 0xffffffa810007810 */ /* 0x000fc80007ffe0ff */
[----:B------:R-:W-:Y:S02]  /*d230*/  ISETP.GE.U32.AND P0, PT, R0, 0x7fffff69, PT ;  /* 0x7fffff690000780c */ /* 0x000fe40003f06070 */
[----:B------:R-:W-:Y:S01]  /*d240*/  IADD3 R0, R16, -0x60, RZ ;  /* 0xffffffa010007810 */ /* 0x000fe20007ffe0ff */
[----:B------:R-:W-:-:S03]  /*d250*/  IMAD.WIDE R234, R252, 0x4, R238 ;  /* 0x00000004fcea7825 */ /* 0x000fc600078e02ee */
[----:B------:R-:W-:Y:S01]  /*d260*/  ISETP.GE.U32.AND P6, PT, R0, 0x7fffff61, PT ;  /* 0x7fffff610000780c */ /* 0x000fe20003fc6070 */
[----:B------:R-:W-:-:S04]  /*d270*/  IMAD.WIDE R238, R252, 0x4, R242 ;  /* 0x00000004fcee7825 */ /* 0x000fc800078e02f2 */
[----:B------:R-:W-:-:S04]  /*d280*/  IMAD.WIDE R232, R252, 0x4, R236 ;  /* 0x00000004fce87825 */ /* 0x000fc800078e02ec */
[C---:B------:R-:W-:Y:S01]  /*d290*/  IMAD.WIDE R236, R252.reuse, 0x4, R240 ;  /* 0x00000004fcec7825 */ /* 0x040fe200078e02f0 */
[----:B------:R1:W-:Y:S03]  /*d2a0*/  LDGSTS.E [R17+0x15c00], [R232.64], !P0 ;  /* 0x15c00000e8117fae */ /* 0x0003e6000c121848 */
[C---:B------:R-:W-:Y:S01]  /*d2b0*/  IMAD.WIDE R240, R252.reuse, 0x4, R244 ;  /* 0x00000004fcf07825 */ /* 0x040fe200078e02f4 */
[----:B------:R1:W-:Y:S04]  /*d2c0*/  LDGSTS.E [R17+0x15e00], [R234.64], !P0 ;  /* 0x15e00000ea117fae */ /* 0x0003e8000c121848 */
[----:B------:R1:W-:Y:S04]  /*d2d0*/  LDGSTS.E [R17+0x16c00], [R236.64], !P1 ;  /* 0x16c00000ec117fae */ /* 0x0003e8000c921848 */
[----:B------:R1:W-:Y:S04]  /*d2e0*/  LDGSTS.E [R17+0x16e00], [R238.64], !P1 ;  /* 0x16e00000ee117fae */ /* 0x0003e8000c921848 */
[----:B------:R1:W-:Y:S01]  /*d2f0*/  LDGSTS.E [R17+0x17c00], [R240.64], !P6 ;  /* 0x17c00000f0117fae */ /* 0x0003e2000f121848 */
[----:B-----5:R-:W-:-:S04]  /*d300*/  IMAD.WIDE R2, R252, 0x4, R250 ;  /* 0x00000004fc027825 */ /* 0x020fc800078e02fa */
[----:B----4-:R-:W-:Y:S01]  /*d310*/  IMAD.WIDE R28, R252, 0x4, R6 ;  /* 0x00000004fc1c7825 */ /* 0x010fe200078e0206 */
[----:B------:R4:W-:Y:S04]  /*d320*/  LDGSTS.E [R17+0x17e00], [R2.64], !P6 ;  /* 0x17e0000002117fae */ /* 0x0009e8000f121848 */
[----:B------:R-:W5:Y:S04]  /*d330*/  S2R R6, SR_TID.X ;  /* 0x0000000000067919 */ /* 0x000f680000002100 */
[----:B------:R4:W-:Y:S04]  /*d340*/  STL.64 [R1+0x3c8], R2 ;  /* 0x0003c80201007387 */ /* 0x0009e80000100a00 */
[----:B------:R-:W3:Y:S04]  /*d350*/  LDL.LU.64 R8, [R1+0x388] ;  /* 0x0003880001087983 */ /* 0x000ee80000300a00 */
[----:B------:R-:W1:Y:S01]  /*d360*/  LDL.LU.64 R248, [R1+0x380] ;  /* 0x0003800001f87983 */ /* 0x000e620000300a00 */
[----:B------:R-:W-:-:S03]  /*d370*/  IMAD.MOV.U32 R7, RZ, RZ, c[0x0][0x180] ;  /* 0x00006000ff077624 */ /* 0x000fc600078e00ff */
[----:B------:R-:W3:Y:S01]  /*d380*/  LDL.LU.64 R246, [R1+0x378] ;  /* 0x0003780001f67983 */ /* 0x000ee20000300a00 */
[----:B--2---:R-:W-:Y:S01]  /*d390*/  IMAD.WIDE R242, R252, 0x4, R20 ;  /* 0x00000004fcf27825 */ /* 0x004fe200078e0214 */
[----:B------:R-:W-:Y:S02]  /*d3a0*/  IADD3 R20, R7, -0x40, RZ ;  /* 0xffffffc007147810 */ /* 0x000fe40007ffe0ff */
[----:B------:R-:W2:Y:S04]  /*d3b0*/  LDL.LU.64 R10, [R1+0x368] ;  /* 0x00036800010a7983 */ /* 0x000ea80000300a00 */
[----:B------:R-:W-:Y:S01]  /*d3c0*/  STL.64 [R1+0x3a0], R28 ;  /* 0x0003a01c01007387 */ /* 0x000fe20000100a00 */
[----:B-----5:R-:W-:-:S03]  /*d3d0*/  LOP3.LUT R21, R6, 0x3f, RZ, 0xc0, !PT ;  /* 0x0000003f06157812 */ /* 0x020fc600078ec0ff */
[----:B------:R-:W5:Y:S04]  /*d3e0*/  LDL.LU.64 R4, [R1+0x360] ;  /* 0x0003600001047983 */ /* 0x000f680000300a00 */
[----:B------:R-:W2:Y:S04]  /*d3f0*/  LDL.LU.64 R6, [R1+0x358] ;  /* 0x0003580001067983 */ /* 0x000ea80000300a00 */
[----:B------:R-:W2:Y:S04]  /*d400*/  LDL.LU.64 R12, [R1+0x350] ;  /* 0x00035000010c7983 */ /* 0x000ea80000300a00 */
[----:B------:R-:W2:Y:S01]  /*d410*/  LDL.LU.64 R250, [R1+0x348] ;  /* 0x0003480001fa7983 */ /* 0x000ea20000300a00 */
[----:B------:R-:W-:-:S03]  /*d420*/  ISETP.GE.AND P6, PT, R21, R20, PT ;  /* 0x000000141500720c */ /* 0x000fc60003fc6270 */
[----:B------:R-:W2:Y:S04]  /*d430*/  LDL.LU.64 R14, [R1+0x340] ;  /* 0x00034000010e7983 */ /* 0x000ea80000300a00 */
[----:B------:R-:W2:Y:S01]  /*d440*/  LDL.LU.64 R20, [R1+0x338] ;  /* 0x0003380001147983 */ /* 0x000ea20000300a00 */
[----:B------:R-:W-:Y:S01]  /*d450*/  IADD3 R0, R16, -0x68, RZ ;  /* 0xffffff9810007810 */ /* 0x000fe20007ffe0ff */
[----:B----4-:R-:W-:Y:S01]  /*d460*/  IMAD.MOV.U32 R3, RZ, RZ, 0x3f ;  /* 0x0000003fff037424 */ /* 0x010fe200078e00ff */
[----:B------:R-:W-:Y:S01]  /*d470*/  ULDC UR4, c[0x0][0x18c] ;  /* 0x0000630000047ab9 */ /* 0x000fe20000000800 */
[----:B------:R-:W-:Y:S01]  /*d480*/  IMAD.WIDE R244, R252, 0x4, R26 ;  /* 0x00000004fcf47825 */ /* 0x000fe200078e021a */
[----:B------:R-:W-:Y:S01]  /*d490*/  ISETP.GE.U32.AND P5, PT, R0, 0x7fffff59, PT ;  /* 0x7fffff590000780c */ /* 0x000fe20003fa6070 */
[----:B------:R1:W-:Y:S01]  /*d4a0*/  LDGSTS.E [R17+0x18c00], [R242.64], !P3 ;  /* 0x18c00000f2117fae */ /* 0x0003e2000d921848 */
[----:B------:R-:W-:-:S02]  /*d4b0*/  IADD3 R0, R16, -0x70, RZ ;  /* 0xffffff9010007810 */ /* 0x000fc40007ffe0ff */
[----:B------:R-:W-:Y:S01]  /*d4c0*/  IADD3 R3, R3, c[0x0][0x180], RZ ;  /* 0x0000600003037a10 */ /* 0x000fe20007ffe0ff */
[----:B------:R-:W-:Y:S01]  /*d4d0*/  USHF.L.U32 UR4, UR4, 0x6, URZ ;  /* 0x0000000604047899 */ /* 0x000fe2000800063f */
[----:B------:R-:W-:Y:S01]  /*d4e0*/  ISETP.GE.U32.AND P0, PT, R0, 0x7fffff51, PT ;  /* 0x7fffff510000780c */ /* 0x000fe20003f06070 */
[----:B------:R-:W-:Y:S01]  /*d4f0*/  IMAD.WIDE R24, R252, 0x4, R24 ;  /* 0x00000004fc187825 */ /* 0x000fe200078e0218 */
[----:B------:R-:W-:Y:S01]  /*d500*/  IADD3 R0, R16, -0x74, RZ ;  /* 0xffffff8c10007810 */ /* 0x000fe20007ffe0ff */
[----:B------:R1:W-:Y:S01]  /*d510*/  LDGSTS.E [R17+0x18e00], [R28.64], !P3 ;  /* 0x18e000001c117fae */ /* 0x0003e2000d921848 */
[----:B------:R-:W-:Y:S02]  /*d520*/  SEL R2, RZ, 0x4, P6 ;  /* 0x00000004ff027807 */ /* 0x000fe40003000000 */
[----:B------:R-:W-:Y:S01]  /*d530*/  ISETP.GE.U32.AND P1, PT, R0, 0x7fffff4d, PT ;  /* 0x7fffff4d0000780c */ /* 0x000fe20003f26070 */
[----:B------:R1:W-:Y:S01]  /*d540*/  LDGSTS.E [R17+0x19c00], [R244.64], !P5 ;  /* 0x19c00000f4117fae */ /* 0x0003e2000e921848 */
[----:B------:R-:W-:-:S02]  /*d550*/  IADD3 R0, R16, -0x78, RZ ;  /* 0xffffff8810007810 */ /* 0x000fc40007ffe0ff */
[----:B------:R-:W-:Y:S01]  /*d560*/  ISETP.GT.AND P6, PT, R3, 0x7f, PT ;  /* 0x0000007f0300780c */ /* 0x000fe20003fc4270 */
[----:B------:R1:W-:Y:S01]  /*d570*/  LDGSTS.E [R17+0x19e00], [R24.64], !P5 ;  /* 0x19e0000018117fae */ /* 0x0003e2000e921848 */
[----:B------:R-:W-:Y:S01]  /*d580*/  ISETP.GE.U32.AND P3, PT, R0, 0x7fffff49, PT ;  /* 0x7fffff490000780c */ /* 0x000fe20003f66070 */
[----:B------:R-:W-:Y:S01]  /*d590*/  IMAD.U32 R0, RZ, RZ, UR4 ;  /* 0x00000004ff007e24 */ /* 0x000fe2000f8e00ff */
[----:B------:R-:W-:Y:S02]  /*d5a0*/  IADD3 R3, R16, -0x7c, RZ ;  /* 0xffffff8410037810 */ /* 0x000fe40007ffe0ff */
[----:B------:R-:W-:Y:S02]  /*d5b0*/  SEL R2, R2, RZ, P6 ;  /* 0x000000ff02027207 */ /* 0x000fe40003000000 */
[----:B------:R-:W-:Y:S02]  /*d5c0*/  ISETP.GE.U32.AND P6, PT, R3, 0x7fffff45, PT ;  /* 0x7fffff450300780c */ /* 0x000fe40003fc6070 */
[----:B------:R-:W-:Y:S01]  /*d5d0*/  ISETP.NE.U32.AND P5, PT, R2, RZ, PT ;  /* 0x000000ff0200720c */ /* 0x000fe20003fa5070 */
[----:B------:R-:W-:Y:S01]  /*d5e0*/  STL.64 [R1+0x398], R24 ;  /* 0x0003981801007387 */ /* 0x000fe20000100a00 */
[----:B---3--:R-:W-:-:S04]  /*d5f0*/  IMAD.WIDE R2, R0, 0x4, R8 ;  /* 0x0000000400027825 */ /* 0x008fc800078e0208 */
[C---:B-1----:R-:W-:Y:S01]  /*d600*/  IMAD.WIDE R16, R0.reuse, 0x4, R248 ;  /* 0x0000000400107825 */ /* 0x042fe200078e02f8 */
[----:B------:R1:W-:Y:S03]  /*d610*/  STL.64 [R1+0x388], R2 ;  /* 0x0003880201007387 */ /* 0x0003e60000100a00 */
[C---:B------:R-:W-:Y:S01]  /*d620*/  IMAD.WIDE R8, R0.reuse, 0x4, R246 ;  /* 0x0000000400087825 */ /* 0x040fe200078e02f6 */
[----:B------:R-:W-:Y:S04]  /*d630*/  STL.64 [R1+0x380], R16 ;  /* 0x0003801001007387 */ /* 0x000fe80000100a00 */
[----:B------:R-:W3:Y:S01]  /*d640*/  LDL.LU.64 R246, [R1+0x330] ;  /* 0x0003300001f67983 */ /* 0x000ee20000300a00 */
[----:B-1----:R-:W-:-:S03]  /*d650*/  IMAD.WIDE R2, R0, 0x4, R22 ;  /* 0x0000000400027825 */ /* 0x002fc600078e0216 */
[----:B------:R2:W-:Y:S01]  /*d660*/  STL.64 [R1+0x378], R8 ;  /* 0x0003780801007387 */ /* 0x0005e20000100a00 */
[----:B-----5:R-:W-:-:S03]  /*d670*/  IMAD.WIDE R4, R0, 0x4, R4 ;  /* 0x0000000400047825 */ /* 0x020fc600078e0204 */
[----:B------:R-:W4:Y:S04]  /*d680*/  LDL.LU.64 R22, [R1+0x328] ;  /* 0x0003280001167983 */ /* 0x000f280000300a00 */
[----:B------:R1:W-:Y:S01]  /*d690*/  STL.64 [R1+0x448], R2 ;  /* 0x0004480201007387 */ /* 0x0003e20000100a00 */
[----:B--2---:R-:W-:-:S05]  /*d6a0*/  IMAD.WIDE R8, R0, 0x4, R10 ;  /* 0x0000000400087825 */ /* 0x004fca00078e020a */
[----:B------:R-:W-:Y:S01]  /*d6b0*/  STL.64 [R1+0x368], R8 ;  /* 0x0003680801007387 */ /* 0x000fe20000100a00 */
[----:B-1----:R-:W-:-:S03]  /*d6c0*/  IMAD.WIDE R2, R0, 0x4, R6 ;  /* 0x0000000400027825 */ /* 0x002fc600078e0206 */
[----:B------:R-:W2:Y:S04]  /*d6d0*/  LDL.LU.64 R6, [R1+0x320] ;  /* 0x0003200001067983 */ /* 0x000ea80000300a00 */
[----:B------:R1:W-:Y:S04]  /*d6e0*/  STL.64 [R1+0x360], R4 ;  /* 0x0003600401007387 */ /* 0x0003e80000100a00 */
[----:B------:R5:W-:Y:S01]  /*d6f0*/  STL.64 [R1+0x358], R2 ;  /* 0x0003580201007387 */ /* 0x000be20000100a00 */
[----:B-1----:R-:W-:-:S04]  /*d700*/  IMAD.WIDE R4, R0, 0x4, R12 ;  /* 0x0000000400047825 */ /* 0x002fc800078e020c */
[C---:B-----5:R-:W-:Y:S02]  /*d710*/  IMAD.WIDE R2, R0.reuse, 0x4, R250 ;  /* 0x0000000400027825 */ /* 0x060fe400078e02fa */
[----:B------:R-:W5:Y:S04]  /*d720*/  LDL.LU.64 R250, [R1+0x318] ;  /* 0x0003180001fa7983 */ /* 0x000f680000300a00 */
[----:B------:R-:W-:Y:S04]  /*d730*/  STL.64 [R1+0x440], R4 ;  /* 0x0004400401007387 */ /* 0x000fe80000100a00 */
[----:B------:R1:W-:Y:S02]  /*d740*/  STL.64 [R1+0x348], R2 ;  /* 0x0003480201007387 */ /* 0x0003e40000100a00 */
[----:B-1----:R-:W-:-:S02]  /*d750*/  IMAD.WIDE R2, R0, 0x4, R20 ;  /* 0x0000000400027825 */ /* 0x002fc400078e0214 */
[----:B------:R-:W5:Y:S02]  /*d760*/  LDL.LU.64 R20, [R1+0x310] ;  /* 0x0003100001147983 */ /* 0x000f640000300a00 */
[----:B------:R-:W-:-:S05]  /*d770*/  IMAD.WIDE R4, R0, 0x4, R14 ;  /* 0x0000000400047825 */ /* 0x000fca00078e020e */
[----:B------:R-:W-:Y:S04]  /*d780*/  STL.64 [R1+0x340], R4 ;  /* 0x0003400401007387 */ /* 0x000fe80000100a00 */
[----:B------:R-:W5:Y:S04]  /*d790*/  LDL.LU.64 R198, [R1+0x308] ;  /* 0x0003080001c67983 */ /* 0x000f680000300a00 */
[----:B------:R1:W-:Y:S04]  /*d7a0*/  STL.64 [R1+0x338], R2 ;  /* 0x0003380201007387 */ /* 0x0003e80000100a00 */
[----:B------:R-:W5:Y:S04]  /*d7b0*/  LDL.LU.64 R190, [R1+0x300] ;  /* 0x0003000001be7983 */ /* 0x000f680000300a00 */
        /* <DEDUP_REMOVED lines=12> */
[----:B-1----:R-:W5:Y:S04]  /*d880*/  LDL.LU.64 R2, [R1+0x298] ;  /* 0x0002980001027983 */ /* 0x002f680000300a00 */
[----:B------:R-:W5:Y:S04]  /*d890*/  LDL.LU.64 R16, [R1+0x290] ;  /* 0x0002900001107983 */ /* 0x000f680000300a00 */
[----:B------:R-:W5:Y:S04]  /*d8a0*/  LDL.LU.64 R8, [R1+0x288] ;  /* 0x0002880001087983 */ /* 0x000f680000300a00 */
[----:B------:R-:W5:Y:S04]  /*d8b0*/  LDL.LU.64 R248, [R1+0x280] ;  /* 0x0002800001f87983 */ /* 0x000f680000300a00 */
[----:B------:R-:W5:Y:S04]  /*d8c0*/  LDL.LU.64 R10, [R1+0x278] ;  /* 0x00027800010a7983 */ /* 0x000f680000300a00 */
[----:B------:R-:W5:Y:S01]  /*d8d0*/  LDL.LU.64 R4, [R1+0x268] ;  /* 0x0002680001047983 */ /* 0x000f620000300a00 */
[----:B---3--:R-:W-:-:S05]  /*d8e0*/  IMAD.WIDE R12, R0, 0x4, R246 ;  /* 0x00000004000c7825 */ /* 0x008fca00078e02f6 */
[----:B------:R1:W-:Y:S01]  /*d8f0*/  STL.64 [R1+0x438], R12 ;  /* 0x0004380c01007387 */ /* 0x0003e20000100a00 */
[----:B----4-:R-:W-:-:S03]  /*d900*/  IMAD.WIDE R14, R0, 0x4, R22 ;  /* 0x00000004000e7825 */ /* 0x010fc600078e0216 */
[----:B-1----:R-:W3:Y:S04]  /*d910*/  LDL.LU.64 R12, [R1+0x260] ;  /* 0x00026000010c7983 */ /* 0x002ee80000300a00 */
[----:B------:R1:W-:Y:S04]  /*d920*/  STL.64 [R1+0x328], R14 ;  /* 0x0003280e01007387 */ /* 0x0003e80000100a00 */
[----:B------:R-:W4:Y:S01]  /*d930*/  LDL.LU.64 R22, [R1+0x258] ;  /* 0x0002580001167983 */ /* 0x000f220000300a00 */
[----:B--2---:R-:W-:-:S03]  /*d940*/  IMAD.WIDE R246, R0, 0x4, R6 ;  /* 0x0000000400f67825 */ /* 0x004fc600078e0206 */
[----:B-1----:R-:W2:Y:S04]  /*d950*/  LDL.LU.64 R14, [R1+0x250] ;  /* 0x00025000010e7983 */ /* 0x002ea80000300a00 */
[----:B------:R-:W2:Y:S04]  /*d960*/  LDL.LU.64 R6, [R1+0x248] ;  /* 0x0002480001067983 */ /* 0x000ea80000300a00 */
[----:B------:R1:W-:Y:S01]  /*d970*/  STL.64 [R1+0x320], R246 ;  /* 0x000320f601007387 */ /* 0x0003e20000100a00 */
[----:B-----5:R-:W-:-:S03]  /*d980*/  IMAD.WIDE R250, R0, 0x4, R250 ;  /* 0x0000000400fa7825 */ /* 0x020fc600078e02fa */
[----:B-1----:R-:W5:Y:S04]  /*d990*/  LDL.LU.64 R246, [R1+0x240] ;  /* 0x0002400001f67983 */ /* 0x002f680000300a00 */
[----:B------:R1:W-:Y:S04]  /*d9a0*/  STL.64 [R1+0x318], R250 ;  /* 0x000318fa01007387 */ /* 0x0003e80000100a00 */
[----:B-1----:R-:W2:Y:S01]  /*d9b0*/  LDL.LU.64 R250, [R1+0x238] ;  /* 0x0002380001fa7983 */ /* 0x002ea20000300a00 */
[----:B------:R-:W-:-:S05]  /*d9c0*/  IMAD.WIDE R20, R0, 0x4, R20 ;  /* 0x0000000400147825 */ /* 0x000fca00078e0214 */
[----:B------:R1:W-:Y:S04]  /*d9d0*/  STL.64 [R1+0x430], R20 ;  /* 0x0004301401007387 */ /* 0x0003e80000100a00 */
[----:B-1----:R-:W2:Y:S01]  /*d9e0*/  LDL.LU.64 R20, [R1+0x12a0] ;  /* 0x0012a00001147983 */ /* 0x002ea20000300a00 */
[----:B------:R-:W-:-:S04]  /*d9f0*/  IMAD.WIDE R198, R0, 0x4, R198 ;  /* 0x0000000400c67825 */ /* 0x000fc800078e02c6 */
[C---:B------:R-:W-:Y:S01]  /*da00*/  IMAD.WIDE R190, R0.reuse, 0x4, R190 ;  /* 0x0000000400be7825 */ /* 0x040fe200078e02be */
[----:B------:R1:W-:Y:S04]  /*da10*/  STL.64 [R1+0x308], R198 ;  /* 0x000308c601007387 */ /* 0x0003e80000100a00 */
[----:B------:R1:W-:Y:S02]  /*da20*/  STL.64 [R1+0x300], R190 ;  /* 0x000300be01007387 */ /* 0x0003e40000100a00 */
[----:B-1----:R-:W-:-:S04]  /*da30*/  IMAD.WIDE R198, R0, 0x4, R174 ;  /* 0x0000000400c67825 */ /* 0x002fc800078e02ae */
[C---:B------:R-:W-:Y:S01]  /*da40*/  IMAD.WIDE R190, R0.reuse, 0x4, R44 ;  /* 0x0000000400be7825 */ /* 0x040fe200078e022c */
[----:B------:R-:W-:Y:S03]  /*da50*/  STL.64 [R1+0x2f8], R198 ;  /* 0x0002f8c601007387 */ /* 0x000fe60000100a00 */
        /* <DEDUP_REMOVED lines=27> */
[----:B------:R2:W-:Y:S03]  /*dc10*/  STL.64 [R1+0x288], R2 ;  /* 0x0002880201007387 */ /* 0x0005e60000100a00 */
[C---:B------:R-:W-:Y:S01]  /*dc20*/  IMAD.WIDE R8, R0.reuse, 0x4, R10 ;  /* 0x0000000400087825 */ /* 0x040fe200078e020a */
[----:B------:R-:W-:Y:S03]  /*dc30*/  STL.64 [R1+0x280], R16 ;  /* 0x0002801001007387 */ /* 0x000fe60000100a00 */
[----:B--2---:R-:W-:-:S02]  /*dc40*/  IMAD.WIDE R2, R0, 0x4, R20 ;  /* 0x0000000400027825 */ /* 0x004fc400078e0214 */
[----:B------:R-:W2:Y:S04]  /*dc50*/  LDL.LU.64 R20, [R1+0x228] ;  /* 0x0002280001147983 */ /* 0x000ea80000300a00 */
[----:B------:R1:W-:Y:S04]  /*dc60*/  STL.64 [R1+0x278], R8 ;  /* 0x0002780801007387 */ /* 0x0003e80000100a00 */
[----:B------:R4:W-:Y:S01]  /*dc70*/  STL.64 [R1+0x350], R2 ;  /* 0x0003500201007387 */ /* 0x0009e20000100a00 */
[----:B-1----:R-:W-:-:S04]  /*dc80*/  IMAD.WIDE R8, R0, 0x4, R4 ;  /* 0x0000000400087825 */ /* 0x002fc800078e0204 */
[C---:B---3--:R-:W-:Y:S01]  /*dc90*/  IMAD.WIDE R4, R0.reuse, 0x4, R12 ;  /* 0x0000000400047825 */ /* 0x048fe200078e020c */
[----:B------:R5:W-:Y:S03]  /*dca0*/  STL.64 [R1+0x268], R8 ;  /* 0x0002680801007387 */ /* 0x000be60000100a00 */
[C---:B----4-:R-:W-:Y:S02]  /*dcb0*/  IMAD.WIDE R2, R0.reuse, 0x4, R22 ;  /* 0x0000000400027825 */ /* 0x050fe400078e0216 */
[----:B------:R-:W3:Y:S04]  /*dcc0*/  LDL.LU.64 R22, [R1+0x220] ;  /* 0x0002200001167983 */ /* 0x000ee80000300a00 */
[----:B------:R1:W-:Y:S04]  /*dcd0*/  STL.64 [R1+0x260], R4 ;  /* 0x0002600401007387 */ /* 0x0003e80000100a00 */
[----:B------:R4:W-:Y:S01]  /*dce0*/  STL.64 [R1+0x258], R2 ;  /* 0x0002580201007387 */ /* 0x0009e20000100a00 */
[----:B-----5:R-:W-:-:S04]  /*dcf0*/  IMAD.WIDE R8, R0, 0x4, R246 ;  /* 0x0000000400087825 */ /* 0x020fc800078e02f6 */
[----:B-1----:R-:W-:-:S04]  /*dd00*/  IMAD.WIDE R4, R0, 0x4, R14 ;  /* 0x0000000400047825 */ /* 0x002fc800078e020e */
[C---:B----4-:R-:W-:Y:S02]  /*dd10*/  IMAD.WIDE R2, R0.reuse, 0x4, R6 ;  /* 0x0000000400027825 */ /* 0x050fe400078e0206 */
[----:B------:R-:W4:Y:S04]  /*dd20*/  LDL.LU.64 R6, [R1+0x218] ;  /* 0x0002180001067983 */ /* 0x000f280000300a00 */
[----:B------:R1:W-:Y:S04]  /*dd30*/  STL.64 [R1+0x330], R4 ;  /* 0x0003300401007387 */ /* 0x0003e80000100a00 */
[----:B------:R5:W-:Y:S04]  /*dd40*/  STL.64 [R1+0x248], R2 ;  /* 0x0002480201007387 */ /* 0x000be80000100a00 */
[----:B------:R-:W-:Y:S01]  /*dd50*/  STL.64 [R1+0x240], R8 ;  /* 0x0002400801007387 */ /* 0x000fe20000100a00 */
[----:B-1----:R-:W-:-:S03]  /*dd60*/  IMAD.WIDE R4, R0, 0x4, R250 ;  /* 0x0000000400047825 */ /* 0x002fc600078e02fa */
[----:B------:R-:W4:Y:S01]  /*dd70*/  LDL.LU.64 R44, [R1+0x210] ;  /* 0x00021000012c7983 */ /* 0x000f220000300a00 */
[----:B-----5:R-:W-:-:S03]  /*dd80*/  IMAD.WIDE R2, R0, 0x4, R18 ;  /* 0x0000000400027825 */ /* 0x020fc600078e0212 */
        /* <DEDUP_REMOVED lines=23> */
[----:B--2---:R-:W-:-:S05]  /*df00*/  IMAD.WIDE R4, R0, 0x4, R20 ;  /* 0x0000000400047825 */ /* 0x004fca00078e0214 */
[----:B------:R1:W-:Y:S04]  /*df10*/  STL.64 [R1+0x228], R4 ;  /* 0x0002280401007387 */ /* 0x0003e80000100a00 */
[----:B------:R-:W2:Y:S04]  /*df20*/  LDL.LU.64 R20, [R1+0x160] ;  /* 0x0001600001147983 */ /* 0x000ea80000300a00 */
[----:B-1----:R-:W2:Y:S04]  /*df30*/  LDL.LU.64 R4, [R1+0x158] ;  /* 0x0001580001047983 */ /* 0x002ea80000300a00 */
[----:B------:R-:W2:Y:S01]  /*df40*/  LDL.LU.64 R12, [R1+0x150] ;  /* 0x00015000010c7983 */ /* 0x000ea20000300a00 */
[----:B---3--:R-:W-:-:S05]  /*df50*/  IMAD.WIDE R14, R0, 0x4, R22 ;  /* 0x00000004000e7825 */ /* 0x008fca00078e0216 */
[----:B------:R1:W-:Y:S04]  /*df60*/  STL.64 [R1+0x220], R14 ;  /* 0x0002200e01007387 */ /* 0x0003e80000100a00 */
[----:B-1----:R-:W3:Y:S04]  /*df70*/  LDL.LU.64 R14, [R1+0x148] ;  /* 0x00014800010e7983 */ /* 0x002ee80000300a00 */
[----:B------:R-:W3:Y:S01]  /*df80*/  LDL.LU.64 R22, [R1+0x140] ;  /* 0x0001400001167983 */ /* 0x000ee20000300a00 */
[----:B----4-:R-:W-:-:S05]  /*df90*/  IMAD.WIDE R6, R0, 0x4, R6 ;  /* 0x0000000400067825 */ /* 0x010fca00078e0206 */
[----:B------:R1:W-:Y:S01]  /*dfa0*/  STL.64 [R1+0x218], R6 ;  /* 0x0002180601007387 */ /* 0x0003e20000100a00 */
[----:B------:R-:W-:-:S03]  /*dfb0*/  IMAD.WIDE R44, R0, 0x4, R44 ;  /* 0x00000004002c7825 */ /* 0x000fc600078e022c */
[----:B-1----:R-:W4:Y:S04]  /*dfc0*/  LDL.LU.64 R6, [R1+0x138] ;  /* 0x0001380001067983 */ /* 0x002f280000300a00 */
[----:B------:R1:W-:Y:S01]  /*dfd0*/  STL.64 [R1+0x2f0], R44 ;  /* 0x0002f02c01007387 */ /* 0x0003e20000100a00 */
[----:B-----5:R-:W-:-:S04]  /*dfe0*/  IMAD.WIDE R42, R0, 0x4, R42 ;  /* 0x00000004002a7825 */ /* 0x020fc800078e022a */
[C---:B------:R-:W-:Y:S01]  /*dff0*/  IMAD.WIDE R246, R0.reuse, 0x4, R246 ;  /* 0x0000000400f67825 */ /* 0x040fe200078e02f6 */
[----:B-1----:R-:W5:Y:S03]  /*e000*/  LDL.LU.64 R44, [R1+0x1298] ;  /* 0x00129800012c7983 */ /* 0x002f660000300a00 */
[C---:B------:R-:W-:Y:S01]  /*e010*/  IMAD.WIDE R250, R0.reuse, 0x4, R250 ;  /* 0x0000000400fa7825 */ /* 0x040fe200078e02fa */
[----:B------:R1:W-:Y:S04]  /*e020*/  STL.64 [R1+0x208], R42 ;  /* 0x0002082a01007387 */ /* 0x0003e80000100a00 */
[----:B-1----:R-:W5:Y:S04]  /*e030*/  LDL.LU.64 R42, [R1+0x1290] ;  /* 0x00129000012a7983 */ /* 0x002f680000300a00 */
[----:B------:R1:W-:Y:S04]  /*e040*/  STL.64 [R1+0x200], R246 ;  /* 0x000200f601007387 */ /* 0x0003e80000100a00 */
[----:B-1----:R-:W5:Y:S04]  /*e050*/  LDL.LU.64 R246, [R1+0x1288] ;  /* 0x0012880001f67983 */ /* 0x002f680000300a00 */
[----:B------:R1:W-:Y:S04]  /*e060*/  STL.64 [R1+0x1f8], R250 ;  /* 0x0001f8fa01007387 */ /* 0x0003e80000100a00 */
[----:B-1----:R-:W5:Y:S01]  /*e070*/  LDL.LU.64 R250, [R1+0x1280] ;  /* 0x0012800001fa7983 */ /* 0x002f620000300a00 */
[----:B------:R-:W-:-:S04]  /*e080*/  IMAD.WIDE R198, R0, 0x4, R198 ;  /* 0x0000000400c67825 */ /* 0x000fc800078e02c6 */
        /* <DEDUP_REMOVED lines=27> */
[----:B------:R1:W-:Y:S03]  /*e240*/  STL.64 [R1+0x188], R16 ;  /* 0x0001881001007387 */ /* 0x0003e60000100a00 */
[----:B-1----:R-:W-:-:S02]  /*e250*/  IMAD.WIDE R2, R0, 0x4, R18 ;  /* 0x0000000400027825 */ /* 0x002fc400078e0212 */
[----:B------:R-:W5:Y:S02]  /*e260*/  LDL.LU.64 R18, [R1+0x128] ;  /* 0x0001280001127983 */ /* 0x000f640000300a00 */
[C---:B------:R-:W-:Y:S02]  /*e270*/  IMAD.WIDE R16, R0.reuse, 0x4, R248 ;  /* 0x0000000400107825 */ /* 0x040fe400078e02f8 */
[----:B------:R1:W-:Y:S04]  /*e280*/  STL.64 [R1+0x180], R8 ;  /* 0x0001800801007387 */ /* 0x0003e80000100a00 */
[----:B------:R2:W-:Y:S04]  /*e290*/  STL.64 [R1+0x178], R2 ;  /* 0x0001780201007387 */ /* 0x0005e80000100a00 */
[----:B------:R-:W-:Y:S01]  /*e2a0*/  STL.64 [R1+0x250], R16 ;  /* 0x0002501001007387 */ /* 0x000fe20000100a00 */
[----:B-1----:R-:W-:-:S04]  /*e2b0*/  IMAD.WIDE R8, R0, 0x4, R10 ;  /* 0x0000000400087825 */ /* 0x002fc800078e020a */
[C---:B--2---:R-:W-:Y:S02]  /*e2c0*/  IMAD.WIDE R2, R0.reuse, 0x4, R20 ;  /* 0x0000000400027825 */ /* 0x044fe400078e0214 */
[----:B------:R-:W2:Y:S04]  /*e2d0*/  LDL.LU.64 R20, [R1+0x120] ;  /* 0x0001200001147983 */ /* 0x000ea80000300a00 */
[----:B------:R-:W-:Y:S01]  /*e2e0*/  STL.64 [R1+0x168], R8 ;  /* 0x0001680801007387 */ /* 0x000fe20000100a00 */
[----:B------:R-:W-:-:S03]  /*e2f0*/  IMAD.WIDE R4, R0, 0x4, R4 ;  /* 0x0000000400047825 */ /* 0x000fc600078e0204 */
[----:B------:R1:W-:Y:S04]  /*e300*/  STL.64 [R1+0x160], R2 ;  /* 0x0001600201007387 */ /* 0x0003e80000100a00 */
[----:B------:R-:W2:Y:S04]  /*e310*/  LDL.LU.64 R190, [R1+0x118] ;  /* 0x0001180001be7983 */ /* 0x000ea80000300a00 */
[----:B------:R3:W-:Y:S01]  /*e320*/  STL.64 [R1+0x158], R4 ;  /* 0x0001580401007387 */ /* 0x0007e20000100a00 */
[----:B-1----:R-:W-:-:S05]  /*e330*/  IMAD.WIDE R2, R0, 0x4, R12 ;  /* 0x0000000400027825 */ /* 0x002fca00078e020c */
[----:B------:R4:W-:Y:S01]  /*e340*/  STL.64 [R1+0x230], R2 ;  /* 0x0002300201007387 */ /* 0x0009e20000100a00 */
[----:B---3--:R-:W-:-:S04]  /*e350*/  IMAD.WIDE R8, R0, 0x4, R14 ;  /* 0x0000000400087825 */ /* 0x008fc800078e020e */
[C---:B------:R-:W-:Y:S01]  /*e360*/  IMAD.WIDE R4, R0.reuse, 0x4, R22 ;  /* 0x0000000400047825 */ /* 0x040fe200078e0216 */
[----:B------:R-:W-:Y:S04]  /*e370*/  STL.64 [R1+0x148], R8 ;  /* 0x0001480801007387 */ /* 0x000fe80000100a00 */
[----:B------:R-:W3:Y:S04]  /*e380*/  LDL.LU.64 R40, [R1+0x108] ;  /* 0x0001080001287983 */ /* 0x000ee80000300a00 */
[----:B------:R-:W-:Y:S04]  /*e390*/  STL.64 [R1+0x140], R4 ;  /* 0x0001400401007387 */ /* 0x000fe80000100a00 */
[----:B------:R-:W3:Y:S01]  /*e3a0*/  LDL.LU.64 R198, [R1+0x100] ;  /* 0x0001000001c67983 */ /* 0x000ee20000300a00 */
[----:B----4-:R-:W-:-:S05]  /*e3b0*/  IMAD.WIDE R2, R0, 0x4, R6 ;  /* 0x0000000400027825 */ /* 0x010fca00078e0206 */
[----:B------:R5:W-:Y:S04]  /*e3c0*/  STL.64 [R1+0x138], R2 ;  /* 0x0001380201007387 */ /* 0x000be80000100a00 */
[----:B------:R-:W4:Y:S04]  /*e3d0*/  LDL.LU.64 R38, [R1+0xf8] ;  /* 0x0000f80001267983 */ /* 0x000f280000300a00 */
[----:B------:R-:W4:Y:S01]  /*e3e0*/  LDL.LU.64 R36, [R1+0xf0] ;  /* 0x0000f00001247983 */ /* 0x000f220000300a00 */
[----:B-----5:R-:W-:-:S05]  /*e3f0*/  IMAD.WIDE R2, R0, 0x4, R250 ;  /* 0x0000000400027825 */ /* 0x020fca00078e02fa */
[----:B------:R1:W-:Y:S04]  /*e400*/  STL.64 [R1+0x210], R2 ;  /* 0x0002100201007387 */ /* 0x0003e80000100a00 */
        /* <DEDUP_REMOVED lines=11> */
[----:B------:R-:W5:Y:S04]  /*e4c0*/  LDL.LU.64 R4, [R1+0x90] ;  /* 0x0000900001047983 */ /* 0x000f680000300a00 */
[----:B------:R-:W5:Y:S04]  /*e4d0*/  LDL.LU.64 R12, [R1+0x88] ;  /* 0x00008800010c7983 */ /* 0x000f680000300a00 */
[----:B------:R-:W5:Y:S04]  /*e4e0*/  LDL.LU.64 R14, [R1+0x80] ;  /* 0x00008000010e7983 */ /* 0x000f680000300a00 */
[----:B------:R-:W5:Y:S01]  /*e4f0*/  LDL.LU.64 R22, [R1+0x78] ;  /* 0x0000780001167983 */ /* 0x000f620000300a00 */
[----:B------:R-:W-:-:S03]  /*e500*/  IMAD.WIDE R18, R0, 0x4, R18 ;  /* 0x0000000400127825 */ /* 0x000fc600078e0212 */
[----:B------:R-:W5:Y:S04]  /*e510*/  LDL.LU.64 R6, [R1+0x68] ;  /* 0x0000680001067983 */ /* 0x000f680000300a00 */
[----:B------:R-:W5:Y:S01]  /*e520*/  LDL.LU.64 R250, [R1+0x60] ;  /* 0x0000600001fa7983 */ /* 0x000f620000300a00 */
[----:B------:R-:W-:-:S03]  /*e530*/  IMAD.WIDE R246, R0, 0x4, R246 ;  /* 0x0000000400f67825 */ /* 0x000fc600078e02f6 */
[----:B------:R1:W-:Y:S04]  /*e540*/  STL.64 [R1+0x128], R18 ;  /* 0x0001281201007387 */ /* 0x0003e80000100a00 */
[----:B-1----:R-:W5:Y:S04]  /*e550*/  LDL.LU.64 R18, [R1+0x58] ;  /* 0x0000580001127983 */ /* 0x002f680000300a00 */
[----:B------:R-:W5:Y:S01]  /*e560*/  LDL.LU.64 R174, [R1+0x48] ;  /* 0x0000480001ae7983 */ /* 0x000f620000300a00 */
[----:B--2---:R-:W-:-:S05]  /*e570*/  IMAD.WIDE R20, R0, 0x4, R20 ;  /* 0x0000000400147825 */ /* 0x004fca00078e0214 */
[----:B------:R1:W-:Y:S01]  /*e580*/  STL.64 [R1+0x120], R20 ;  /* 0x0001201401007387 */ /* 0x0003e20000100a00 */
[----:B------:R-:W-:-:S03]  /*e590*/  IMAD.WIDE R190, R0, 0x4, R190 ;  /* 0x0000000400be7825 */ /* 0x000fc600078e02be */
[----:B-1----:R-:W2:Y:S04]  /*e5a0*/  LDL.LU.64 R20, [R1+0x40] ;  /* 0x0000400001147983 */ /* 0x002ea80000300a00 */
[----:B------:R1:W-:Y:S04]  /*e5b0*/  STL.64 [R1+0x118], R190 ;  /* 0x000118be01007387 */ /* 0x0003e80000100a00 */
[----:B-1----:R-:W2:Y:S04]  /*e5c0*/  LDL.LU.64 R190, [R1+0x28] ;  /* 0x0000280001be7983 */ /* 0x002ea80000300a00 */
[----:B------:R1:W-:Y:S01]  /*e5d0*/  STL.64 [R1+0x1f0], R246 ;  /* 0x0001f0f601007387 */ /* 0x0003e20000100a00 */
[----:B---3--:R-:W-:-:S04]  /*e5e0*/  IMAD.WIDE R40, R0, 0x4, R40 ;  /* 0x0000000400287825 */ /* 0x008fc800078e0228 */
[C---:B------:R-:W-:Y:S01]  /*e5f0*/  IMAD.WIDE R198, R0.reuse, 0x4, R198 ;  /* 0x0000000400c67825 */ /* 0x040fe200078e02c6 */
[----:B-1----:R-:W3:Y:S04]  /*e600*/  LDL.LU.64 R246, [R1+0x20] ;  /* 0x0000200001f67983 */ /* 0x002ee80000300a00 */
[----:B------:R1:W-:Y:S01]  /*e610*/  STL.64 [R1+0x108], R40 ;  /* 0x0001082801007387 */ /* 0x0003e20000100a00 */
[----:B----4-:R-:W-:-:S03]  /*e620*/  IMAD.WIDE R38, R0, 0x4, R38 ;  /* 0x0000000400267825 */ /* 0x010fc600078e0226 */
[----:B-1----:R-:W4:Y:S01]  /*e630*/  LDL.LU.64 R40, [R1+0x1278] ;  /* 0x0012780001287983 */ /* 0x002f220000300a00 */
[----:B------:R-:W-:-:S03]  /*e640*/  IMAD.WIDE R36, R0, 0x4, R36 ;  /* 0x0000000400247825 */ /* 0x000fc600078e0224 */
[----:B------:R1:W-:Y:S04]  /*e650*/  STL.64 [R1+0x100], R198 ;  /* 0x000100c601007387 */ /* 0x0003e80000100a00 */
[----:B-1----:R-:W2:Y:S04]  /*e660*/  LDL.LU.64 R198, [R1+0x8] ;  /* 0x0000080001c67983 */ /* 0x002ea80000300a00 */
[----:B------:R1:W-:Y:S04]  /*e670*/  STL.64 [R1+0xf8], R38 ;  /* 0x0000f82601007387 */ /* 0x0003e80000100a00 */
[----:B-1----:R-:W2:Y:S04]  /*e680*/  LDL.LU.64 R38, [R1+0x1270] ;  /* 0x0012700001267983 */ /* 0x002ea80000300a00 */
[----:B------:R1:W-:Y:S04]  /*e690*/  STL.64 [R1+0x1d0], R36 ;  /* 0x0001d02401007387 */ /* 0x0003e80000100a00 */
[----:B-1----:R-:W2:Y:S01]  /*e6a0*/  LDL.LU.64 R36, [R1+0x1268] ;  /* 0x0012680001247983 */ /* 0x002ea20000300a00 */
[----:B-----5:R-:W-:-:S04]  /*e6b0*/  IMAD.WIDE R34, R0, 0x4, R34 ;  /* 0x0000000400227825 */ /* 0x020fc800078e0222 */
[C---:B------:R-:W-:Y:S01]  /*e6c0*/  IMAD.WIDE R32, R0.reuse, 0x4, R32 ;  /* 0x0000000400207825 */ /* 0x040fe200078e0220 */
[----:B------:R1:W-:Y:S03]  /*e6d0*/  STL.64 [R1+0xe8], R34 ;  /* 0x0000e82201007387 */ /* 0x0003e60000100a00 */
[----:B------:R-:W-:-:S04]  /*e6e0*/  IMAD.WIDE R30, R0, 0x4, R30 ;  /* 0x00000004001e7825 */ /* 0x000fc800078e021e */
[C---:B------:R-:W-:Y:S01]  /*e6f0*/  IMAD.WIDE R28, R0.reuse, 0x4, R28 ;  /* 0x00000004001c7825 */ /* 0x040fe200078e021c */
[----:B-1----:R-:W5:Y:S03]  /*e700*/  LDL.LU.64 R34, [R1+0x1260] ;  /* 0x0012600001227983 */ /* 0x002f660000300a00 */
[C---:B------:R-:W-:Y:S01]  /*e710*/  IMAD.WIDE R26, R0.reuse, 0x4, R26 ;  /* 0x00000004001a7825 */ /* 0x040fe200078e021a */
[----:B------:R1:W-:Y:S03]  /*e720*/  STL.64 [R1+0xe0], R32 ;  /* 0x0000e02001007387 */ /* 0x0003e60000100a00 */
[----:B------:R-:W-:-:S04]  /*e730*/  IMAD.WIDE R24, R0, 0x4, R24 ;  /* 0x0000000400187825 */ /* 0x000fc800078e0218 */
[C---:B------:R-:W-:Y:S01]  /*e740*/  IMAD.WIDE R2, R0.reuse, 0x4, R2 ;  /* 0x0000000400027825 */ /* 0x040fe200078e0202 */
[----:B-1----:R-:W2:Y:S04]  /*e750*/  LDL.LU.64 R32, [R1+0x1258] ;  /* 0x0012580001207983 */ /* 0x002ea80000300a00 */
[----:B------:R1:W-:Y:S01]  /*e760*/  STL.64 [R1+0xd8], R30 ;  /* 0x0000d81e01007387 */ /* 0x0003e20000100a00 */
[----:B------:R-:W-:-:S04]  /*e770*/  IMAD.WIDE R16, R0, 0x4, R16 ;  /* 0x0000000400107825 */ /* 0x000fc800078e0210 */
[C---:B------:R-:W-:Y:S01]  /*e780*/  IMAD.WIDE R8, R0.reuse, 0x4, R8 ;  /* 0x0000000400087825 */ /* 0x040fe200078e0208 */
[----:B-1----:R-:W2:Y:S04]  /*e790*/  LDL.LU.64 R30, [R1+0x1250] ;  /* 0x00125000011e7983 */ /* 0x002ea80000300a00 */
[----:B------:R1:W-:Y:S01]  /*e7a0*/  STL.64 [R1+0x1b0], R28 ;  /* 0x0001b01c01007387 */ /* 0x0003e20000100a00 */
[----:B------:R-:W-:-:S03]  /*e7b0*/  IMAD.WIDE R248, R0, 0x4, R248 ;  /* 0x0000000400f87825 */ /* 0x000fc600078e02f8 */
        /* <DEDUP_REMOVED lines=13> */
[----:B------:R1:W-:Y:S04]  /*e890*/  STL.64 [R1+0xa8], R8 ;  /* 0x0000a80801007387 */ /* 0x0003e80000100a00 */
        /* <DEDUP_REMOVED lines=10> */
[----:B-1----:R-:W3:Y:S01]  /*e940*/  LDL.LU.64 R14, [R1+0x11f8] ;  /* 0x0011f800010e7983 */ /* 0x002ee20000300a00 */
[----:B------:R-:W-:-:S04]  /*e950*/  IMAD.WIDE R22, R0, 0x4, R22 ;  /* 0x0000000400167825 */ /* 0x000fc800078e0216 */
[C---:B------:R-:W-:Y:S01]  /*e960*/  IMAD.WIDE R6, R0.reuse, 0x4, R6 ;  /* 0x0000000400067825 */ /* 0x040fe200078e0206 */
[----:B------:R1:W-:Y:S03]  /*e970*/  STL.64 [R1+0x78], R22 ;  /* 0x0000781601007387 */ /* 0x0003e60000100a00 */
[----:B------:R-:W-:-:S04]  /*e980*/  IMAD.WIDE R250, R0, 0x4, R250 ;  /* 0x0000000400fa7825 */ /* 0x000fc800078e02fa */
[C---:B------:R-:W-:Y:S01]  /*e990*/  IMAD.WIDE R18, R0.reuse, 0x4, R18 ;  /* 0x0000000400127825 */ /* 0x040fe200078e0212 */
[----:B-1----:R-:W4:Y:S03]  /*e9a0*/  LDL.LU.64 R22, [R1+0x11f0] ;  /* 0x0011f00001167983 */ /* 0x002f260000300a00 */
[----:B--2---:R-:W-:-:S04]  /*e9b0*/  IMAD.WIDE R12, R0, 0x4, R12 ;  /* 0x00000004000c7825 */ /* 0x004fc800078e020c */
[----:B---3--:R-:W-:-:S05]  /*e9c0*/  IMAD.WIDE R14, R0, 0x4, R14 ;  /* 0x00000004000e7825 */ /* 0x008fca00078e020e */
[----:B------:R1:W-:Y:S04]  /*e9d0*/  STL.64 [R1+0x150], R14 ;  /* 0x0001500e01007387 */ /* 0x0003e80000100a00 */
[----:B-1----:R-:W2:Y:S04]  /*e9e0*/  LDL.LU.64 R14, [R1+0x11e8] ;  /* 0x0011e800010e7983 */ /* 0x002ea80000300a00 */
[----:B------:R1:W-:Y:S04]  /*e9f0*/  STL.64 [R1+0x68], R6 ;  /* 0x0000680601007387 */ /* 0x0003e80000100a00 */
[----:B-1----:R-:W3:Y:S04]  /*ea00*/  LDL.LU.64 R6, [R1+0x11e0] ;  /* 0x0011e00001067983 */ /* 0x002ee80000300a00 */
[----:B------:R1:W-:Y:S04]  /*ea10*/  STL.64 [R1+0x60], R250 ;  /* 0x000060fa01007387 */ /* 0x0003e80000100a00 */
[----:B-1----:R-:W2:Y:S04]  /*ea20*/  LDL.LU.64 R250, [R1+0x11d8] ;  /* 0x0011d80001fa7983 */ /* 0x002ea80000300a00 */
[----:B------:R1:W-:Y:S04]  /*ea30*/  STL.64 [R1+0x70], R18 ;  /* 0x0000701201007387 */ /* 0x0003e80000100a00 */
[----:B-1----:R-:W2:Y:S04]  /*ea40*/  LDL.LU.64 R18, [R1+0x11d0] ;  /* 0x0011d00001127983 */ /* 0x002ea80000300a00 */
[----:B------:R1:W-:Y:S04]  /*ea50*/  STL.64 [R1+0x130], R12 ;  /* 0x0001300c01007387 */ /* 0x0003e80000100a00 */
[----:B-1----:R-:W2:Y:S01]  /*ea60*/  LDL.LU.64 R12, [R1+0x11c8] ;  /* 0x0011c800010c7983 */ /* 0x002ea20000300a00 */
[----:B------:R-:W-:-:S04]  /*ea70*/  IMAD.WIDE R20, R0, 0x4, R20 ;  /* 0x0000000400147825 */ /* 0x000fc800078e0214 */
[C---:B------:R-:W-:Y:S01]  /*ea80*/  IMAD.WIDE R4, R0.reuse, 0x4, R4 ;  /* 0x0000000400047825 */ /* 0x040fe200078e0204 */
[----:B------:R1:W-:Y:S03]  /*ea90*/  STL.64 [R1+0x40], R20 ;  /* 0x0000401401007387 */ /* 0x0003e60000100a00 */
[C---:B------:R-:W-:Y:S01]  /*eaa0*/  IMAD.WIDE R246, R0.reuse, 0x4, R246 ;  /* 0x0000000400f67825 */ /* 0x040fe200078e02f6 */
[----:B-1----:R-:W3:Y:S03]  /*eab0*/  LDL.LU.64 R20, [R1+0x11c0] ;  /* 0x0011c00001147983 */ /* 0x002ee60000300a00 */
[----:B--2---:R-:W-:-:S05]  /*eac0*/  IMAD.WIDE R12, R0, 0x4, R12 ;  /* 0x00000004000c7825 */ /* 0x004fca00078e020c */
        /* <DEDUP_REMOVED lines=8> */
[----:B------:R1:W-:Y:S04]  /*eb50*/  STL.64 [R1+0x50], R18 ;  /* 0x0000501201007387 */ /* 0x0003e80000100a00 */
[----:B-1----:R-:W3:Y:S04]  /*eb60*/  LDL.LU.64 R18, [R1+0x11a0] ;  /* 0x0011a00001127983 */ /* 0x002ee80000300a00 */
[----:B------:R1:W-:Y:S04]  /*eb70*/  STL.64 [R1+0xf0], R10 ;  /* 0x0000f00a01007387 */ /* 0x0003e80000100a00 */
[----:B-1----:R-:W3:Y:S01]  /*eb80*/  LDL.LU.64 R10, [R1+0x1198] ;  /* 0x00119800010a7983 */ /* 0x002ee20000300a00 */
[----:B--2---:R-:W-:-:S05]  /*eb90*/  IMAD.WIDE R246, R0, 0x4, R246 ;  /* 0x0000000400f67825 */ /* 0x004fca00078e02f6 */
[----:B------:R1:W-:Y:S04]  /*eba0*/  STL.64 [R1+0x10], R246 ;  /* 0x000010f601007387 */ /* 0x0003e80000100a00 */
[----:B-1----:R-:W2:Y:S01]  /*ebb0*/  LDL.LU.64 R246, [R1+0x1190] ;  /* 0x0011900001f67983 */ /* 0x002ea20000300a00 */
[----:B------:R-:W-:-:S05]  /*ebc0*/  IMAD.WIDE R250, R0, 0x4, R250 ;  /* 0x0000000400fa7825 */ /* 0x000fca00078e02fa */
[----:B------:R1:W-:Y:S02]  /*ebd0*/  STL.64 [R1+0x38], R250 ;  /* 0x000038fa01007387 */ /* 0x0003e40000100a00 */
[----:B-1----:R-:W-:-:S05]  /*ebe0*/  IMAD.WIDE R250, R0, 0x4, R248 ;  /* 0x0000000400fa7825 */ /* 0x002fca00078e02f8 */
[----:B------:R1:W-:Y:S02]  /*ebf0*/  STL.64 [R1+0xd0], R250 ;  /* 0x0000d0fa01007387 */ /* 0x0003e40000100a00 */
[C---:B-1----:R-:W-:Y:S02]  /*ec00*/  IMAD.WIDE R250, R0.reuse, 0x4, R4 ;  /* 0x0000000400fa7825 */ /* 0x042fe400078e0204 */
[----:B------:R-:W4:Y:S04]  /*ec10*/  LDL.LU.64 R4, [R1+0x390] ;  /* 0x0003900001047983 */ /* 0x000f280000300a00 */
[----:B------:R-:W-:Y:S01]  /*ec20*/  STL.64 [R1], R250 ;  /* 0x000000fa01007387 */ /* 0x000fe20000100a00 */
[----:B--2---:R-:W-:-:S04]  /*ec30*/  IMAD.WIDE R248, R0, 0x4, R246 ;  /* 0x0000000400f87825 */ /* 0x004fc800078e02f6 */
[C---:B---3--:R-:W-:Y:S02]  /*ec40*/  IMAD.WIDE R246, R0.reuse, 0x4, R6 ;  /* 0x0000000400f67825 */ /* 0x048fe400078e0206 */
[----:B------:R-:W2:Y:S02]  /*ec50*/  LDL.LU.64 R6, [R1+0x3c0] ;  /* 0x0003c00001067983 */ /* 0x000ea40000300a00 */
[C---:B------:R-:W-:Y:S02]  /*ec60*/  IMAD.WIDE R8, R0.reuse, 0x4, R8 ;  /* 0x0000000400087825 */ /* 0x040fe400078e0208 */
[----:B------:R1:W-:Y:S04]  /*ec70*/  STL.64 [R1+0x30], R246 ;  /* 0x000030f601007387 */ /* 0x0003e80000100a00 */
[----:B------:R3:W-:Y:S01]  /*ec80*/  STL.64 [R1+0xb0], R8 ;  /* 0x0000b00801007387 */ /* 0x0007e20000100a00 */
[----:B------:R-:W-:-:S04]  /*ec90*/  IMAD.WIDE R174, R0, 0x4, R174 ;  /* 0x0000000400ae7825 */ /* 0x000fc800078e02ae */
[----:B-1----:R-:W-:-:S04]  /*eca0*/  IMAD.WIDE R246, R0, 0x4, R10 ;  /* 0x0000000400f67825 */ /* 0x002fc800078e020a */
[----:B------:R-:W-:-:S04]  /*ecb0*/  IMAD.WIDE R10, R0, 0x4, R14 ;  /* 0x00000004000a7825 */ /* 0x000fc800078e020e */
[C---:B---3--:R-:W-:Y:S01]  /*ecc0*/  IMAD.WIDE R8, R0.reuse, 0x4, R16 ;  /* 0x0000000400087825 */ /* 0x048fe200078e0210 */
[----:B------:R-:W-:Y:S03]  /*ecd0*/  STL.64 [R1+0x18], R10 ;  /* 0x0000180a01007387 */ /* 0x000fe60000100a00 */
[C---:B------:R-:W-:Y:S01]  /*ece0*/  IMAD.WIDE R190, R0.reuse, 0x4, R190 ;  /* 0x0000000400be7825 */ /* 0x040fe200078e02be */
[----:B------:R-:W-:Y:S03]  /*ecf0*/  STL.64 [R1+0x90], R8 ;  /* 0x0000900801007387 */ /* 0x000fe60000100a00 */
[----:B------:R-:W-:-:S04]  /*ed00*/  IMAD.WIDE R198, R0, 0x4, R198 ;  /* 0x0000000400c67825 */ /* 0x000fc800078e02c6 */
[----:B------:R-:W-:-:S04]  /*ed10*/  IMAD.WIDE R250, R0, 0x4, R12 ;  /* 0x0000000400fa7825 */ /* 0x000fc800078e020c */
[----:B------:R-:W-:-:S04]  /*ed20*/  IMAD.WIDE R18, R0, 0x4, R18 ;  /* 0x0000000400127825 */ /* 0x000fc800078e0212 */
[----:B------:R-:W-:-:S04]  /*ed30*/  IMAD.WIDE R20, R0, 0x4, R20 ;  /* 0x0000000400147825 */ /* 0x000fc800078e0214 */
[----:B----4-:R-:W-:-:S04]  /*ed40*/  IMAD.WIDE R22, R0, 0x4, R22 ;  /* 0x0000000400167825 */ /* 0x010fc800078e0216 */
[----:B------:R-:W-:-:S04]  /*ed50*/  IMAD.WIDE R16, R0, 0x4, R2 ;  /* 0x0000000400107825 */ /* 0x000fc800078e0202 */
[----:B--2---:R-:W-:Y:S01]  /*ed60*/  IMAD.MOV.U32 R0, RZ, RZ, R7 ;  /* 0x000000ffff007224 */ /* 0x004fe200078e0007 */
[----:B------:R-:W-:Y:S04]  /*ed70*/  STL [R1+0x1134], R6 ;  /* 0x0011340601007387 */ /* 0x000fe80000100800 */
[----:B------:R-:W-:Y:S04]  /*ed80*/  STL [R1+0x1138], R4 ;  /* 0x0011380401007387 */ /* 0x000fe80000100800 */
[----:B------:R1:W-:Y:S04]  /*ed90*/  STL [R1+0x1130], R0 ;  /* 0x0011300001007387 */ /* 0x0003e80000100800 */
[----:B------:R-:W-:Y:S01]  /*eda0*/  STL [R1+0x112c], R24 ;  /* 0x00112c1801007387 */ /* 0x000fe20000100800 */
[----:B-1----:R-:W-:-:S05]  /*edb0*/  IMAD.MOV.U32 R0, RZ, RZ, R5 ;  /* 0x000000ffff007224 */ /* 0x002fca00078e0005 */
[----:B------:R-:W-:Y:S04]  /*edc0*/  STL [R1+0x1128], R0 ;  /* 0x0011280001007387 */ /* 0x000fe80000100800 */
[----:B------:R-:W-:Y:S04]  /*edd0*/  STL [R1+0x1120], R25 ;  /* 0x0011201901007387 */ /* 0x000fe80000100800 */
[----:B------:R-:W-:Y:S04]  /*ede0*/  STL [R1+0x1124], R28 ;  /* 0x0011241c01007387 */ /* 0x000fe80000100800 */
[----:B------:R-:W-:Y:S04]  /*edf0*/  STL [R1+0x1118], R29 ;  /* 0x0011181d01007387 */ /* 0x000fe80000100800 */
[----:B------:R-:W-:Y:S04]  /*ee00*/  STL [R1+0x111c], R32 ;  /* 0x00111c2001007387 */ /* 0x000fe80000100800 */
[----:B------:R-:W-:Y:S04]  /*ee10*/  STL [R1+0x1110], R33 ;  /* 0x0011102101007387 */ /* 0x000fe80000100800 */
[----:B------:R1:W-:Y:S04]  /*ee20*/  STL [R1+0x1114], R36 ;  /* 0x0011142401007387 */ /* 0x0003e80000100800 */
[----:B------:R2:W-:Y:S04]  /*ee30*/  STL [R1+0x1108], R37 ;  /* 0x0011082501007387 */ /* 0x0005e80000100800 */
[----:B------:R-:W-:Y:S04]  /*ee40*/  STL [R1+0x110c], R40 ;  /* 0x00110c2801007387 */ /* 0x000fe80000100800 */
[----:B------:R-:W-:Y:S04]  /*ee50*/  STL [R1+0x1100], R41 ;  /* 0x0011002901007387 */ /* 0x000fe80000100800 */
[----:B------:R-:W-:Y:S04]  /*ee60*/  STL [R1+0x1104], R44 ;  /* 0x0011042c01007387 */ /* 0x000fe80000100800 */
[----:B------:R-:W-:Y:S04]  /*ee70*/  STL [R1+0x10f8], R45 ;  /* 0x0010f82d01007387 */ /* 0x000fe80000100800 */
[----:B------:R-:W-:Y:S04]  /*ee80*/  STL [R1+0x10fc], R48 ;  /* 0x0010fc3001007387 */ /* 0x000fe80000100800 */
[----:B------:R3:W-:Y:S04]  /*ee90*/  STL [R1+0x10f0], R49 ;  /* 0x0010f03101007387 */ /* 0x0007e80000100800 */
[----:B------:R-:W-:Y:S04]  /*eea0*/  STL [R1+0x10f4], R52 ;  /* 0x0010f43401007387 */ /* 0x000fe80000100800 */
        /* <DEDUP_REMOVED lines=103> */
[----:B-----5:R-:W-:Y:S04]  /*f520*/  STL [R1+0xf54], R34 ;  /* 0x000f542201007387 */ /* 0x020fe80000100800 */
        /* <DEDUP_REMOVED lines=59> */
[----:B------:R-:W-:Y:S01]  /*f8e0*/  STL [R1+0xe64], R154 ;  /* 0x000e649a01007387 */ /* 0x000fe20000100800 */
[----:B------:R-:W-:-:S03]  /*f8f0*/  IMAD.MOV.U32 R6, RZ, RZ, R174 ;  /* 0x000000ffff067224 */ /* 0x000fc600078e00ae */
[----:B------:R-:W-:Y:S01]  /*f900*/  STL [R1+0xe58], R155 ;  /* 0x000e589b01007387 */ /* 0x000fe20000100800 */
[----:B------:R-:W-:-:S03]  /*f910*/  IMAD.MOV.U32 R7, RZ, RZ, R175 ;  /* 0x000000ffff077224 */ /* 0x000fc600078e00af */
[----:B------:R-:W-:Y:S04]  /*f920*/  STL [R1+0xe5c], R158 ;  /* 0x000e5c9e01007387 */ /* 0x000fe80000100800 */
[----:B------:R-:W-:Y:S04]  /*f930*/  STL [R1+0xe50], R159 ;  /* 0x000e509f01007387 */ /* 0x000fe80000100800 */
[----:B------:R-:W-:Y:S04]  /*f940*/  STL [R1+0xe54], R162 ;  /* 0x000e54a201007387 */ /* 0x000fe80000100800 */
[----:B------:R-:W5:Y:S04]  /*f950*/  LDL.LU.64 R174, [R1+0x1188] ;  /* 0x0011880001ae7983 */ /* 0x000f680000300a00 */
[----:B------:R-:W-:Y:S04]  /*f960*/  STL [R1+0xe48], R163 ;  /* 0x000e48a301007387 */ /* 0x000fe80000100800 */
[----:B------:R-:W-:Y:S04]  /*f970*/  STL [R1+0xe4c], R166 ;  /* 0x000e4ca601007387 */ /* 0x000fe80000100800 */
[----:B------:R-:W-:Y:S04]  /*f980*/  STL [R1+0xe40], R167 ;  /* 0x000e40a701007387 */ /* 0x000fe80000100800 */
[----:B------:R-:W-:Y:S04]  /*f990*/  STL [R1+0xe44], R170 ;  /* 0x000e44aa01007387 */ /* 0x000fe80000100800 */
[----:B------:R-:W-:Y:S01]  /*f9a0*/  STL [R1+0xe38], R171 ;  /* 0x000e38ab01007387 */ /* 0x000fe20000100800 */
[----:B------:R-:W-:-:S02]  /*f9b0*/  IMAD.MOV.U32 R12, RZ, RZ, R190 ;  /* 0x000000ffff0c7224 */ /* 0x000fc400078e00be */
[----:B------:R-:W-:Y:S02]  /*f9c0*/  IMAD.MOV.U32 R13, RZ, RZ, R191 ;  /* 0x000000ffff0d7224 */ /* 0x000fe400078e00bf */
[----:B------:R-:W-:Y:S02]  /*f9d0*/  IMAD.MOV.U32 R10, RZ, RZ, R198 ;  /* 0x000000ffff0a7224 */ /* 0x000fe400078e00c6 */
[----:B------:R-:W-:Y:S01]  /*f9e0*/  IMAD.MOV.U32 R11, RZ, RZ, R199 ;  /* 0x000000ffff0b7224 */ /* 0x000fe200078e00c7 */
[----:B-----5:R-:W-:Y:S04]  /*f9f0*/  STL [R1+0xe3c], R174 ;  /* 0x000e3cae01007387 */ /* 0x020fe80000100800 */
[----:B------:R-:W-:Y:S04]  /*fa00*/  STL [R1+0xe30], R175 ;  /* 0x000e30af01007387 */ /* 0x000fe80000100800 */
[----:B------:R-:W-:Y:S04]  /*fa10*/  STL [R1+0xe34], R178 ;  /* 0x000e34b201007387 */ /* 0x000fe80000100800 */
[----:B------:R-:W-:Y:S04]  /*fa20*/  STL [R1+0xe28], R179 ;  /* 0x000e28b301007387 */ /* 0x000fe80000100800 */
[----:B------:R-:W5:Y:S04]  /*fa30*/  LDL.LU.64 R190, [R1+0x1180] ;  /* 0x0011800001be7983 */ /* 0x000f680000300a00 */
[----:B------:R-:W-:Y:S04]  /*fa40*/  STL [R1+0xe2c], R182 ;  /* 0x000e2cb601007387 */ /* 0x000fe80000100800 */
[----:B------:R-:W-:Y:S04]  /*fa50*/  STL [R1+0xe20], R183 ;  /* 0x000e20b701007387 */ /* 0x000fe80000100800 */
[----:B------:R-:W3:Y:S04]  /*fa60*/  LDL.LU.64 R198, [R1+0x1178] ;  /* 0x0011780001c67983 */ /* 0x000ee80000300a00 */
[----:B------:R-:W-:Y:S04]  /*fa70*/  STL [R1+0xe24], R186 ;  /* 0x000e24ba01007387 */ /* 0x000fe80000100800 */
[----:B------:R-:W-:Y:S01]  /*fa80*/  STL [R1+0xe18], R187 ;  /* 0x000e18bb01007387 */ /* 0x000fe20000100800 */
[----:B-1----:R-:W-:-:S02]  /*fa90*/  IMAD.MOV.U32 R36, RZ, RZ, R6 ;  /* 0x000000ffff247224 */ /* 0x002fc400078e0006 */
[----:B--2---:R-:W-:Y:S01]  /*faa0*/  IMAD.MOV.U32 R37, RZ, RZ, R7 ;  /* 0x000000ffff257224 */ /* 0x004fe200078e0007 */
[----:B-----5:R-:W-:Y:S04]  /*fab0*/  STL [R1+0xe1c], R190 ;  /* 0x000e1cbe01007387 */ /* 0x020fe80000100800 */
[----:B------:R-:W-:Y:S04]  /*fac0*/  STL [R1+0xe10], R191 ;  /* 0x000e10bf01007387 */ /* 0x000fe80000100800 */
[----:B------:R-:W-:Y:S04]  /*fad0*/  STL [R1+0xe14], R194 ;  /* 0x000e14c201007387 */ /* 0x000fe80000100800 */
[----:B------:R-:W-:Y:S04]  /*fae0*/  STL [R1+0xe08], R195 ;  /* 0x000e08c301007387 */ /* 0x000fe80000100800 */
[----:B------:R-:W2:Y:S04]  /*faf0*/  LDL.LU.64 R4, [R1+0x3d0] ;  /* 0x0003d00001047983 */ /* 0x000ea80000300a00 */
[----:B---3--:R-:W-:Y:S04]  /*fb00*/  STL [R1+0xe0c], R198 ;  /* 0x000e0cc601007387 */ /* 0x008fe80000100800 */
[----:B------:R-:W-:Y:S04]  /*fb10*/  STL [R1+0xe00], R199 ;  /* 0x000e00c701007387 */ /* 0x000fe80000100800 */
[----:B------:R-:W-:Y:S04]  /*fb20*/  STL [R1+0xe04], R202 ;  /* 0x000e04ca01007387 */ /* 0x000fe80000100800 */
[----:B------:R-:W3:Y:S04]  /*fb30*/  LDL.LU.64 R14, [R1+0x3d8] ;  /* 0x0003d800010e7983 */ /* 0x000ee80000300a00 */
[----:B------:R-:W5:Y:S04]  /*fb40*/  LDL.LU.64 R8, [R1+0x3e0] ;  /* 0x0003e00001087983 */ /* 0x000f680000300a00 */
[----:B------:R-:W-:Y:S04]  /*fb50*/  STL [R1+0xdf8], R203 ;  /* 0x000df8cb01007387 */ /* 0x000fe80000100800 */
[----:B------:R-:W-:Y:S04]  /*fb60*/  STL [R1+0xdfc], R206 ;  /* 0x000dfcce01007387 */ /* 0x000fe80000100800 */
[----:B------:R-:W-:Y:S04]  /*fb70*/  STL [R1+0xdf0], R207 ;  /* 0x000df0cf01007387 */ /* 0x000fe80000100800 */
        /* <DEDUP_REMOVED lines=11> */
[----:B------:R-:W5:Y:S01]  /*fc30*/  LDL.LU.64 R48, [R1+0x3f8] ;  /* 0x0003f80001307983 */ /* 0x000f620000300a00 */
[----:B------:R-:W-:-:S03]  /*fc40*/  IMAD.MOV.U32 R29, RZ, RZ, R11 ;  /* 0x000000ffff1d7224 */ /* 0x000fc600078e000b */
[----:B------:R-:W1:Y:S01]  /*fc50*/  S2R R11, SR_TID.X ;  /* 0x00000000000b7919 */ /* 0x000e620000002100 */
[----:B------:R-:W-:-:S03]  /*fc60*/  IMAD.MOV.U32 R25, RZ, RZ, R13 ;  /* 0x000000ffff197224 */ /* 0x000fc600078e000d */
[----:B------:R-:W-:Y:S01]  /*fc70*/  STL [R1+0xdc8], R227 ;  /* 0x000dc8e301007387 */ /* 0x000fe20000100800 */
[----:B------:R-:W-:-:S03]  /*fc80*/  IMAD.MOV.U32 R28, RZ, RZ, R10 ;  /* 0x000000ffff1c7224 */ /* 0x000fc600078e000a */
[----:B------:R-:W-:Y:S04]  /*fc90*/  STL [R1+0xdcc], R230 ;  /* 0x000dcce601007387 */ /* 0x000fe80000100800 */
[----:B------:R-:W-:Y:S04]  /*fca0*/  STL [R1+0xdc0], R231 ;  /* 0x000dc0e701007387 */ /* 0x000fe80000100800 */
[----:B------:R-:W-:Y:S04]  /*fcb0*/  STL [R1+0xdc4], R234 ;  /* 0x000dc4ea01007387 */ /* 0x000fe80000100800 */
[----:B------:R-:W-:Y:S01]  /*fcc0*/  STL [R1+0xdb8], R235 ;  /* 0x000db8eb01007387 */ /* 0x000fe20000100800 */
[----:B-1----:R-:W-:-:S03]  /*fcd0*/  LOP3.LUT R13, R11, 0x7f, RZ, 0xc0, !PT ;  /* 0x0000007f0b0d7812 */ /* 0x002fc600078ec0ff */
[----:B------:R-:W5:Y:S02]  /*fce0*/  LDL.LU.64 R10, [R1+0x400] ;  /* 0x00040000010a7983 */ /* 0x000f640000300a00 */
[----:B------:R-:W-:Y:S02]  /*fcf0*/  IMAD.SHL.U32 R13, R13, 0x4, RZ ;  /* 0x000000040d0d7824 */ /* 0x000fe400078e00ff */
[----:B------:R-:W5:Y:S01]  /*fd00*/  LDL.LU.64 R44, [R1+0x408] ;  /* 0x00040800012c7983 */ /* 0x000f620000300a00 */
[----:B------:R-:W-:-:S03]  /*fd10*/  IMAD.MOV.U32 R24, RZ, RZ, R12 ;  /* 0x000000ffff187224 */ /* 0x000fc600078e000c */
[----:B------:R-:W-:Y:S01]  /*fd20*/  STL [R1+0xdbc], R238 ;  /* 0x000dbcee01007387 */ /* 0x000fe20000100800 */
[----:B----4-:R-:W-:-:S03]  /*fd30*/  LOP3.LUT R69, R13, 0x60, RZ, 0x3c, !PT ;  /* 0x000000600d457812 */ /* 0x010fc600078e3cff */
[----:B------:R-:W-:Y:S04]  /*fd40*/  STL [R1+0x93c], R239 ;  /* 0x00093cef01007387 */ /* 0x000fe80000100800 */
[----:B------:R-:W4:Y:S04]  /*fd50*/  LDL.LU.64 R12, [R1+0x410] ;  /* 0x00041000010c7983 */ /* 0x000f280000300a00 */
[----:B------:R-:W4:Y:S01]  /*fd60*/  LDL.LU.64 R40, [R1+0x418] ;  /* 0x0004180001287983 */ /* 0x000f220000300a00 */
[----:B--2---:R-:W-:-:S05]  /*fd70*/  IMAD.WIDE R4, R252, 0x4, R4 ;  /* 0x00000004fc047825 */ /* 0x004fca00078e0204 */
[----:B------:R1:W-:Y:S01]  /*fd80*/  LDGSTS.E [R69+0x1ac00], [R4.64], !P2 ;  /* 0x1ac0000004457fae */ /* 0x0003e2000d121848 */
[----:B---3--:R-:W-:-:S03]  /*fd90*/  IMAD.WIDE R2, R252, 0x4, R14 ;  /* 0x00000004fc027825 */ /* 0x008fc600078e020e */
[----:B------:R-:W2:Y:S01]  /*fda0*/  LDL.LU.64 R14, [R1+0x420] ;  /* 0x00042000010e7983 */ /* 0x000ea20000300a00 */
[----:B-----5:R-:W-:-:S03]  /*fdb0*/  IMAD.WIDE R8, R252, 0x4, R8 ;  /* 0x00000004fc087825 */ /* 0x020fc600078e0208 */
[----:B------:R-:W-:Y:S04]  /*fdc0*/  STL [R1+0x95c], R4 ;  /* 0x00095c0401007387 */ /* 0x000fe80000100800 */
[----:B------:R1:W-:Y:S04]  /*fdd0*/  STL [R1+0x958], R5 ;  /* 0x0009580501007387 */ /* 0x0003e80000100800 */
[----:B------:R-:W-:Y:S04]  /*fde0*/  STL [R1+0x96c], R2 ;  /* 0x00096c0201007387 */ /* 0x000fe80000100800 */
[----:B------:R3:W-:Y:S04]  /*fdf0*/  STL [R1+0x968], R3 ;  /* 0x0009680301007387 */ /* 0x0007e80000100800 */
[----:B------:R5:W-:Y:S04]  /*fe00*/  LDGSTS.E [R69+0x1ae00], [R8.64], !P2 ;  /* 0x1ae0000008457fae */ /* 0x000be8000d121848 */
[----:B------:R3:W-:Y:S01]  /*fe10*/  LDGSTS.E [R69+0x1bc00], [R2.64], !P0 ;  /* 0x1bc0000002457fae */ /* 0x0007e2000c121848 */
[----:B-1----:R-:W-:-:S03]  /*fe20*/  IMAD.WIDE R4, R252, 0x4, R32 ;  /* 0x00000004fc047825 */ /* 0x002fc600078e0220 */
[----:B------:R-:W5:Y:S04]  /*fe30*/  LDL.LU.64 R32, [R1+0x428] ;  /* 0x0004280001207983 */ /* 0x000f680000300a00 */
[----:B------:R-:W-:Y:S04]  /*fe40*/  STL [R1+0x97c], R4 ;  /* 0x00097c0401007387 */ /* 0x000fe80000100800 */
[----:B------:R1:W-:Y:S04]  /*fe50*/  STL [R1+0x978], R5 ;  /* 0x0009780501007387 */ /* 0x0003e80000100800 */
[----:B------:R-:W5:Y:S01]  /*fe60*/  LDL.LU.64 R64, [R1+0x388] ;  /* 0x0003880001407983 */ /* 0x000f620000300a00 */
[----:B---3--:R-:W-:-:S05]  /*fe70*/  IMAD.WIDE R2, R252, 0x4, R48 ;  /* 0x00000004fc027825 */ /* 0x008fca00078e0230 */
[----:B------:R-:W-:Y:S04]  /*fe80*/  STL [R1+0x98c], R2 ;  /* 0x00098c0201007387 */ /* 0x000fe80000100800 */
[----:B------:R3:W-:Y:S04]  /*fe90*/  STL [R1+0x988], R3 ;  /* 0x0009880301007387 */ /* 0x0007e80000100800 */
[----:B------:R-:W5:Y:S01]  /*fea0*/  LDL.LU.64 R60, [R1+0x368] ;  /* 0x00036800013c7983 */ /* 0x000f620000300a00 */
[----:B------:R-:W-:Y:S01]  /*feb0*/  MOV R0, c[0x0][0x180] ;  /* 0x0000600000007a02 */ /* 0x000fe20000000f00 */
[----:B------:R-:W-:-:S02]  /*fec0*/  IMAD.WIDE R6, R252, 0x4, R6 ;  /* 0x00000004fc067825 */ /* 0x000fc400078e0206 */
[----:B------:R-:W5:Y:S01]  /*fed0*/  LDL.LU.64 R72, [R1+0x348] ;  /* 0x0003480001487983 */ /* 0x000f620000300a00 */
[----:B------:R-:W-:-:S03]  /*fee0*/  IADD3 R0, R0, -0x80, RZ ;  /* 0xffffff8000007810 */ /* 0x000fc60007ffe0ff */
[----:B------:R1:W-:Y:S01]  /*fef0*/  LDGSTS.E [R69+0x1be00], [R6.64], !P0 ;  /* 0x1be0000006457fae */ /* 0x0003e2000c121848 */
[----:B------:R-:W-:-:S03]  /*ff00*/  ISETP.GE.U32.AND P0, PT, R0, 0x7fffff41, PT ;  /* 0x7fffff410000780c */ /* 0x000fc60003f06070 */
[----:B------:R-:W3:Y:S04]  /*ff10*/  S2R R0, SR_TID.X ;  /* 0x0000000000007919 */ /* 0x000ee80000002100 */
[----:B------:R1:W-:Y:S01]  /*ff20*/  LDGSTS.E [R69+0x1cc00], [R4.64], !P1 ;  /* 0x1cc0000004457fae */ /* 0x0003e2000c921848 */
[----:B------:R-:W-:-:S05]  /*ff30*/  IMAD.WIDE R10, R252, 0x4, R10 ;  /* 0x00000004fc0a7825 */ /* 0x000fca00078e020a */
[----:B------:R2:W-:Y:S04]  /*ff40*/  LDGSTS.E [R69+0x1ce00], [R10.64], !P1 ;  /* 0x1ce000000a457fae */ /* 0x0005e8000c921848 */
[----:B------:R3:W-:Y:S01]  /*ff50*/  LDGSTS.E [R69+0x1dc00], [R2.64], !P3 ;  /* 0x1dc0000002457fae */ /* 0x0007e2000d921848 */
[----:B-1----:R-:W-:-:S05]  /*ff60*/  IMAD.WIDE R4, R252, 0x4, R44 ;  /* 0x00000004fc047825 */ /* 0x002fca00078e022c */
[----:B------:R-:W-:Y:S01]  /*ff70*/  STL [R1+0x99c], R4 ;  /* 0x00099c0401007387 */ /* 0x000fe20000100800 */
[----:B----4-:R-:W-:-:S03]  /*ff80*/  IMAD.WIDE R12, R252, 0x4, R12 ;  /* 0x00000004fc0c7825 */ /* 0x010fc600078e020c */
[----:B------:R5:W-:Y:S01]  /*ff90*/  STL [R1+0x998], R5 ;  /* 0x0009980501007387 */ /* 0x000be20000100800 */
[----:B---3--:R-:W-:-:S03]  /*ffa0*/  IMAD.WIDE R2, R252, 0x4, R40 ;  /* 0x00000004fc027825 */ /* 0x008fc600078e0228 */
[----:B------:R-:W3:Y:S01]  /*ffb0*/  LDL.LU.64 R56, [R1+0x328] ;  /* 0x0003280001387983 */ /* 0x000ee20000300a00 */
[----:B------:R-:W-:Y:S01]  /*ffc0*/  IMAD.MOV.U32 R41, RZ, RZ, R25 ;  /* 0x000000ffff297224 */ /* 0x000fe200078e0019 */
[----:B------:R-:W-:Y:S02]  /*ffd0*/  LOP3.LUT R25, R0, 0x3f, RZ, 0xc0, !PT ;  /* 0x0000003f00197812 */ /* 0x000fe400078ec0ff */
[----:B------:R-:W4:Y:S01]  /*ffe0*/  LDL.LU.64 R52, [R1+0x308] ;  /* 0x0003080001347983 */ /* 0x000f220000300a00 */
[----:B------:R-:W-:-:S03]  /*fff0*/  SHF.R.S32.HI R0, RZ, 0x6, R0 ;  /* 0x00000006ff007819 */ /* 0x000fc60000011400 */
[----:B------:R-:W-:Y:S01]  /*10000*/  STL [R1+0x9ac], R2 ;  /* 0x0009ac0201007387 */ /* 0x000fe20000100800 */
[----:B------:R-:W-:-:S03]  /*10010*/  IMAD.MOV.U32 R40, RZ, RZ, R24 ;  /* 0x000000ffff287224 */ /* 0x000fc600078e0018 */
[----:B------:R-:W-:Y:S01]  /*10020*/  STL [R1+0x9a8], R3 ;  /* 0x0009a80301007387 */ /* 0x000fe20000100800 */
[----:B------:R-:W-:Y:S01]  /*10030*/  IMAD.SHL.U32 R25, R25, 0x4, RZ ;  /* 0x0000000419197824 */ /* 0x000fe200078e00ff */
[----:B------:R-:W-:Y:S02]  /*10040*/  SGXT R24, R0, 0x1 ;  /* 0x000000010018781a */ /* 0x000fe40000000200 */
[----:B------:R-:W4:Y:S01]  /*10050*/  LDL.LU.64 R48, [R1+0x2e8] ;  /* 0x0002e80001307983 */ /* 0x000f220000300a00 */
[----:B------:R-:W-:Y:S02]  /*10060*/  IMAD.MOV.U32 R44, RZ, RZ, R36 ;  /* 0x000000ffff2c7224 */ /* 0x000fe400078e0024 */
[----:B------:R-:W-:Y:S01]  /*10070*/  IMAD.MOV.U32 R45, RZ, RZ, R37 ;  /* 0x000000ffff2d7224 */ /* 0x000fe200078e0025 */
[----:B------:R1:W-:Y:S04]  /*10080*/  LDGSTS.E [R69+0x1de00], [R12.64], !P3 ;  /* 0x1de000000c457fae */ /* 0x0003e8000d921848 */
[----:B------:R5:W-:Y:S01]  /*10090*/  LDGSTS.E [R69+0x1ec00], [R4.64], !P6 ;  /* 0x1ec0000004457fae */ /* 0x000be2000f121848 */
[----:B------:R-:W-:-:S03]  /*100a0*/  LOP3.LUT R0, R25, 0x110, R24, 0x78, !PT ;  /* 0x0000011019007812 */ /* 0x000fc600078e7818 */
[----:B------:R-:W4:Y:S01]  /*100b0*/  LDL.LU.64 R36, [R1+0x2c8] ;  /* 0x0002c80001247983 */ /* 0x000f220000300a00 */
[----:B--2---:R-:W-:-:S05]  /*100c0*/  IMAD.WIDE R14, R252, 0x4, R14 ;  /* 0x00000004fc0e7825 */ /* 0x004fca00078e020e */
[----:B------:R1:W-:Y:S04]  /*100d0*/  LDGSTS.E [R69+0x1ee00], [R14.64], !P6 ;  /* 0x1ee000000e457fae */ /* 0x0003e8000f121848 */
[----:B------:R1:W-:Y:S01]  /*100e0*/  LDGSTS.E [R69+0x1fc00], [R2.64], !P0 ;  /* 0x1fc0000002457fae */ /* 0x0003e2000c121848 */
[----:B-----5:R-:W-:-:S04]  /*100f0*/  IMAD.WIDE R4, R252, 0x4, R32 ;  /* 0x00000004fc047825 */ /* 0x020fc800078e0220 */
[----:B------:R-:W-:Y:S01]  /*10100*/  IMAD.MOV.U32 R32, RZ, RZ, R28 ;  /* 0x000000ffff207224 */ /* 0x000fe200078e001c */
[----:B------:R1:W-:Y:S01]  /*10110*/  LDGSTS.E [R69+0x1fe00], [R4.64], !P0 ;  /* 0x1fe0000004457fae */ /* 0x0003e2000c121848 */
[----:B------:R-:W-:-:S03]  /*10120*/  IMAD.MOV.U32 R33, RZ, RZ, R29 ;  /* 0x000000ffff217224 */ /* 0x000fc600078e001d */
[----:B------:R-:W0:Y:S04]  /*10130*/  LDGDEPBAR ;  /* 0x00000000000079af */ /* 0x000e280000000000 */
[----:B------:R-:W-:Y:S04]  /*10140*/  STL [R1+0x9bc], R64 ;  /* 0x0009bc4001007387 */ /* 0x000fe80000100800 */
[----:B------:R2:W-:Y:S04]  /*10150*/  STL [R1+0x9b8], R65 ;  /* 0x0009b84101007387 */ /* 0x0005e80000100800 */
[----:B------:R-:W5:Y:S04]  /*10160*/  LDL.LU.64 R28, [R1+0x2a8] ;  /* 0x0002a800011c7983 */ /* 0x000f680000300a00 */
[----:B-1----:R-:W5:Y:S04]  /*10170*/  LDL.LU.64 R68, [R1+0x288] ;  /* 0x0002880001447983 */ /* 0x002f680000300a00 */
[----:B------:R2:W-:Y:S04]  /*10180*/  LDGSTS.E [R0+0x30000], [R64.64], P5 ;  /* 0x3000000040007fae */ /* 0x0005e8000a921848 */
[----:B------:R-:W-:Y:S04]  /*10190*/  STL [R1+0x9dc], R60 ;  /* 0x0009dc3c01007387 */ /* 0x000fe80000100800 */
[----:B------:R1:W-:Y:S04]  /*101a0*/  STL [R1+0x9d8], R61 ;  /* 0x0009d83d01007387 */ /* 0x0003e80000100800 */
[----:B--2---:R-:W2:Y:S04]  /*101b0*/  LDL.LU.64 R64, [R1+0x268] ;  /* 0x0002680001407983 */ /* 0x004ea80000300a00 */
[----:B------:R-:W-:Y:S04]  /*101c0*/  STL [R1+0x9fc], R72 ;  /* 0x0009fc4801007387 */ /* 0x000fe80000100800 */
[----:B------:R1:W-:Y:S04]  /*101d0*/  LDGSTS.E [R0+0x30800], [R60.64], P5 ;  /* 0x308000003c007fae */ /* 0x0003e8000a921848 */
[----:B------:R-:W-:Y:S04]  /*101e0*/  STL [R1+0x9f8], R73 ;  /* 0x0009f84901007387 */ /* 0x000fe80000100800 */
[----:B------:R2:W-:Y:S04]  /*101f0*/  LDGSTS.E [R0+0x31000], [R72.64], P5 ;  /* 0x3100000048007fae */ /* 0x0005e8000a921848 */
[----:B-1----:R-:W2:Y:S04]  /*10200*/  LDL.LU.64 R60, [R1+0x248] ;  /* 0x00024800013c7983 */ /* 0x002ea80000300a00 */
[----:B---3--:R-:W-:Y:S04]  /*10210*/  STL [R1+0xa1c], R56 ;  /* 0x000a1c3801007387 */ /* 0x008fe80000100800 */
[----:B------:R1:W-:Y:S04]  /*10220*/  STL [R1+0xa18], R57 ;  /* 0x000a183901007387 */ /* 0x0003e80000100800 */
[----:B------:R1:W-:Y:S04]  /*10230*/  LDGSTS.E [R0+0x31800], [R56.64], P5 ;  /* 0x3180000038007fae */ /* 0x0003e8000a921848 */
[----:B----4-:R3:W-:Y:S04]  /*10240*/  LDGSTS.E [R0+0x32000], [R52.64], P5 ;  /* 0x3200000034007fae */ /* 0x0107e8000a921848 */
[----:B------:R4:W-:Y:S04]  /*10250*/  LDGSTS.E [R0+0x32800], [R48.64], P5 ;  /* 0x3280000030007fae */ /* 0x0009e8000a921848 */
[----:B-1----:R-:W2:Y:S04]  /*10260*/  LDL.LU.64 R56, [R1+0x228] ;  /* 0x0002280001387983 */ /* 0x002ea80000300a00 */
[----:B------:R-:W-:Y:S04]  /*10270*/  STL [R1+0xa3c], R52 ;  /* 0x000a3c3401007387 */ /* 0x000fe80000100800 */
[----:B------:R3:W-:Y:S04]  /*10280*/  STL [R1+0xa38], R53 ;  /* 0x000a383501007387 */ /* 0x0007e80000100800 */
[----:B------:R-:W-:Y:S04]  /*10290*/  STL [R1+0xa5c], R48 ;  /* 0x000a5c3001007387 */ /* 0x000fe80000100800 */
[----:B------:R1:W-:Y:S04]  /*102a0*/  LDGSTS.E [R0+0x33000], [R36.64], P5 ;  /* 0x3300000024007fae */ /* 0x0003e8000a921848 */
[----:B---3--:R-:W3:Y:S04]  /*102b0*/  LDL.LU.64 R52, [R1+0x208] ;  /* 0x0002080001347983 */ /* 0x008ee80000300a00 */
[----:B------:R4:W-:Y:S04]  /*102c0*/  STL [R1+0xa58], R49 ;  /* 0x000a583101007387 */ /* 0x0009e80000100800 */
[----:B------:R-:W-:Y:S04]  /*102d0*/  STL [R1+0xa7c], R36 ;  /* 0x000a7c2401007387 */ /* 0x000fe80000100800 */
[----:B----4-:R-:W3:Y:S04]  /*102e0*/  LDL.LU.64 R48, [R1+0x1e8] ;  /* 0x0001e80001307983 */ /* 0x010ee80000300a00 */
[----:B------:R1:W-:Y:S04]  /*102f0*/  STL [R1+0xa78], R37 ;  /* 0x000a782501007387 */ /* 0x0003e80000100800 */
[----:B-----5:R-:W-:Y:S04]  /*10300*/  STL [R1+0xa9c], R28 ;  /* 0x000a9c1c01007387 */ /* 0x020fe80000100800 */
[----:B------:R5:W-:Y:S04]  /*10310*/  STL [R1+0xa98], R29 ;  /* 0x000a981d01007387 */ /* 0x000be80000100800 */
[----:B-1----:R-:W4:Y:S04]  /*10320*/  LDL.LU.64 R36, [R1+0x1c8] ;  /* 0x0001c80001247983 */ /* 0x002f280000300a00 */
[----:B------:R-:W-:Y:S04]  /*10330*/  STL [R1+0xabc], R68 ;  /* 0x000abc4401007387 */ /* 0x000fe80000100800 */
[----:B------:R5:W-:Y:S04]  /*10340*/  LDGSTS.E [R0+0x33800], [R28.64], P5 ;  /* 0x338000001c007fae */ /* 0x000be8000a921848 */
[----:B------:R1:W-:Y:S04]  /*10350*/  STL [R1+0xab8], R69 ;  /* 0x000ab84501007387 */ /* 0x0003e80000100800 */
[----:B------:R1:W-:Y:S04]  /*10360*/  LDGSTS.E [R0+0x34000], [R68.64], P5 ;  /* 0x3400000044007fae */ /* 0x0003e8000a921848 */
[----:B-----5:R-:W5:Y:S04]  /*10370*/  LDL.LU.64 R28, [R1+0x1a8] ;  /* 0x0001a800011c7983 */ /* 0x020f680000300a00 */
[----:B--2---:R-:W-:Y:S04]  /*10380*/  STL [R1+0xadc], R64 ;  /* 0x000adc4001007387 */ /* 0x004fe80000100800 */
[----:B------:R2:W-:Y:S04]  /*10390*/  STL [R1+0xad8], R65 ;  /* 0x000ad84101007387 */ /* 0x0005e80000100800 */
[----:B------:R-:W5:Y:S04]  /*103a0*/  LDL.LU.64 R76, [R1+0x188] ;  /* 0x00018800014c7983 */ /* 0x000f680000300a00 */
[----:B------:R2:W-:Y:S04]  /*103b0*/  LDGSTS.E [R0+0x34800], [R64.64], P5 ;  /* 0x3480000040007fae */ /* 0x0005e8000a921848 */
[----:B------:R-:W-:Y:S04]  /*103c0*/  STL [R1+0xafc], R60 ;  /* 0x000afc3c01007387 */ /* 0x000fe80000100800 */
[----:B------:R-:W5:Y:S04]  /*103d0*/  LDL.LU.64 R72, [R1+0x168] ;  /* 0x0001680001487983 */ /* 0x000f680000300a00 */
[----:B------:R2:W-:Y:S04]  /*103e0*/  STL [R1+0xaf8], R61 ;  /* 0x000af83d01007387 */ /* 0x0005e80000100800 */
[----:B-1----:R-:W5:Y:S04]  /*103f0*/  LDL.LU.64 R68, [R1+0x148] ;  /* 0x0001480001447983 */ /* 0x002f680000300a00 */
[----:B------:R1:W-:Y:S04]  /*10400*/  LDGSTS.E [R0+0x35000], [R60.64], P5 ;  /* 0x350000003c007fae */ /* 0x0003e8000a921848 */
[----:B------:R-:W-:Y:S04]  /*10410*/  STL [R1+0xb1c], R56 ;  /* 0x000b1c3801007387 */ /* 0x000fe80000100800 */
[----:B------:R1:W-:Y:S04]  /*10420*/  STL [R1+0xb18], R57 ;  /* 0x000b183901007387 */ /* 0x0003e80000100800 */
[----:B--2---:R-:W2:Y:S04]  /*10430*/  LDL.LU.64 R64, [R1+0x128] ;  /* 0x0001280001407983 */ /* 0x004ea80000300a00 */
[----:B------:R1:W-:Y:S04]  /*10440*/  LDGSTS.E [R0+0x35800], [R56.64], P5 ;  /* 0x3580000038007fae */ /* 0x0003e8000a921848 */
[----:B---3--:R-:W-:Y:S04]  /*10450*/  STL [R1+0xb3c], R52 ;  /* 0x000b3c3401007387 */ /* 0x008fe80000100800 */
[----:B------:R3:W-:Y:S04]  /*10460*/  STL [R1+0xb38], R53 ;  /* 0x000b383501007387 */ /* 0x0007e80000100800 */
[----:B-1----:R-:W2:Y:S04]  /*10470*/  LDL.LU.64 R60, [R1+0x108] ;  /* 0x00010800013c7983 */ /* 0x002ea80000300a00 */
[----:B------:R3:W-:Y:S04]  /*10480*/  LDGSTS.E [R0+0x36000], [R52.64], P5 ;  /* 0x3600000034007fae */ /* 0x0007e8000a921848 */
[----:B------:R-:W-:Y:S04]  /*10490*/  STL [R1+0xb5c], R48 ;  /* 0x000b5c3001007387 */ /* 0x000fe80000100800 */
[----:B------:R-:W2:Y:S04]  /*104a0*/  LDL.LU.64 R56, [R1+0xe8] ;  /* 0x0000e80001387983 */ /* 0x000ea80000300a00 */
[----:B------:R1:W-:Y:S04]  /*104b0*/  STL [R1+0xb58], R49 ;  /* 0x000b583101007387 */ /* 0x0003e80000100800 */
[----:B---3--:R-:W2:Y:S04]  /*104c0*/  LDL.LU.64 R52, [R1+0xc8] ;  /* 0x0000c80001347983 */ /* 0x008ea80000300a00 */
[----:B------:R1:W-:Y:S04]  /*104d0*/  LDGSTS.E [R0+0x36800], [R48.64], P5 ;  /* 0x3680000030007fae */ /* 0x0003e8000a921848 */
[----:B----4-:R-:W-:Y:S04]  /*104e0*/  STL [R1+0xb7c], R36 ;  /* 0x000b7c2401007387 */ /* 0x010fe80000100800 */
[----:B------:R4:W-:Y:S04]  /*104f0*/  STL [R1+0xb78], R37 ;  /* 0x000b782501007387 */ /* 0x0009e80000100800 */
[----:B-1----:R-:W3:Y:S04]  /*10500*/  LDL.LU.64 R48, [R1+0xa8] ;  /* 0x0000a80001307983 */ /* 0x002ee80000300a00 */
[----:B------:R4:W-:Y:S04]  /*10510*/  LDGSTS.E [R0+0x37000], [R36.64], P5 ;  /* 0x3700000024007fae */ /* 0x0009e8000a921848 */
[----:B-----5:R-:W-:Y:S04]  /*10520*/  STL [R1+0xb9c], R28 ;  /* 0x000b9c1c01007387 */ /* 0x020fe80000100800 */
[----:B----4-:R-:W4:Y:S04]  /*10530*/  LDL.LU.64 R36, [R1+0x88] ;  /* 0x0000880001247983 */ /* 0x010f280000300a00 */
[----:B------:R1:W-:Y:S04]  /*10540*/  STL [R1+0xb98], R29 ;  /* 0x000b981d01007387 */ /* 0x0003e80000100800 */
[----:B------:R1:W-:Y:S04]  /*10550*/  LDGSTS.E [R0+0x37800], [R28.64], P5 ;  /* 0x378000001c007fae */ /* 0x0003e8000a921848 */
[----:B------:R-:W-:Y:S04]  /*10560*/  STL [R1+0xbbc], R76 ;  /* 0x000bbc4c01007387 */ /* 0x000fe80000100800 */
[----:B------:R5:W-:Y:S04]  /*10570*/  LDGSTS.E [R0+0x38000], [R76.64], P5 ;  /* 0x380000004c007fae */ /* 0x000be8000a921848 */
[----:B-1----:R-:W5:Y:S04]  /*10580*/  LDL.LU.64 R28, [R1+0x68] ;  /* 0x00006800011c7983 */ /* 0x002f680000300a00 */
[----:B------:R-:W-:Y:S04]  /*10590*/  STL [R1+0xbb8], R77 ;  /* 0x000bb84d01007387 */ /* 0x000fe80000100800 */
[----:B------:R-:W-:Y:S04]  /*105a0*/  STL [R1+0xbdc], R72 ;  /* 0x000bdc4801007387 */ /* 0x000fe80000100800 */
[----:B------:R-:W-:Y:S04]  /*105b0*/  STL [R1+0xbd8], R73 ;  /* 0x000bd84901007387 */ /* 0x000fe80000100800 */
[----:B------:R-:W-:Y:S04]  /*105c0*/  STL [R1+0xbfc], R68 ;  /* 0x000bfc4401007387 */ /* 0x000fe80000100800 */
[----:B------:R-:W-:Y:S04]  /*105d0*/  STL [R1+0xbf8], R69 ;  /* 0x000bf84501007387 */ /* 0x000fe80000100800 */
[----:B------:R1:W-:Y:S04]  /*105e0*/  LDGSTS.E [R0+0x38800], [R72.64], P5 ;  /* 0x3880000048007fae */ /* 0x0003e8000a921848 */
[----:B------:R1:W-:Y:S04]  /*105f0*/  LDGSTS.E [R0+0x39000], [R68.64], P5 ;  /* 0x3900000044007fae */ /* 0x0003e8000a921848 */
[----:B--2---:R-:W-:Y:S04]  /*10600*/  STL [R1+0xc1c], R64 ;  /* 0x000c1c4001007387 */ /* 0x004fe80000100800 */
[----:B------:R-:W-:Y:S04]  /*10610*/  STL [R1+0xc18], R65 ;  /* 0x000c184101007387 */ /* 0x000fe80000100800 */
[----:B------:R2:W-:Y:S04]  /*10620*/  LDGSTS.E [R0+0x39800], [R64.64], P5 ;  /* 0x3980000040007fae */ /* 0x0005e8000a921848 */
[----:B------:R-:W-:Y:S04]  /*10630*/  STL [R1+0xc3c], R60 ;  /* 0x000c3c3c01007387 */ /* 0x000fe80000100800 */
[----:B------:R-:W-:Y:S04]  /*10640*/  STL [R1+0xc38], R61 ;  /* 0x000c383d01007387 */ /* 0x000fe80000100800 */
[----:B------:R1:W-:Y:S04]  /*10650*/  LDGSTS.E [R0+0x3a000], [R60.64], P5 ;  /* 0x3a0000003c007fae */ /* 0x0003e8000a921848 */
[----:B------:R-:W-:Y:S04]  /*10660*/  STL [R1+0xc5c], R56 ;  /* 0x000c5c3801007387 */ /* 0x000fe80000100800 */
[----:B------:R-:W-:Y:S04]  /*10670*/  STL [R1+0xc58], R57 ;  /* 0x000c583901007387 */ /* 0x000fe80000100800 */
[----:B------:R-:W-:Y:S04]  /*10680*/  STL [R1+0xc7c], R52 ;  /* 0x000c7c3401007387 */ /* 0x000fe80000100800 */
[----:B------:R-:W-:Y:S04]  /*10690*/  STL [R1+0xc78], R53 ;  /* 0x000c783501007387 */ /* 0x000fe80000100800 */
[----:B------:R1:W-:Y:S04]  /*106a0*/  LDGSTS.E [R0+0x3a800], [R56.64], P5 ;  /* 0x3a80000038007fae */ /* 0x0003e8000a921848 */
[----:B------:R1:W-:Y:S04]  /*106b0*/  LDGSTS.E [R0+0x3b000], [R52.64], P5 ;  /* 0x3b00000034007fae */ /* 0x0003e8000a921848 */
[----:B---3--:R-:W-:Y:S04]  /*106c0*/  STL [R1+0xc9c], R48 ;  /* 0x000c9c3001007387 */ /* 0x008fe80000100800 */
[----:B------:R-:W-:Y:S04]  /*106d0*/  STL [R1+0xc98], R49 ;  /* 0x000c983101007387 */ /* 0x000fe80000100800 */
[----:B------:R3:W-:Y:S04]  /*106e0*/  LDGSTS.E [R0+0x3b800], [R48.64], P5 ;  /* 0x3b80000030007fae */ /* 0x0007e8000a921848 */
[----:B----4-:R-:W-:Y:S04]  /*106f0*/  STL [R1+0xcbc], R36 ;  /* 0x000cbc2401007387 */ /* 0x010fe80000100800 */
[----:B------:R4:W-:Y:S04]  /*10700*/  STL [R1+0xcb8], R37 ;  /* 0x000cb82501007387 */ /* 0x0009e80000100800 */
[----:B------:R4:W-:Y:S04]  /*10710*/  LDGSTS.E [R0+0x3c000], [R36.64], P5 ;  /* 0x3c00000024007fae */ /* 0x0009e8000a921848 */
[----:B----4-:R-:W4:Y:S04]  /*10720*/  LDL.LU.64 R36, [R1+0x380] ;  /* 0x0003800001247983 */ /* 0x010f280000300a00 */
[----:B-----5:R-:W-:Y:S04]  /*10730*/  STL [R1+0xcdc], R28 ;  /* 0x000cdc1c01007387 */ /* 0x020fe80000100800 */
[----:B------:R5:W-:Y:S04]  /*10740*/  STL [R1+0xcd8], R29 ;  /* 0x000cd81d01007387 */ /* 0x000be80000100800 */
[----:B------:R5:W-:Y:S01]  /*10750*/  LDGSTS.E [R0+0x3c800], [R28.64], P5 ;  /* 0x3c8000001c007fae */ /* 0x000be2000a921848 */
[----:B------:R-:W-:-:S03]  /*10760*/  LOP3.LUT R25, R25, 0x110, R24, 0x78, !PT ;  /* 0x0000011019197812 */ /* 0x000fc600078e7818 */
[----:B------:R1:W-:Y:S04]  /*10770*/  LDGSTS.E [R0+0x3d000], [R44.64], P5 ;  /* 0x3d0000002c007fae */ /* 0x0003e8000a921848 */
[----:B------:R1:W-:Y:S04]  /*10780*/  LDGSTS.E [R0+0x3d800], [R40.64], P5 ;  /* 0x3d80000028007fae */ /* 0x0003e8000a921848 */
[----:B-----5:R-:W5:Y:S04]  /*10790*/  LDL.LU.64 R28, [R1+0x360] ;  /* 0x00036000011c7983 */ /* 0x020f680000300a00 */
[----:B------:R-:W-:Y:S04]  /*107a0*/  STL [R1+0xcfc], R44 ;  /* 0x000cfc2c01007387 */ /* 0x000fe80000100800 */
[----:B------:R-:W-:Y:S04]  /*107b0*/  STL [R1+0xcf8], R45 ;  /* 0x000cf82d01007387 */ /* 0x000fe80000100800 */
[----:B-1----:R-:W2:Y:S04]  /*107c0*/  LDL.LU.64 R60, [R1+0x340] ;  /* 0x00034000013c7983 */ /* 0x002ea80000300a00 */
[----:B------:R-:W-:Y:S04]  /*107d0*/  STL [R1+0xd1c], R40 ;  /* 0x000d1c2801007387 */ /* 0x000fe80000100800 */
[----:B------:R-:W-:Y:S04]  /*107e0*/  STL [R1+0xd18], R41 ;  /* 0x000d182901007387 */ /* 0x000fe80000100800 */
[----:B------:R-:W2:Y:S04]  /*107f0*/  LDL.LU.64 R56, [R1+0x320] ;  /* 0x0003200001387983 */ /* 0x000ea80000300a00 */
[----:B------:R-:W-:Y:S04]  /*10800*/  STL [R1+0xd3c], R32 ;  /* 0x000d3c2001007387 */ /* 0x000fe80000100800 */
[----:B------:R1:W-:Y:S04]  /*10810*/  STL [R1+0xd38], R33 ;  /* 0x000d382101007387 */ /* 0x0003e80000100800 */
[----:B------:R-:W2:Y:S04]  /*10820*/  LDL.LU.64 R52, [R1+0x300] ;  /* 0x0003000001347983 */ /* 0x000ea80000300a00 */
[----:B------:R-:W-:Y:S04]  /*10830*/  STL [R1+0xd5c], R248 ;  /* 0x000d5cf801007387 */ /* 0x000fe80000100800 */
[----:B------:R-:W-:Y:S04]  /*10840*/  STL [R1+0xd58], R249 ;  /* 0x000d58f901007387 */ /* 0x000fe80000100800 */
[----:B---3--:R-:W3:Y:S04]  /*10850*/  LDL.LU.64 R48, [R1+0x2e0] ;  /* 0x0002e00001307983 */ /* 0x008ee80000300a00 */
[----:B------:R-:W-:Y:S04]  /*10860*/  STL [R1+0xd7c], R246 ;  /* 0x000d7cf601007387 */ /* 0x000fe80000100800 */
[----:B------:R1:W-:Y:S04]  /*10870*/  LDGSTS.E [R0+0x3e000], [R32.64], P5 ;  /* 0x3e00000020007fae */ /* 0x0003e8000a921848 */
[----:B------:R-:W-:Y:S01]  /*10880*/  STL [R1+0xd78], R247 ;  /* 0x000d78f701007387 */ /* 0x000fe20000100800 */
[----:B------:R-:W-:-:S03]  /*10890*/  LOP3.LUT R25, R25, 0x20, RZ, 0x3c, !PT ;  /* 0x0000002019197812 */ /* 0x000fc600078e3cff */
[----:B------:R2:W-:Y:S04]  /*108a0*/  LDGSTS.E [R0+0x3e800], [R248.64], P5 ;  /* 0x3e800000f8007fae */ /* 0x0005e8000a921848 */
[----:B-1----:R-:W3:Y:S04]  /*108b0*/  LDL.LU.64 R32, [R1+0x2c0] ;  /* 0x0002c00001207983 */ /* 0x002ee80000300a00 */
[----:B------:R-:W-:Y:S04]  /*108c0*/  STL [R1+0xd9c], R18 ;  /* 0x000d9c1201007387 */ /* 0x000fe80000100800 */
[----:B------:R-:W-:Y:S04]  /*108d0*/  STL [R1+0xd98], R19 ;  /* 0x000d981301007387 */ /* 0x000fe80000100800 */
[----:B------:R-:W3:Y:S04]  /*108e0*/  LDL.LU.64 R44, [R1+0x2a0] ;  /* 0x0002a000012c7983 */ /* 0x000ee80000300a00 */
[----:B------:R1:W-:Y:S04]  /*108f0*/  LDGSTS.E [R0+0x3f000], [R246.64], P5 ;  /* 0x3f000000f6007fae */ /* 0x0003e8000a921848 */
[----:B------:R1:W-:Y:S04]  /*10900*/  LDGSTS.E [R0+0x3f800], [R18.64], P5 ;  /* 0x3f80000012007fae */ /* 0x0003e8000a921848 */
[----:B----4-:R-:W-:Y:S04]  /*10910*/  STL [R1+0x9c4], R36 ;  /* 0x0009c42401007387 */ /* 0x010fe80000100800 */
[----:B------:R-:W4:Y:S04]  /*10920*/  LDL.LU.64 R40, [R1+0x280] ;  /* 0x0002800001287983 */ /* 0x000f280000300a00 */
[----:B------:R1:W-:Y:S04]  /*10930*/  STL [R1+0x9c0], R37 ;  /* 0x0009c02501007387 */ /* 0x0003e80000100800 */
[----:B------:R1:W-:Y:S04]  /*10940*/  LDGSTS.E [R25+0x30200], [R36.64], P5 ;  /* 0x3020000024197fae */ /* 0x0003e8000a921848 */
[----:B-----5:R-:W-:Y:S04]  /*10950*/  STL [R1+0x9e4], R28 ;  /* 0x0009e41c01007387 */ /* 0x020fe80000100800 */
[----:B-1----:R-:W5:Y:S04]  /*10960*/  LDL.LU.64 R36, [R1+0x260] ;  /* 0x0002600001247983 */ /* 0x002f680000300a00 */
[----:B------:R1:W-:Y:S04]  /*10970*/  STL [R1+0x9e0], R29 ;  /* 0x0009e01d01007387 */ /* 0x0003e80000100800 */
[----:B------:R1:W-:Y:S04]  /*10980*/  LDGSTS.E [R25+0x30a00], [R28.64], P5 ;  /* 0x30a000001c197fae */ /* 0x0003e8000a921848 */
[----:B--2---:R-:W-:Y:S04]  /*10990*/  STL [R1+0xa04], R60 ;  /* 0x000a043c01007387 */ /* 0x004fe80000100800 */
[----:B------:R2:W-:Y:S04]  /*109a0*/  LDGSTS.E [R25+0x31200], [R60.64], P5 ;  /* 0x312000003c197fae */ /* 0x0005e8000a921848 */
[----:B-1----:R-:W5:Y:S04]  /*109b0*/  LDL.LU.64 R28, [R1+0x240] ;  /* 0x00024000011c7983 */ /* 0x002f680000300a00 */
[----:B------:R2:W-:Y:S04]  /*109c0*/  STL [R1+0xa00], R61 ;  /* 0x000a003d01007387 */ /* 0x0005e80000100800 */
[----:B------:R-:W-:Y:S04]  /*109d0*/  STL [R1+0xa24], R56 ;  /* 0x000a243801007387 */ /* 0x000fe80000100800 */
[----:B------:R1:W-:Y:S04]  /*109e0*/  LDGSTS.E [R25+0x31a00], [R56.64], P5 ;  /* 0x31a0000038197fae */ /* 0x0003e8000a921848 */
[----:B--2---:R-:W2:Y:S04]  /*109f0*/  LDL.LU.64 R60, [R1+0x220] ;  /* 0x00022000013c7983 */ /* 0x004ea80000300a00 */
[----:B------:R1:W-:Y:S04]  /*10a00*/  STL [R1+0xa20], R57 ;  /* 0x000a203901007387 */ /* 0x0003e80000100800 */
[----:B------:R-:W-:Y:S04]  /*10a10*/  STL [R1+0xa44], R52 ;  /* 0x000a443401007387 */ /* 0x000fe80000100800 */
[----:B------:R3:W-:Y:S04]  /*10a20*/  LDGSTS.E [R25+0x32200], [R52.64], P5 ;  /* 0x3220000034197fae */ /* 0x0007e8000a921848 */
[----:B-1----:R-:W2:Y:S04]  /*10a30*/  LDL.LU.64 R56, [R1+0x200] ;  /* 0x0002000001387983 */ /* 0x002ea80000300a00 */
[----:B------:R1:W-:Y:S04]  /*10a40*/  STL [R1+0xa40], R53 ;  /* 0x000a403501007387 */ /* 0x0003e80000100800 */
[----:B---3--:R-:W-:Y:S04]  /*10a50*/  STL [R1+0xa64], R48 ;  /* 0x000a643001007387 */ /* 0x008fe80000100800 */
[----:B------:R3:W-:Y:S04]  /*10a60*/  LDGSTS.E [R25+0x32a00], [R48.64], P5 ;  /* 0x32a0000030197fae */ /* 0x0007e8000a921848 */
[----:B-1----:R-:W2:Y:S04]  /*10a70*/  LDL.LU.64 R52, [R1+0x1e0] ;  /* 0x0001e00001347983 */ /* 0x002ea80000300a00 */
[----:B------:R3:W-:Y:S04]  /*10a80*/  STL [R1+0xa60], R49 ;  /* 0x000a603101007387 */ /* 0x0007e80000100800 */
[----:B------:R-:W-:Y:S04]  /*10a90*/  STL [R1+0xa84], R32 ;  /* 0x000a842001007387 */ /* 0x000fe80000100800 */
[----:B------:R1:W-:Y:S04]  /*10aa0*/  LDGSTS.E [R25+0x33200], [R32.64], P5 ;  /* 0x3320000020197fae */ /* 0x0003e8000a921848 */
[----:B---3--:R-:W2:Y:S04]  /*10ab0*/  LDL.LU.64 R48, [R1+0x1c0] ;  /* 0x0001c00001307983 */ /* 0x008ea80000300a00 */
[----:B------:R1:W-:Y:S04]  /*10ac0*/  STL [R1+0xa80], R33 ;  /* 0x000a802101007387 */ /* 0x0003e80000100800 */
[----:B------:R-:W-:Y:S04]  /*10ad0*/  STL [R1+0xaa4], R44 ;  /* 0x000aa42c01007387 */ /* 0x000fe80000100800 */
[----:B------:R4:W-:Y:S04]  /*10ae0*/  STL [R1+0xaa0], R45 ;  /* 0x000aa02d01007387 */ /* 0x0009e80000100800 */
[----:B-1----:R-:W2:Y:S04]  /*10af0*/  LDL.LU.64 R32, [R1+0x1a0] ;  /* 0x0001a00001207983 */ /* 0x002ea80000300a00 */
[----:B------:R1:W-:Y:S04]  /*10b00*/  LDGSTS.E [R25+0x33a00], [R44.64], P5 ;  /* 0x33a000002c197fae */ /* 0x0003e8000a921848 */
[----:B----4-:R-:W-:Y:S04]  /*10b10*/  STL [R1+0xac4], R40 ;  /* 0x000ac42801007387 */ /* 0x010fe80000100800 */
[----:B------:R4:W-:Y:S04]  /*10b20*/  STL [R1+0xac0], R41 ;  /* 0x000ac02901007387 */ /* 0x0009e80000100800 */
[----:B-1----:R-:W3:Y:S04]  /*10b30*/  LDL.LU.64 R44, [R1+0x180] ;  /* 0x00018000012c7983 */ /* 0x002ee80000300a00 */
[----:B------:R4:W-:Y:S04]  /*10b40*/  LDGSTS.E [R25+0x34200], [R40.64], P5 ;  /* 0x3420000028197fae */ /* 0x0009e8000a921848 */
[----:B-----5:R-:W-:Y:S04]  /*10b50*/  STL [R1+0xae4], R36 ;  /* 0x000ae42401007387 */ /* 0x020fe80000100800 */
[----:B------:R1:W-:Y:S04]  /*10b60*/  STL [R1+0xae0], R37 ;  /* 0x000ae02501007387 */ /* 0x0003e80000100800 */
[----:B----4-:R-:W4:Y:S04]  /*10b70*/  LDL.LU.64 R40, [R1+0x160] ;  /* 0x0001600001287983 */ /* 0x010f280000300a00 */
[----:B------:R1:W-:Y:S04]  /*10b80*/  LDGSTS.E [R25+0x34a00], [R36.64], P5 ;  /* 0x34a0000024197fae */ /* 0x0003e8000a921848 */
[----:B------:R-:W-:Y:S04]  /*10b90*/  STL [R1+0xb04], R28 ;  /* 0x000b041c01007387 */ /* 0x000fe80000100800 */
[----:B------:R5:W-:Y:S04]  /*10ba0*/  STL [R1+0xb00], R29 ;  /* 0x000b001d01007387 */ /* 0x000be80000100800 */
[----:B-1----:R-:W4:Y:S04]  /*10bb0*/  LDL.LU.64 R36, [R1+0x140] ;  /* 0x0001400001247983 */ /* 0x002f280000300a00 */
[----:B------:R5:W-:Y:S04]  /*10bc0*/  LDGSTS.E [R25+0x35200], [R28.64], P5 ;  /* 0x352000001c197fae */ /* 0x000be8000a921848 */
[----:B--2---:R-:W-:Y:S04]  /*10bd0*/  STL [R1+0xb24], R60 ;  /* 0x000b243c01007387 */ /* 0x004fe80000100800 */
[----:B------:R1:W-:Y:S04]  /*10be0*/  STL [R1+0xb20], R61 ;  /* 0x000b203d01007387 */ /* 0x0003e80000100800 */
[----:B-----5:R-:W2:Y:S04]  /*10bf0*/  LDL.LU.64 R28, [R1+0x120] ;  /* 0x00012000011c7983 */ /* 0x020ea80000300a00 */
[----:B------:R1:W-:Y:S04]  /*10c00*/  LDGSTS.E [R25+0x35a00], [R60.64], P5 ;  /* 0x35a000003c197fae */ /* 0x0003e8000a921848 */
[----:B------:R-:W-:Y:S04]  /*10c10*/  STL [R1+0xb44], R56 ;  /* 0x000b443801007387 */ /* 0x000fe80000100800 */
[----:B------:R5:W-:Y:S04]  /*10c20*/  STL [R1+0xb40], R57 ;  /* 0x000b403901007387 */ /* 0x000be80000100800 */
[----:B------:R-:W2:Y:S04]  /*10c30*/  LDL.LU.64 R64, [R1+0x100] ;  /* 0x0001000001407983 */ /* 0x000ea80000300a00 */
[----:B------:R5:W-:Y:S04]  /*10c40*/  LDGSTS.E [R25+0x36200], [R56.64], P5 ;  /* 0x3620000038197fae */ /* 0x000be8000a921848 */
[----:B------:R-:W-:Y:S04]  /*10c50*/  STL [R1+0xb64], R52 ;  /* 0x000b643401007387 */ /* 0x000fe80000100800 */
[----:B------:R5:W-:Y:S04]  /*10c60*/  STL [R1+0xb60], R53 ;  /* 0x000b603501007387 */ /* 0x000be80000100800 */
[----:B-1----:R-:W2:Y:S04]  /*10c70*/  LDL.LU.64 R60, [R1+0xe0] ;  /* 0x0000e000013c7983 */ /* 0x002ea80000300a00 */
[----:B------:R1:W-:Y:S04]  /*10c80*/  LDGSTS.E [R25+0x36a00], [R52.64], P5 ;  /* 0x36a0000034197fae */ /* 0x0003e8000a921848 */
[----:B------:R-:W-:Y:S04]  /*10c90*/  STL [R1+0xb84], R48 ;  /* 0x000b843001007387 */ /* 0x000fe80000100800 */
[----:B-----5:R-:W5:Y:S04]  /*10ca0*/  LDL.LU.64 R56, [R1+0xc0] ;  /* 0x0000c00001387983 */ /* 0x020f680000300a00 */
[----:B------:R1:W-:Y:S04]  /*10cb0*/  STL [R1+0xb80], R49 ;  /* 0x000b803101007387 */ /* 0x0003e80000100800 */
[----:B-1----:R-:W5:Y:S04]  /*10cc0*/  LDL.LU.64 R52, [R1+0xa0] ;  /* 0x0000a00001347983 */ /* 0x002f680000300a00 */
[----:B------:R-:W-:Y:S04]  /*10cd0*/  STL [R1+0xba4], R32 ;  /* 0x000ba42001007387 */ /* 0x000fe80000100800 */
[----:B------:R1:W-:Y:S04]  /*10ce0*/  LDGSTS.E [R25+0x37200], [R48.64], P5 ;  /* 0x3720000030197fae */ /* 0x0003e8000a921848 */
[----:B------:R3:W-:Y:S04]  /*10cf0*/  STL [R1+0xba0], R33 ;  /* 0x000ba02101007387 */ /* 0x0007e80000100800 */
[----:B------:R3:W-:Y:S04]  /*10d00*/  LDGSTS.E [R25+0x37a00], [R32.64], P5 ;  /* 0x37a0000020197fae */ /* 0x0007e8000a921848 */
[----:B-1----:R-:W5:Y:S04]  /*10d10*/  LDL.LU.64 R48, [R1+0x80] ;  /* 0x0000800001307983 */ /* 0x002f680000300a00 */
[----:B---3--:R-:W-:Y:S04]  /*10d20*/  STL [R1+0xbc4], R44 ;  /* 0x000bc42c01007387 */ /* 0x008fe80000100800 */
[----:B------:R-:W3:Y:S04]  /*10d30*/  LDL.LU.64 R32, [R1+0x60] ;  /* 0x0000600001207983 */ /* 0x000ee80000300a00 */
[----:B------:R1:W-:Y:S04]  /*10d40*/  STL [R1+0xbc0], R45 ;  /* 0x000bc02d01007387 */ /* 0x0003e80000100800 */
[----:B------:R1:W-:Y:S04]  /*10d50*/  LDGSTS.E [R25+0x38200], [R44.64], P5 ;  /* 0x382000002c197fae */ /* 0x0003e8000a921848 */
[----:B----4-:R-:W-:Y:S04]  /*10d60*/  STL [R1+0xbe4], R40 ;  /* 0x000be42801007387 */ /* 0x010fe80000100800 */
[----:B-1----:R-:W4:Y:S04]  /*10d70*/  LDL.LU.64 R44, [R1+0x40] ;  /* 0x00004000012c7983 */ /* 0x002f280000300a00 */
[----:B------:R1:W-:Y:S04]  /*10d80*/  STL [R1+0xbe0], R41 ;  /* 0x000be02901007387 */ /* 0x0003e80000100800 */
[----:B------:R1:W-:Y:S04]  /*10d90*/  LDGSTS.E [R25+0x38a00], [R40.64], P5 ;  /* 0x38a0000028197fae */ /* 0x0003e8000a921848 */
[----:B------:R-:W-:Y:S04]  /*10da0*/  STL [R1+0xc04], R36 ;  /* 0x000c042401007387 */ /* 0x000fe80000100800 */
[----:B-1----:R-:W4:Y:S04]  /*10db0*/  LDL.LU.64 R40, [R1+0x20] ;  /* 0x0000200001287983 */ /* 0x002f280000300a00 */
[----:B------:R1:W-:Y:S04]  /*10dc0*/  STL [R1+0xc00], R37 ;  /* 0x000c002501007387 */ /* 0x0003e80000100800 */
[----:B------:R1:W-:Y:S04]  /*10dd0*/  LDGSTS.E [R25+0x39200], [R36.64], P5 ;  /* 0x3920000024197fae */ /* 0x0003e8000a921848 */
[----:B--2---:R-:W-:Y:S04]  /*10de0*/  STL [R1+0xc24], R28 ;  /* 0x000c241c01007387 */ /* 0x004fe80000100800 */
[----:B------:R2:W-:Y:S04]  /*10df0*/  LDGSTS.E [R25+0x39a00], [R28.64], P5 ;  /* 0x39a000001c197fae */ /* 0x0005e8000a921848 */
[----:B-1----:R-:W4:Y:S04]  /*10e00*/  LDL.LU.64 R36, [R1+0x10] ;  /* 0x0000100001247983 */ /* 0x002f280000300a00 */
[----:B------:R2:W-:Y:S04]  /*10e10*/  STL [R1+0xc20], R29 ;  /* 0x000c201d01007387 */ /* 0x0005e80000100800 */
[----:B------:R-:W-:Y:S04]  /*10e20*/  STL [R1+0xc44], R64 ;  /* 0x000c444001007387 */ /* 0x000fe80000100800 */
[----:B------:R1:W-:Y:S04]  /*10e30*/  LDGSTS.E [R25+0x3a200], [R64.64], P5 ;  /* 0x3a20000040197fae */ /* 0x0003e8000a921848 */
[----:B--2---:R-:W2:Y:S04]  /*10e40*/  LDL.LU.64 R28, [R1] ;  /* 0x00000000011c7983 */ /* 0x004ea80000300a00 */
[----:B------:R-:W-:Y:S04]  /*10e50*/  STL [R1+0xc40], R65 ;  /* 0x000c404101007387 */ /* 0x000fe80000100800 */
[----:B------:R-:W-:Y:S04]  /*10e60*/  STL [R1+0xc64], R60 ;  /* 0x000c643c01007387 */ /* 0x000fe80000100800 */
[----:B------:R-:W-:Y:S04]  /*10e70*/  STL [R1+0xc60], R61 ;  /* 0x000c603d01007387 */ /* 0x000fe80000100800 */
[----:B------:R1:W-:Y:S04]  /*10e80*/  LDGSTS.E [R25+0x3aa00], [R60.64], P5 ;  /* 0x3aa000003c197fae */ /* 0x0003e8000a921848 */
[----:B-----5:R-:W-:Y:S04]  /*10e90*/  STL [R1+0xc84], R56 ;  /* 0x000c843801007387 */ /* 0x020fe80000100800 */
[----:B------:R-:W-:Y:S04]  /*10ea0*/  STL [R1+0xc80], R57 ;  /* 0x000c803901007387 */ /* 0x000fe80000100800 */
[----:B------:R-:W-:Y:S04]  /*10eb0*/  STL [R1+0xca4], R52 ;  /* 0x000ca43401007387 */ /* 0x000fe80000100800 */
[----:B------:R-:W-:Y:S04]  /*10ec0*/  STL [R1+0xca0], R53 ;  /* 0x000ca03501007387 */ /* 0x000fe80000100800 */
[----:B------:R2:W-:Y:S04]  /*10ed0*/  LDGSTS.E [R25+0x3b200], [R56.64], P5 ;  /* 0x3b20000038197fae */ /* 0x0005e8000a921848 */
[----:B------:R1:W-:Y:S04]  /*10ee0*/  LDGSTS.E [R25+0x3ba00], [R52.64], P5 ;  /* 0x3ba0000034197fae */ /* 0x0003e8000a921848 */
[----:B------:R-:W-:Y:S04]  /*10ef0*/  STL [R1+0xcc4], R48 ;  /* 0x000cc43001007387 */ /* 0x000fe80000100800 */
[----:B------:R1:W-:Y:S04]  /*10f00*/  STL [R1+0xcc0], R49 ;  /* 0x000cc03101007387 */ /* 0x0003e80000100800 */
[----:B------:R1:W-:Y:S04]  /*10f10*/  LDGSTS.E [R25+0x3c200], [R48.64], P5 ;  /* 0x3c20000030197fae */ /* 0x0003e8000a921848 */
[----:B---3--:R-:W-:Y:S04]  /*10f20*/  STL [R1+0xce4], R32 ;  /* 0x000ce42001007387 */ /* 0x008fe80000100800 */
[----:B------:R3:W-:Y:S04]  /*10f30*/  STL [R1+0xce0], R33 ;  /* 0x000ce02101007387 */ /* 0x0007e80000100800 */
[----:B-1----:R-:W5:Y:S04]  /*10f40*/  LDL.LU.64 R48, [R1+0x378] ;  /* 0x0003780001307983 */ /* 0x002f680000300a00 */
[----:B------:R3:W-:Y:S04]  /*10f50*/  LDGSTS.E [R25+0x3ca00], [R32.64], P5 ;  /* 0x3ca0000020197fae */ /* 0x0007e8000a921848 */
[----:B----4-:R-:W-:Y:S04]  /*10f60*/  STL [R1+0xd04], R44 ;  /* 0x000d042c01007387 */ /* 0x010fe80000100800 */
[----:B------:R1:W-:Y:S04]  /*10f70*/  STL [R1+0xd00], R45 ;  /* 0x000d002d01007387 */ /* 0x0003e80000100800 */
[----:B---3--:R-:W3:Y:S04]  /*10f80*/  LDL.LU.64 R32, [R1+0x358] ;  /* 0x0003580001207983 */ /* 0x008ee80000300a00 */
[----:B------:R1:W-:Y:S04]  /*10f90*/  LDGSTS.E [R25+0x3d200], [R44.64], P5 ;  /* 0x3d2000002c197fae */ /* 0x0003e8000a921848 */
[----:B------:R-:W-:Y:S04]  /*10fa0*/  STL [R1+0xd24], R40 ;  /* 0x000d242801007387 */ /* 0x000fe80000100800 */
[----:B------:R4:W-:Y:S04]  /*10fb0*/  STL [R1+0xd20], R41 ;  /* 0x000d202901007387 */ /* 0x0009e80000100800 */
[----:B-1----:R-:W3:Y:S04]  /*10fc0*/  LDL.LU.64 R44, [R1+0x338] ;  /* 0x00033800012c7983 */ /* 0x002ee80000300a00 */
[----:B------:R4:W-:Y:S04]  /*10fd0*/  LDGSTS.E [R25+0x3da00], [R40.64], P5 ;  /* 0x3da0000028197fae */ /* 0x0009e8000a921848 */
[----:B------:R1:W-:Y:S04]  /*10fe0*/  STL [R1+0xd44], R36 ;  /* 0x000d442401007387 */ /* 0x0003e80000100800 */
[----:B------:R1:W-:Y:S04]  /*10ff0*/  STL [R1+0xd40], R37 ;  /* 0x000d402501007387 */ /* 0x0003e80000100800 */
[----:B----4-:R-:W4:Y:S04]  /*11000*/  LDL.LU.64 R40, [R1+0x318] ;  /* 0x0003180001287983 */ /* 0x010f280000300a00 */
[----:B------:R-:W1:Y:S04]  /*11010*/  S2R R24, SR_TID.X ;  /* 0x0000000000187919 */ /* 0x000e680000002100 */
[----:B--2---:R-:W-:Y:S04]  /*11020*/  STL [R1+0xd64], R28 ;  /* 0x000d641c01007387 */ /* 0x004fe80000100800 */
[----:B------:R2:W-:Y:S04]  /*11030*/  STL [R1+0xd60], R29 ;  /* 0x000d601d01007387 */ /* 0x0005e80000100800 */
[----:B------:R-:W4:Y:S04]  /*11040*/  LDL.LU.64 R60, [R1+0x2f8] ;  /* 0x0002f800013c7983 */ /* 0x000f280000300a00 */
[----:B------:R2:W-:Y:S01]  /*11050*/  LDGSTS.E [R25+0x3e200], [R36.64], P5 ;  /* 0x3e20000024197fae */ /* 0x0005e2000a921848 */
[----:B-1----:R-:W-:-:S03]  /*11060*/  LOP3.LUT R0, R24, 0x3f, RZ, 0xc0, !PT ;  /* 0x0000003f18007812 */ /* 0x002fc600078ec0ff */
[----:B------:R-:W-:Y:S01]  /*11070*/  STL [R1+0xd84], R250 ;  /* 0x000d84fa01007387 */ /* 0x000fe20000100800 */
[----:B------:R-:W-:Y:S01]  /*11080*/  SHF.R.S32.HI R24, RZ, 0x6, R24 ;  /* 0x00000006ff187819 */ /* 0x000fe20000011418 */
[----:B------:R-:W-:-:S03]  /*11090*/  IMAD.SHL.U32 R0, R0, 0x4, RZ ;  /* 0x0000000400007824 */ /* 0x000fc600078e00ff */
[----:B--2---:R-:W-:Y:S01]  /*110a0*/  SGXT R36, R24, 0x1 ;  /* 0x000000011824781a */ /* 0x004fe20000000200 */
[----:B------:R-:W-:Y:S04]  /*110b0*/  STL [R1+0xd80], R251 ;  /* 0x000d80fb01007387 */ /* 0x000fe80000100800 */
[----:B------:R-:W2:Y:S01]  /*110c0*/  LDL.LU.64 R56, [R1+0x2d8] ;  /* 0x0002d80001387983 */ /* 0x000ea20000300a00 */
[----:B------:R-:W-:-:S03]  /*110d0*/  LOP3.LUT R37, R0, 0x110, R36, 0x78, !PT ;  /* 0x0000011000257812 */ /* 0x000fc600078e7824 */
[----:B------:R1:W-:Y:S01]  /*110e0*/  LDGSTS.E [R25+0x3ea00], [R28.64], P5 ;  /* 0x3ea000001c197fae */ /* 0x0003e2000a921848 */
[----:B------:R-:W-:-:S03]  /*110f0*/  LOP3.LUT R37, R37, 0x40, RZ, 0x3c, !PT ;  /* 0x0000004025257812 */ /* 0x000fc600078e3cff */
[----:B------:R5:W-:Y:S04]  /*11100*/  LDGSTS.E [R25+0x3f200], [R250.64], P5 ;  /* 0x3f200000fa197fae */ /* 0x000be8000a921848 */
[----:B------:R5:W-:Y:S04]  /*11110*/  LDGSTS.E [R25+0x3fa00], [R20.64], P5 ;  /* 0x3fa0000014197fae */ /* 0x000be8000a921848 */
[----:B-1----:R-:W2:Y:S04]  /*11120*/  LDL.LU.64 R28, [R1+0x2b8] ;  /* 0x0002b800011c7983 */ /* 0x002ea80000300a00 */
[----:B------:R-:W-:Y:S04]  /*11130*/  STL [R1+0xda4], R20 ;  /* 0x000da41401007387 */ /* 0x000fe80000100800 */
[----:B------:R-:W-:Y:S04]  /*11140*/  STL [R1+0xda0], R21 ;  /* 0x000da01501007387 */ /* 0x000fe80000100800 */
[----:B------:R-:W2:Y:S04]  /*11150*/  LDL.LU.64 R52, [R1+0x298] ;  /* 0x0002980001347983 */ /* 0x000ea80000300a00 */
[----:B-----5:R-:W-:Y:S04]  /*11160*/  STL [R1+0x9cc], R48 ;  /* 0x0009cc3001007387 */ /* 0x020fe80000100800 */
[----:B------:R-:W5:Y:S04]  /*11170*/  LDL.LU.64 R24, [R1+0x278] ;  /* 0x0002780001187983 */ /* 0x000f680000300a00 */
[----:B------:R1:W-:Y:S04]  /*11180*/  STL [R1+0x9c8], R49 ;  /* 0x0009c83101007387 */ /* 0x0003e80000100800 */
[----:B------:R1:W-:Y:S04]  /*11190*/  LDGSTS.E [R37+0x30400], [R48.64], P5 ;  /* 0x3040000030257fae */ /* 0x0003e8000a921848 */
[----:B---3--:R-:W-:Y:S04]  /*111a0*/  STL [R1+0x9ec], R32 ;  /* 0x0009ec2001007387 */ /* 0x008fe80000100800 */
[----:B-1----:R-:W3:Y:S04]  /*111b0*/  LDL.LU.64 R48, [R1+0x258] ;  /* 0x0002580001307983 */ /* 0x002ee80000300a00 */
[----:B------:R1:W-:Y:S04]  /*111c0*/  STL [R1+0x9e8], R33 ;  /* 0x0009e82101007387 */ /* 0x0003e80000100800 */
[----:B------:R1:W-:Y:S04]  /*111d0*/  LDGSTS.E [R37+0x30c00], [R32.64], P5 ;  /* 0x30c0000020257fae */ /* 0x0003e8000a921848 */
[----:B------:R-:W-:Y:S04]  /*111e0*/  STL [R1+0xa0c], R44 ;  /* 0x000a0c2c01007387 */ /* 0x000fe80000100800 */
[----:B-1----:R-:W3:Y:S04]  /*111f0*/  LDL.LU.64 R32, [R1+0x238] ;  /* 0x0002380001207983 */ /* 0x002ee80000300a00 */
[----:B------:R1:W-:Y:S04]  /*11200*/  STL [R1+0xa08], R45 ;  /* 0x000a082d01007387 */ /* 0x0003e80000100800 */
[----:B------:R1:W-:Y:S04]  /*11210*/  LDGSTS.E [R37+0x31400], [R44.64], P5 ;  /* 0x314000002c257fae */ /* 0x0003e8000a921848 */
[----:B----4-:R-:W-:Y:S04]  /*11220*/  STL [R1+0xa2c], R40 ;  /* 0x000a2c2801007387 */ /* 0x010fe80000100800 */
[----:B-1----:R-:W4:Y:S04]  /*11230*/  LDL.LU.64 R44, [R1+0x218] ;  /* 0x00021800012c7983 */ /* 0x002f280000300a00 */
[----:B------:R1:W-:Y:S04]  /*11240*/  STL [R1+0xa28], R41 ;  /* 0x000a282901007387 */ /* 0x0003e80000100800 */
[----:B------:R1:W-:Y:S04]  /*11250*/  LDGSTS.E [R37+0x31c00], [R40.64], P5 ;  /* 0x31c0000028257fae */ /* 0x0003e8000a921848 */
[----:B------:R-:W-:Y:S04]  /*11260*/  STL [R1+0xa4c], R60 ;  /* 0x000a4c3c01007387 */ /* 0x000fe80000100800 */
[----:B------:R2:W-:Y:S04]  /*11270*/  LDGSTS.E [R37+0x32400], [R60.64], P5 ;  /* 0x324000003c257fae */ /* 0x0005e8000a921848 */
[----:B-1----:R-:W4:Y:S04]  /*11280*/  LDL.LU.64 R40, [R1+0x1f8] ;  /* 0x0001f80001287983 */ /* 0x002f280000300a00 */
[----:B------:R1:W-:Y:S04]  /*11290*/  STL [R1+0xa48], R61 ;  /* 0x000a483d01007387 */ /* 0x0003e80000100800 */
[----:B--2---:R-:W-:Y:S04]  /*112a0*/  STL [R1+0xa6c], R56 ;  /* 0x000a6c3801007387 */ /* 0x004fe80000100800 */
[----:B-1----:R-:W4:Y:S04]  /*112b0*/  LDL.LU.64 R60, [R1+0x1d8] ;  /* 0x0001d800013c7983 */ /* 0x002f280000300a00 */
[----:B------:R1:W-:Y:S04]  /*112c0*/  STL [R1+0xa68], R57 ;  /* 0x000a683901007387 */ /* 0x0003e80000100800 */
[----:B------:R1:W-:Y:S04]  /*112d0*/  LDGSTS.E [R37+0x32c00], [R56.64], P5 ;  /* 0x32c0000038257fae */ /* 0x0003e8000a921848 */
[----:B------:R-:W-:Y:S04]  /*112e0*/  STL [R1+0xa8c], R28 ;  /* 0x000a8c1c01007387 */ /* 0x000fe80000100800 */
[----:B------:R1:W-:Y:S04]  /*112f0*/  LDGSTS.E [R37+0x33400], [R28.64], P5 ;  /* 0x334000001c257fae */ /* 0x0003e8000a921848 */
[----:B-1----:R-:W4:Y:S04]  /*11300*/  LDL.LU.64 R56, [R1+0x1b8] ;  /* 0x0001b80001387983 */ /* 0x002f280000300a00 */
[----:B------:R1:W-:Y:S04]  /*11310*/  STL [R1+0xa88], R29 ;  /* 0x000a881d01007387 */ /* 0x0003e80000100800 */
[----:B------:R-:W-:Y:S04]  /*11320*/  STL [R1+0xaac], R52 ;  /* 0x000aac3401007387 */ /* 0x000fe80000100800 */
[----:B------:R5:W-:Y:S04]  /*11330*/  LDGSTS.E [R37+0x33c00], [R52.64], P5 ;  /* 0x33c0000034257fae */ /* 0x000be8000a921848 */
[----:B-1----:R-:W4:Y:S04]  /*11340*/  LDL.LU.64 R28, [R1+0x198] ;  /* 0x00019800011c7983 */ /* 0x002f280000300a00 */
[----:B------:R1:W-:Y:S04]  /*11350*/  STL [R1+0xaa8], R53 ;  /* 0x000aa83501007387 */ /* 0x0003e80000100800 */
[----:B-----5:R-:W-:Y:S04]  /*11360*/  STL [R1+0xacc], R24 ;  /* 0x000acc1801007387 */ /* 0x020fe80000100800 */
[----:B------:R5:W-:Y:S04]  /*11370*/  STL [R1+0xac8], R25 ;  /* 0x000ac81901007387 */ /* 0x000be80000100800 */
[----:B-1----:R-:W2:Y:S04]  /*11380*/  LDL.LU.64 R52, [R1+0x178] ;  /* 0x0001780001347983 */ /* 0x002ea80000300a00 */
[----:B------:R5:W-:Y:S04]  /*11390*/  LDGSTS.E [R37+0x34400], [R24.64], P5 ;  /* 0x3440000018257fae */ /* 0x000be8000a921848 */
[----:B---3--:R-:W-:Y:S04]  /*113a0*/  STL [R1+0xaec], R48 ;  /* 0x000aec3001007387 */ /* 0x008fe80000100800 */
[----:B------:R1:W-:Y:S04]  /*113b0*/  STL [R1+0xae8], R49 ;  /* 0x000ae83101007387 */ /* 0x0003e80000100800 */
[----:B-----5:R-:W3:Y:S04]  /*113c0*/  LDL.LU.64 R24, [R1+0x158] ;  /* 0x0001580001187983 */ /* 0x020ee80000300a00 */
[----:B------:R1:W-:Y:S04]  /*113d0*/  LDGSTS.E [R37+0x34c00], [R48.64], P5 ;  /* 0x34c0000030257fae */ /* 0x0003e8000a921848 */
[----:B------:R-:W-:Y:S04]  /*113e0*/  STL [R1+0xb0c], R32 ;  /* 0x000b0c2001007387 */ /* 0x000fe80000100800 */
[----:B------:R5:W-:Y:S04]  /*113f0*/  STL [R1+0xb08], R33 ;  /* 0x000b082101007387 */ /* 0x000be80000100800 */
[----:B-1----:R-:W3:Y:S04]  /*11400*/  LDL.LU.64 R48, [R1+0x138] ;  /* 0x0001380001307983 */ /* 0x002ee80000300a00 */
[----:B------:R5:W-:Y:S04]  /*11410*/  LDGSTS.E [R37+0x35400], [R32.64], P5 ;  /* 0x3540000020257fae */ /* 0x000be8000a921848 */
[----:B----4-:R-:W-:Y:S04]  /*11420*/  STL [R1+0xb2c], R44 ;  /* 0x000b2c2c01007387 */ /* 0x010fe80000100800 */
[----:B------:R1:W-:Y:S04]  /*11430*/  STL [R1+0xb28], R45 ;  /* 0x000b282d01007387 */ /* 0x0003e80000100800 */
[----:B-----5:R-:W4:Y:S04]  /*11440*/  LDL.LU.64 R32, [R1+0x118] ;  /* 0x0001180001207983 */ /* 0x020f280000300a00 */
[----:B------:R1:W-:Y:S04]  /*11450*/  LDGSTS.E [R37+0x35c00], [R44.64], P5 ;  /* 0x35c000002c257fae */ /* 0x0003e8000a921848 */
[----:B------:R-:W-:Y:S04]  /*11460*/  STL [R1+0xb4c], R40 ;  /* 0x000b4c2801007387 */ /* 0x000fe80000100800 */
[----:B------:R5:W-:Y:S04]  /*11470*/  STL [R1+0xb48], R41 ;  /* 0x000b482901007387 */ /* 0x000be80000100800 */
[----:B-1----:R-:W4:Y:S04]  /*11480*/  LDL.LU.64 R44, [R1+0xf8] ;  /* 0x0000f800012c7983 */ /* 0x002f280000300a00 */
[----:B------:R5:W-:Y:S04]  /*11490*/  LDGSTS.E [R37+0x36400], [R40.64], P5 ;  /* 0x3640000028257fae */ /* 0x000be8000a921848 */
[----:B------:R-:W-:Y:S04]  /*114a0*/  STL [R1+0xb6c], R60 ;  /* 0x000b6c3c01007387 */ /* 0x000fe80000100800 */
[----:B------:R1:W-:Y:S04]  /*114b0*/  STL [R1+0xb68], R61 ;  /* 0x000b683d01007387 */ /* 0x0003e80000100800 */
[----:B-----5:R-:W5:Y:S04]  /*114c0*/  LDL.LU.64 R40, [R1+0xd8] ;  /* 0x0000d80001287983 */ /* 0x020f680000300a00 */
[----:B------:R1:W-:Y:S04]  /*114d0*/  LDGSTS.E [R37+0x36c00], [R60.64], P5 ;  /* 0x36c000003c257fae */ /* 0x0003e8000a921848 */
[----:B------:R-:W-:Y:S04]  /*114e0*/  STL [R1+0xb8c], R56 ;  /* 0x000b8c3801007387 */ /* 0x000fe80000100800 */
[----:B------:R1:W-:Y:S04]  /*114f0*/  STL [R1+0xb88], R57 ;  /* 0x000b883901007387 */ /* 0x0003e80000100800 */
[----:B-1----:R-:W5:Y:S04]  /*11500*/  LDL.LU.64 R60, [R1+0xb8] ;  /* 0x0000b800013c7983 */ /* 0x002f680000300a00 */
[----:B------:R1:W-:Y:S04]  /*11510*/  LDGSTS.E [R37+0x37400], [R56.64], P5 ;  /* 0x3740000038257fae */ /* 0x0003e8000a921848 */
[----:B------:R-:W-:Y:S04]  /*11520*/  STL [R1+0xbac], R28 ;  /* 0x000bac1c01007387 */ /* 0x000fe80000100800 */
[----:B------:R1:W-:Y:S04]  /*11530*/  LDGSTS.E [R37+0x37c00], [R28.64], P5 ;  /* 0x37c000001c257fae */ /* 0x0003e8000a921848 */
[----:B-1----:R-:W5:Y:S04]  /*11540*/  LDL.LU.64 R56, [R1+0x98] ;  /* 0x0000980001387983 */ /* 0x002f680000300a00 */
[----:B------:R1:W-:Y:S04]  /*11550*/  STL [R1+0xba8], R29 ;  /* 0x000ba81d01007387 */ /* 0x0003e80000100800 */
[----:B-1----:R-:W5:Y:S04]  /*11560*/  LDL.LU.64 R28, [R1+0x78] ;  /* 0x00007800011c7983 */ /* 0x002f680000300a00 */
[----:B--2---:R-:W-:Y:S04]  /*11570*/  STL [R1+0xbcc], R52 ;  /* 0x000bcc3401007387 */ /* 0x004fe80000100800 */
[----:B------:R1:W-:Y:S04]  /*11580*/  STL [R1+0xbc8], R53 ;  /* 0x000bc83501007387 */ /* 0x0003e80000100800 */
[----:B------:R1:W-:Y:S04]  /*11590*/  LDGSTS.E [R37+0x38400], [R52.64], P5 ;  /* 0x3840000034257fae */ /* 0x0003e8000a921848 */
[----:B-1----:R-:W2:Y:S04]  /*115a0*/  LDL.LU.64 R52, [R1+0x70] ;  /* 0x0000700001347983 */ /* 0x002ea80000300a00 */
[----:B---3--:R-:W-:Y:S04]  /*115b0*/  STL [R1+0xbec], R24 ;  /* 0x000bec1801007387 */ /* 0x008fe80000100800 */
[----:B------:R1:W-:Y:S04]  /*115c0*/  STL [R1+0xbe8], R25 ;  /* 0x000be81901007387 */ /* 0x0003e80000100800 */
[----:B------:R1:W-:Y:S04]  /*115d0*/  LDGSTS.E [R37+0x38c00], [R24.64], P5 ;  /* 0x38c0000018257fae */ /* 0x0003e8000a921848 */
[----:B-1----:R-:W3:Y:S04]  /*115e0*/  LDL.LU.64 R24, [R1+0x58] ;  /* 0x0000580001187983 */ /* 0x002ee80000300a00 */
[----:B------:R-:W-:Y:S04]  /*115f0*/  STL [R1+0xc0c], R48 ;  /* 0x000c0c3001007387 */ /* 0x000fe80000100800 */
[----:B------:R1:W-:Y:S04]  /*11600*/  STL [R1+0xc08], R49 ;  /* 0x000c083101007387 */ /* 0x0003e80000100800 */
[----:B------:R1:W-:Y:S04]  /*11610*/  LDGSTS.E [R37+0x39400], [R48.64], P5 ;  /* 0x3940000030257fae */ /* 0x0003e8000a921848 */
[----:B----4-:R4:W-:Y:S04]  /*11620*/  LDGSTS.E [R37+0x39c00], [R32.64], P5 ;  /* 0x39c0000020257fae */ /* 0x0109e8000a921848 */
[----:B-1----:R-:W3:Y:S04]  /*11630*/  LDL.LU.64 R48, [R1+0x50] ;  /* 0x0000500001307983 */ /* 0x002ee80000300a00 */
[----:B------:R-:W-:Y:S04]  /*11640*/  STL [R1+0xc2c], R32 ;  /* 0x000c2c2001007387 */ /* 0x000fe80000100800 */
[----:B------:R4:W-:Y:S04]  /*11650*/  STL [R1+0xc28], R33 ;  /* 0x000c282101007387 */ /* 0x0009e80000100800 */
[----:B------:R1:W-:Y:S04]  /*11660*/  LDGSTS.E [R37+0x3a400], [R44.64], P5 ;  /* 0x3a4000002c257fae */ /* 0x0003e8000a921848 */
[----:B----4-:R-:W4:Y:S04]  /*11670*/  LDL.LU.64 R32, [R1+0x38] ;  /* 0x0000380001207983 */ /* 0x010f280000300a00 */
[----:B------:R-:W-:Y:S04]  /*11680*/  STL [R1+0xc4c], R44 ;  /* 0x000c4c2c01007387 */ /* 0x000fe80000100800 */
[----:B------:R1:W-:Y:S04]  /*11690*/  STL [R1+0xc48], R45 ;  /* 0x000c482d01007387 */ /* 0x0003e80000100800 */
[----:B-----5:R5:W-:Y:S04]  /*116a0*/  LDGSTS.E [R37+0x3ac00], [R40.64], P5 ;  /* 0x3ac0000028257fae */ /* 0x020be8000a921848 */
[----:B-1----:R-:W4:Y:S04]  /*116b0*/  LDL.LU.64 R44, [R1+0x30] ;  /* 0x00003000012c7983 */ /* 0x002f280000300a00 */
[----:B------:R-:W-:Y:S04]  /*116c0*/  STL [R1+0xc6c], R40 ;  /* 0x000c6c2801007387 */ /* 0x000fe80000100800 */
[----:B------:R5:W-:Y:S04]  /*116d0*/  STL [R1+0xc68], R41 ;  /* 0x000c682901007387 */ /* 0x000be80000100800 */
[----:B------:R1:W-:Y:S04]  /*116e0*/  LDGSTS.E [R37+0x3b400], [R60.64], P5 ;  /* 0x3b4000003c257fae */ /* 0x0003e8000a921848 */
[----:B-----5:R-:W5:Y:S04]  /*116f0*/  LDL.LU.64 R40, [R1+0x18] ;  /* 0x0000180001287983 */ /* 0x020f680000300a00 */
[----:B------:R-:W-:Y:S04]  /*11700*/  STL [R1+0xc8c], R60 ;  /* 0x000c8c3c01007387 */ /* 0x000fe80000100800 */
[----:B------:R-:W-:Y:S04]  /*11710*/  STL [R1+0xc88], R61 ;  /* 0x000c883d01007387 */ /* 0x000fe80000100800 */
[----:B------:R-:W-:Y:S04]  /*11720*/  STL [R1+0xcac], R56 ;  /* 0x000cac3801007387 */ /* 0x000fe80000100800 */
[----:B------:R-:W-:Y:S04]  /*11730*/  STL [R1+0xca8], R57 ;  /* 0x000ca83901007387 */ /* 0x000fe80000100800 */
[----:B------:R1:W-:Y:S04]  /*11740*/  LDGSTS.E [R37+0x3bc00], [R56.64], P5 ;  /* 0x3bc0000038257fae */ /* 0x0003e8000a921848 */
[----:B------:R-:W-:Y:S04]  /*11750*/  STL [R1+0xccc], R28 ;  /* 0x000ccc1c01007387 */ /* 0x000fe80000100800 */
[----:B------:R1:W-:Y:S04]  /*11760*/  STL [R1+0xcc8], R29 ;  /* 0x000cc81d01007387 */ /* 0x0003e80000100800 */
[----:B------:R1:W-:Y:S04]  /*11770*/  LDGSTS.E [R37+0x3c400], [R28.64], P5 ;  /* 0x3c4000001c257fae */ /* 0x0003e8000a921848 */
[----:B-1----:R-:W5:Y:S04]  /*11780*/  LDL.LU.64 R28, [R1+0x448] ;  /* 0x00044800011c7983 */ /* 0x002f680000300a00 */
[----:B--2---:R-:W-:Y:S04]  /*11790*/  STL [R1+0xcec], R52 ;  /* 0x000cec3401007387 */ /* 0x004fe80000100800 */
[----:B------:R-:W-:Y:S04]  /*117a0*/  STL [R1+0xce8], R53 ;  /* 0x000ce83501007387 */ /* 0x000fe80000100800 */
[----:B------:R-:W2:Y:S04]  /*117b0*/  LDL.LU.64 R56, [R1+0x440] ;  /* 0x0004400001387983 */ /* 0x000ea80000300a00 */
[----:B------:R1:W-:Y:S04]  /*117c0*/  LDGSTS.E [R37+0x3cc00], [R52.64], P5 ;  /* 0x3cc0000034257fae */ /* 0x0003e8000a921848 */
[----:B---3--:R-:W-:Y:S04]  /*117d0*/  STL [R1+0xd0c], R24 ;  /* 0x000d0c1801007387 */ /* 0x008fe80000100800 */
[----:B------:R3:W-:Y:S04]  /*117e0*/  STL [R1+0xd08], R25 ;  /* 0x000d081901007387 */ /* 0x0007e80000100800 */
[----:B------:R3:W-:Y:S04]  /*117f0*/  LDGSTS.E [R37+0x3d400], [R24.64], P5 ;  /* 0x3d40000018257fae */ /* 0x0007e8000a921848 */
[----:B---3--:R-:W3:Y:S04]  /*11800*/  LDL.LU.64 R24, [R1+0x438] ;  /* 0x0004380001187983 */ /* 0x008ee80000300a00 */
[----:B------:R-:W-:Y:S04]  /*11810*/  STL [R1+0xd2c], R48 ;  /* 0x000d2c3001007387 */ /* 0x000fe80000100800 */
[----:B------:R-:W-:Y:S04]  /*11820*/  STL [R1+0xd28], R49 ;  /* 0x000d283101007387 */ /* 0x000fe80000100800 */
[----:B-1----:R-:W3:Y:S04]  /*11830*/  LDL.LU.64 R52, [R1+0x430] ;  /* 0x0004300001347983 */ /* 0x002ee80000300a00 */
[----:B------:R1:W-:Y:S04]  /*11840*/  LDGSTS.E [R37+0x3dc00], [R48.64], P5 ;  /* 0x3dc0000030257fae */ /* 0x0003e8000a921848 */
[----:B----4-:R-:W-:Y:S04]  /*11850*/  STL [R1+0xd4c], R32 ;  /* 0x000d4c2001007387 */ /* 0x010fe80000100800 */
[----:B------:R4:W-:Y:S04]  /*11860*/  STL [R1+0xd48], R33 ;  /* 0x000d482101007387 */ /* 0x0009e80000100800 */
[----:B------:R4:W-:Y:S01]  /*11870*/  LDGSTS.E [R37+0x3e400], [R32.64], P5 ;  /* 0x3e40000020257fae */ /* 0x0009e2000a921848 */
[----:B------:R-:W-:-:S03]  /*11880*/  LOP3.LUT R0, R0, 0x110, R36, 0x78, !PT ;  /* 0x0000011000007812 */ /* 0x000fc600078e7824 */
[----:B----4-:R-:W4:Y:S04]  /*11890*/  LDL.LU.64 R32, [R1+0x3b8] ;  /* 0x0003b80001207983 */ /* 0x010f280000300a00 */
[----:B------:R-:W-:Y:S04]  /*118a0*/  STL [R1+0xd6c], R44 ;  /* 0x000d6c2c01007387 */ /* 0x000fe80000100800 */
[----:B------:R5:W-:Y:S04]  /*118b0*/  STL [R1+0xd68], R45 ;  /* 0x000d682d01007387 */ /* 0x000be80000100800 */
[----:B-1----:R-:W4:Y:S04]  /*118c0*/  LDL.LU.64 R48, [R1+0x3b0] ;  /* 0x0003b00001307983 */ /* 0x002f280000300a00 */
[----:B------:R1:W-:Y:S04]  /*118d0*/  LDGSTS.E [R37+0x3ec00], [R44.64], P5 ;  /* 0x3ec000002c257fae */ /* 0x0003e8000a921848 */
[----:B-----5:R-:W-:Y:S04]  /*118e0*/  STL [R1+0xd8c], R40 ;  /* 0x000d8c2801007387 */ /* 0x020fe80000100800 */
[----:B------:R5:W-:Y:S01]  /*118f0*/  STL [R1+0xd88], R41 ;  /* 0x000d882901007387 */ /* 0x000be20000100800 */
[----:B------:R-:W-:-:S03]  /*11900*/  LOP3.LUT R0, R0, 0x60, RZ, 0x3c, !PT ;  /* 0x0000006000007812 */ /* 0x000fc600078e3cff */
[----:B-1----:R-:W4:Y:S04]  /*11910*/  LDL.LU.64 R44, [R1+0x3a8] ;  /* 0x0003a800012c7983 */ /* 0x002f280000300a00 */
[----:B------:R-:W-:Y:S04]  /*11920*/  STL [R1+0xdac], R22 ;  /* 0x000dac1601007387 */ /* 0x000fe80000100800 */
[----:B------:R5:W-:Y:S04]  /*11930*/  LDGSTS.E [R37+0x3f400], [R40.64], P5 ;  /* 0x3f40000028257fae */ /* 0x000be8000a921848 */
[----:B------:R-:W-:Y:S04]  /*11940*/  STL [R1+0xda8], R23 ;  /* 0x000da81701007387 */ /* 0x000fe80000100800 */
[----:B------:R1:W-:Y:S04]  /*11950*/  LDGSTS.E [R37+0x3fc00], [R22.64], P5 ;  /* 0x3fc0000016257fae */ /* 0x0003e8000a921848 */
[----:B-----5:R-:W5:Y:S04]  /*11960*/  LDL.LU.64 R40, [R1+0x370] ;  /* 0x0003700001287983 */ /* 0x020f680000300a00 */
[----:B------:R-:W-:Y:S04]  /*11970*/  STL [R1+0x9d4], R28 ;  /* 0x0009d41c01007387 */ /* 0x000fe80000100800 */
[----:B-1----:R-:W5:Y:S04]  /*11980*/  LDL.LU.64 R36, [R1+0x350] ;  /* 0x0003500001247983 */ /* 0x002f680000300a00 */
[----:B------:R1:W-:Y:S04]  /*11990*/  STL [R1+0x9d0], R29 ;  /* 0x0009d01d01007387 */ /* 0x0003e80000100800 */
[----:B------:R1:W-:Y:S04]  /*119a0*/  LDGSTS.E [R0+0x30600], [R28.64], P5 ;  /* 0x306000001c007fae */ /* 0x0003e8000a921848 */
[----:B--2---:R-:W-:Y:S04]  /*119b0*/  STL [R1+0x9f4], R56 ;  /* 0x0009f43801007387 */ /* 0x004fe80000100800 */
[----:B-1----:R-:W2:Y:S04]  /*119c0*/  LDL.LU.64 R28, [R1+0x330] ;  /* 0x00033000011c7983 */ /* 0x002ea80000300a00 */
[----:B------:R1:W-:Y:S04]  /*119d0*/  STL [R1+0x9f0], R57 ;  /* 0x0009f03901007387 */ /* 0x0003e80000100800 */
[----:B------:R1:W-:Y:S04]  /*119e0*/  LDGSTS.E [R0+0x30e00], [R56.64], P5 ;  /* 0x30e0000038007fae */ /* 0x0003e8000a921848 */
[----:B---3--:R-:W-:Y:S04]  /*119f0*/  STL [R1+0xa14], R24 ;  /* 0x000a141801007387 */ /* 0x008fe80000100800 */
[----:B-1----:R-:W3:Y:S04]  /*11a00*/  LDL.LU.64 R56, [R1+0x310] ;  /* 0x0003100001387983 */ /* 0x002ee80000300a00 */
[----:B------:R1:W-:Y:S04]  /*11a10*/  STL [R1+0xa10], R25 ;  /* 0x000a101901007387 */ /* 0x0003e80000100800 */
[----:B------:R1:W-:Y:S04]  /*11a20*/  LDGSTS.E [R0+0x31600], [R24.64], P5 ;  /* 0x3160000018007fae */ /* 0x0003e8000a921848 */
[----:B------:R-:W-:Y:S04]  /*11a30*/  STL [R1+0xa34], R52 ;  /* 0x000a343401007387 */ /* 0x000fe80000100800 */
[----:B------:R4:W-:Y:S04]  /*11a40*/  LDGSTS.E [R0+0x31e00], [R52.64], P5 ;  /* 0x31e0000034007fae */ /* 0x0009e8000a921848 */
[----:B-1----:R-:W3:Y:S04]  /*11a50*/  LDL.LU.64 R24, [R1+0x2f0] ;  /* 0x0002f00001187983 */ /* 0x002ee80000300a00 */
[----:B------:R1:W-:Y:S04]  /*11a60*/  STL [R1+0xa30], R53 ;  /* 0x000a303501007387 */ /* 0x0003e80000100800 */
        /* <DEDUP_REMOVED lines=13> */
[----:B------:R5:W-:Y:S04]  /*11b40*/  LDGSTS.E [R0+0x33e00], [R40.64], P5 ;  /* 0x33e0000028007fae */ /* 0x000be8000a921848 */
[----:B-1----:R-:W4:Y:S04]  /*11b50*/  LDL.LU.64 R44, [R1+0x270] ;  /* 0x00027000012c7983 */ /* 0x002f280000300a00 */
[----:B------:R5:W-:Y:S04]  /*11b60*/  STL [R1+0xab0], R41 ;  /* 0x000ab02901007387 */ /* 0x000be80000100800 */
[----:B------:R-:W-:Y:S04]  /*11b70*/  STL [R1+0xad4], R36 ;  /* 0x000ad42401007387 */ /* 0x000fe80000100800 */
[----:B-----5:R-:W4:Y:S04]  /*11b80*/  LDL.LU.64 R40, [R1+0x250] ;  /* 0x0002500001287983 */ /* 0x020f280000300a00 */
[----:B------:R1:W-:Y:S04]  /*11b90*/  STL [R1+0xad0], R37 ;  /* 0x000ad02501007387 */ /* 0x0003e80000100800 */
[----:B------:R1:W-:Y:S04]  /*11ba0*/  LDGSTS.E [R0+0x34600], [R36.64], P5 ;  /* 0x3460000024007fae */ /* 0x0003e8000a921848 */
[----:B--2---:R-:W-:Y:S04]  /*11bb0*/  STL [R1+0xaf4], R28 ;  /* 0x000af41c01007387 */ /* 0x004fe80000100800 */
[----:B------:R2:W-:Y:S04]  /*11bc0*/  STL [R1+0xaf0], R29 ;  /* 0x000af01d01007387 */ /* 0x0005e80000100800 */
[----:B-1----:R-:W5:Y:S04]  /*11bd0*/  LDL.LU.64 R36, [R1+0x230] ;  /* 0x0002300001247983 */ /* 0x002f680000300a00 */
[----:B------:R2:W-:Y:S04]  /*11be0*/  LDGSTS.E [R0+0x34e00], [R28.64], P5 ;  /* 0x34e000001c007fae */ /* 0x0005e8000a921848 */
[----:B---3--:R-:W-:Y:S04]  /*11bf0*/  STL [R1+0xb14], R56 ;  /* 0x000b143801007387 */ /* 0x008fe80000100800 */
[----:B------:R-:W-:Y:S04]  /*11c00*/  STL [R1+0xb10], R57 ;  /* 0x000b103901007387 */ /* 0x000fe80000100800 */
[----:B--2---:R-:W2:Y:S04]  /*11c10*/  LDL.LU.64 R28, [R1+0x210] ;  /* 0x00021000011c7983 */ /* 0x004ea80000300a00 */
[----:B------:R1:W-:Y:S04]  /*11c20*/  LDGSTS.E [R0+0x35600], [R56.64], P5 ;  /* 0x3560000038007fae */ /* 0x0003e8000a921848 */
[----:B------:R-:W-:Y:S04]  /*11c30*/  STL [R1+0xb34], R24 ;  /* 0x000b341801007387 */ /* 0x000fe80000100800 */
[----:B------:R3:W-:Y:S04]  /*11c40*/  STL [R1+0xb30], R25 ;  /* 0x000b301901007387 */ /* 0x0007e80000100800 */
[----:B------:R3:W-:Y:S04]  /*11c50*/  LDGSTS.E [R0+0x35e00], [R24.64], P5 ;  /* 0x35e0000018007fae */ /* 0x0007e8000a921848 */
[----:B---3--:R-:W3:Y:S04]  /*11c60*/  LDL.LU.64 R24, [R1+0x1f0] ;  /* 0x0001f00001187983 */ /* 0x008ee80000300a00 */
[----:B----4-:R-:W-:Y:S04]  /*11c70*/  STL [R1+0xb54], R52 ;  /* 0x000b543401007387 */ /* 0x010fe80000100800 */
[----:B------:R-:W-:Y:S04]  /*11c80*/  STL [R1+0xb50], R53 ;  /* 0x000b503501007387 */ /* 0x000fe80000100800 */
[----:B------:R-:W3:Y:S04]  /*11c90*/  LDL.LU.64 R64, [R1+0x1d0] ;  /* 0x0001d00001407983 */ /* 0x000ee80000300a00 */
[----:B------:R1:W-:Y:S04]  /*11ca0*/  LDGSTS.E [R0+0x36600], [R52.64], P5 ;  /* 0x3660000034007fae */ /* 0x0003e8000a921848 */
[----:B------:R-:W-:Y:S04]  /*11cb0*/  STL [R1+0xb74], R32 ;  /* 0x000b742001007387 */ /* 0x000fe80000100800 */
[----:B------:R1:W-:Y:S04]  /*11cc0*/  STL [R1+0xb70], R33 ;  /* 0x000b702101007387 */ /* 0x0003e80000100800 */
[----:B------:R1:W-:Y:S04]  /*11cd0*/  LDGSTS.E [R0+0x36e00], [R32.64], P5 ;  /* 0x36e0000020007fae */ /* 0x0003e8000a921848 */
[----:B------:R1:W-:Y:S04]  /*11ce0*/  LDGSTS.E [R0+0x37600], [R48.64], P5 ;  /* 0x3760000030007fae */ /* 0x0003e8000a921848 */
[----:B-1----:R-:W3:Y:S04]  /*11cf0*/  LDL.LU.64 R32, [R1+0x1b0] ;  /* 0x0001b00001207983 */ /* 0x002ee80000300a00 */
[----:B------:R-:W-:Y:S04]  /*11d00*/  STL [R1+0xb94], R48 ;  /* 0x000b943001007387 */ /* 0x000fe80000100800 */
[----:B------:R1:W-:Y:S04]  /*11d10*/  STL [R1+0xb90], R49 ;  /* 0x000b903101007387 */ /* 0x0003e80000100800 */
[----:B------:R-:W3:Y:S04]  /*11d20*/  LDL.LU.64 R60, [R1+0x190] ;  /* 0x00019000013c7983 */ /* 0x000ee80000300a00 */
[----:B------:R-:W-:Y:S04]  /*11d30*/  STL [R1+0xbb4], R44 ;  /* 0x000bb42c01007387 */ /* 0x000fe80000100800 */
[----:B------:R1:W-:Y:S04]  /*11d40*/  STL [R1+0xbb0], R45 ;  /* 0x000bb02d01007387 */ /* 0x0003e80000100800 */
[----:B------:R-:W3:Y:S04]  /*11d50*/  LDL.LU.64 R56, [R1+0x170] ;  /* 0x0001700001387983 */ /* 0x000ee80000300a00 */
[----:B------:R1:W-:Y:S04]  /*11d60*/  LDGSTS.E [R0+0x37e00], [R44.64], P5 ;  /* 0x37e000002c007fae */ /* 0x0003e8000a921848 */
[----:B------:R-:W-:Y:S04]  /*11d70*/  STL [R1+0xbd4], R40 ;  /* 0x000bd42801007387 */ /* 0x000fe80000100800 */
[----:B------:R-:W3:Y:S04]  /*11d80*/  LDL.LU.64 R52, [R1+0x150] ;  /* 0x0001500001347983 */ /* 0x000ee80000300a00 */
[----:B------:R2:W-:Y:S04]  /*11d90*/  STL [R1+0xbd0], R41 ;  /* 0x000bd02901007387 */ /* 0x0005e80000100800 */
[----:B-1----:R-:W3:Y:S04]  /*11da0*/  LDL.LU.64 R48, [R1+0x130] ;  /* 0x0001300001307983 */ /* 0x002ee80000300a00 */
[----:B------:R1:W-:Y:S04]  /*11db0*/  LDGSTS.E [R0+0x38600], [R40.64], P5 ;  /* 0x3860000028007fae */ /* 0x0003e8000a921848 */
[----:B-----5:R-:W-:Y:S04]  /*11dc0*/  STL [R1+0xbf4], R36 ;  /* 0x000bf42401007387 */ /* 0x020fe80000100800 */
[----:B------:R5:W-:Y:S04]  /*11dd0*/  STL [R1+0xbf0], R37 ;  /* 0x000bf02501007387 */ /* 0x000be80000100800 */
[----:B------:R-:W4:Y:S04]  /*11de0*/  LDL.LU.64 R44, [R1+0x110] ;  /* 0x00011000012c7983 */ /* 0x000f280000300a00 */
[----:B------:R5:W-:Y:S04]  /*11df0*/  LDGSTS.E [R0+0x38e00], [R36.64], P5 ;  /* 0x38e0000024007fae */ /* 0x000be8000a921848 */
[----:B--2---:R-:W-:Y:S04]  /*11e00*/  STL [R1+0xc14], R28 ;  /* 0x000c141c01007387 */ /* 0x004fe80000100800 */
[----:B-1----:R-:W2:Y:S04]  /*11e10*/  LDL.LU.64 R40, [R1+0xf0] ;  /* 0x0000f00001287983 */ /* 0x002ea80000300a00 */
[----:B------:R1:W-:Y:S04]  /*11e20*/  STL [R1+0xc10], R29 ;  /* 0x000c101d01007387 */ /* 0x0003e80000100800 */
[----:B-----5:R-:W5:Y:S04]  /*11e30*/  LDL.LU.64 R36, [R1+0xd0] ;  /* 0x0000d00001247983 */ /* 0x020f680000300a00 */
[----:B------:R1:W-:Y:S04]  /*11e40*/  LDGSTS.E [R0+0x39600], [R28.64], P5 ;  /* 0x396000001c007fae */ /* 0x0003e8000a921848 */
[----:B---3--:R-:W-:Y:S04]  /*11e50*/  STL [R1+0xc34], R24 ;  /* 0x000c341801007387 */ /* 0x008fe80000100800 */
[----:B------:R3:W-:Y:S04]  /*11e60*/  STL [R1+0xc30], R25 ;  /* 0x000c301901007387 */ /* 0x0007e80000100800 */
[----:B-1----:R-:W5:Y:S04]  /*11e70*/  LDL.LU.64 R28, [R1+0xb0] ;  /* 0x0000b000011c7983 */ /* 0x002f680000300a00 */
[----:B------:R3:W-:Y:S04]  /*11e80*/  LDGSTS.E [R0+0x39e00], [R24.64], P5 ;  /* 0x39e0000018007fae */ /* 0x0007e8000a921848 */
[----:B------:R-:W-:Y:S04]  /*11e90*/  STL [R1+0xc54], R64 ;  /* 0x000c544001007387 */ /* 0x000fe80000100800 */
[----:B------:R1:W-:Y:S04]  /*11ea0*/  LDGSTS.E [R0+0x3a600], [R64.64], P5 ;  /* 0x3a60000040007fae */ /* 0x0003e8000a921848 */
[----:B---3--:R-:W3:Y:S04]  /*11eb0*/  LDL.LU.64 R24, [R1+0x90] ;  /* 0x0000900001187983 */ /* 0x008ee80000300a00 */
[----:B------:R-:W-:Y:S04]  /*11ec0*/  STL [R1+0xc50], R65 ;  /* 0x000c504101007387 */ /* 0x000fe80000100800 */
[----:B------:R-:W-:Y:S04]  /*11ed0*/  STL [R1+0xc74], R32 ;  /* 0x000c742001007387 */ /* 0x000fe80000100800 */
[----:B------:R1:W-:Y:S04]  /*11ee0*/  STL [R1+0xc70], R33 ;  /* 0x000c702101007387 */ /* 0x0003e80000100800 */
[----:B------:R1:W-:Y:S04]  /*11ef0*/  LDGSTS.E [R0+0x3ae00], [R32.64], P5 ;  /* 0x3ae0000020007fae */ /* 0x0003e8000a921848 */
[----:B------:R2:W-:Y:S04]  /*11f00*/  LDGSTS.E [R0+0x3b600], [R60.64], P5 ;  /* 0x3b6000003c007fae */ /* 0x0005e8000a921848 */
[----:B-1----:R-:W3:Y:S04]  /*11f10*/  LDL.64 R32, [R1+0x3c8] ;  /* 0x0003c80001207983 */ /* 0x002ee80000100a00 */
[----:B------:R1:W-:Y:S04]  /*11f20*/  STL [R1+0xc94], R60 ;  /* 0x000c943c01007387 */ /* 0x0003e80000100800 */
[----:B------:R1:W-:Y:S04]  /*11f30*/  STL [R1+0xc90], R61 ;  /* 0x000c903d01007387 */ /* 0x0003e80000100800 */
[----:B------:R1:W-:Y:S04]  /*11f40*/  STL [R1+0xcb4], R56 ;  /* 0x000cb43801007387 */ /* 0x0003e80000100800 */
[----:B------:R1:W-:Y:S04]  /*11f50*/  STL [R1+0xcb0], R57 ;  /* 0x000cb03901007387 */ /* 0x0003e80000100800 */
[----:B------:R1:W-:Y:S04]  /*11f60*/  STL [R1+0xcd4], R52 ;  /* 0x000cd43401007387 */ /* 0x0003e80000100800 */
[----:B------:R1:W-:Y:S04]  /*11f70*/  STL [R1+0xcd0], R53 ;  /* 0x000cd03501007387 */ /* 0x0003e80000100800 */
[----:B------:R1:W-:Y:S04]  /*11f80*/  STL [R1+0xcf4], R48 ;  /* 0x000cf43001007387 */ /* 0x0003e80000100800 */
[----:B------:R1:W-:Y:S04]  /*11f90*/  STL [R1+0xcf0], R49 ;  /* 0x000cf03101007387 */ /* 0x0003e80000100800 */
[----:B------:R1:W-:Y:S04]  /*11fa0*/  LDGSTS.E [R0+0x3be00], [R56.64], P5 ;  /* 0x3be0000038007fae */ /* 0x0003e8000a921848 */
[----:B------:R1:W-:Y:S04]  /*11fb0*/  LDGSTS.E [R0+0x3c600], [R52.64], P5 ;  /* 0x3c60000034007fae */ /* 0x0003e8000a921848 */
[----:B------:R1:W-:Y:S04]  /*11fc0*/  LDGSTS.E [R0+0x3ce00], [R48.64], P5 ;  /* 0x3ce0000030007fae */ /* 0x0003e8000a921848 */
[----:B----4-:R1:W-:Y:S04]  /*11fd0*/  STL [R1+0xd14], R44 ;  /* 0x000d142c01007387 */ /* 0x0103e80000100800 */
[----:B------:R1:W-:Y:S04]  /*11fe0*/  STL [R1+0xd10], R45 ;  /* 0x000d102d01007387 */ /* 0x0003e80000100800 */
[----:B------:R1:W-:Y:S04]  /*11ff0*/  LDGSTS.E [R0+0x3d600], [R44.64], P5 ;  /* 0x3d6000002c007fae */ /* 0x0003e8000a921848 */
[----:B--2---:R1:W-:Y:S04]  /*12000*/  STL [R1+0xd34], R40 ;  /* 0x000d342801007387 */ /* 0x0043e80000100800 */
[----:B------:R1:W-:Y:S04]  /*12010*/  STL [R1+0xd30], R41 ;  /* 0x000d302901007387 */ /* 0x0003e80000100800 */
[----:B-----5:R1:W-:Y:S04]  /*12020*/  STL [R1+0xd54], R36 ;  /* 0x000d542401007387 */ /* 0x0203e80000100800 */
[----:B------:R1:W-:Y:S04]  /*12030*/  STL [R1+0xd50], R37 ;  /* 0x000d502501007387 */ /* 0x0003e80000100800 */
[----:B------:R1:W-:Y:S04]  /*12040*/  LDGSTS.E [R0+0x3de00], [R40.64], P5 ;  /* 0x3de0000028007fae */ /* 0x0003e8000a921848 */
[----:B------:R1:W-:Y:S04]  /*12050*/  LDGSTS.E [R0+0x3e600], [R36.64], P5 ;  /* 0x3e60000024007fae */ /* 0x0003e8000a921848 */
[----:B------:R1:W-:Y:S04]  /*12060*/  STL [R1+0xd74], R28 ;  /* 0x000d741c01007387 */ /* 0x0003e80000100800 */
[----:B------:R1:W-:Y:S04]  /*12070*/  STL [R1+0xd70], R29 ;  /* 0x000d701d01007387 */ /* 0x0003e80000100800 */
[----:B------:R1:W-:Y:S04]  /*12080*/  LDGSTS.E [R0+0x3ee00], [R28.64], P5 ;  /* 0x3ee000001c007fae */ /* 0x0003e8000a921848 */
[----:B---3--:R1:W-:Y:S04]  /*12090*/  STL [R1+0xd94], R24 ;  /* 0x000d941801007387 */ /* 0x0083e80000100800 */
[----:B------:R1:W-:Y:S04]  /*120a0*/  STL [R1+0xd90], R25 ;  /* 0x000d901901007387 */ /* 0x0003e80000100800 */
[----:B------:R1:W-:Y:S04]  /*120b0*/  STL [R1+0xdb4], R16 ;  /* 0x000db41001007387 */ /* 0x0003e80000100800 */
[----:B------:R1:W-:Y:S04]  /*120c0*/  LDGSTS.E [R0+0x3f600], [R24.64], P5 ;  /* 0x3f60000018007fae */ /* 0x0003e8000a921848 */
[----:B------:R1:W-:Y:S04]  /*120d0*/  STL [R1+0xdb0], R17 ;  /* 0x000db01101007387 */ /* 0x0003e80000100800 */
[----:B------:R1:W-:Y:S04]  /*120e0*/  LDGSTS.E [R0+0x3fe00], [R16.64], P5 ;  /* 0x3fe0000010007fae */ /* 0x0003e8000a921848 */
[----:B------:R1:W-:Y:S02]  /*120f0*/  STL [R1+0x944], R32 ;  /* 0x0009442001007387 */ /* 0x0003e40000100800 */
[----:B-1----:R-:W2:Y:S04]  /*12100*/  LDL.LU.64 R28, [R1+0x3a0] ;  /* 0x0003a000011c7983 */ /* 0x002ea80000300a00 */
[----:B------:R-:W3:Y:S01]  /*12110*/  LDL.LU.64 R24, [R1+0x398] ;  /* 0x0003980001187983 */ /* 0x000ee20000300a00 */
[----:B------:R-:W-:-:S03]  /*12120*/  IMAD.MOV.U32 R0, RZ, RZ, R33 ;  /* 0x000000ffff007224 */ /* 0x000fc600078e0021 */
[----:B------:R-:W1:Y:S04]  /*12130*/  S2R R124, SR_TID.X ;  /* 0x00000000007c7919 */ /* 0x000e680000002100 */
[----:B------:R-:W0:Y:S04]  /*12140*/  LDGDEPBAR ;  /* 0x00000000000079af */ /* 0x000e280000000000 */
[----:B--2---:R-:W-:Y:S04]  /*12150*/  STL [R1+0x94c], R28 ;  /* 0x00094c1c01007387 */ /* 0x004fe80000100800 */
[----:B------:R2:W-:Y:S04]  /*12160*/  STL [R1+0x940], R0 ;  /* 0x0009400001007387 */ /* 0x0005e80000100800 */
[----:B---3--:R-:W-:Y:S01]  /*12170*/  STL [R1+0x954], R24 ;  /* 0x0009541801007387 */ /* 0x008fe20000100800 */
[----:B--2---:R-:W-:-:S05]  /*12180*/  IMAD.MOV.U32 R0, RZ, RZ, R29 ;  /* 0x000000ffff007224 */ /* 0x004fca00078e001d */
[----:B------:R2:W-:Y:S04]  /*12190*/  STL [R1+0x948], R0 ;  /* 0x0009480001007387 */ /* 0x0005e80000100800 */
[----:B------:R3:W-:Y:S01]  /*121a0*/  STL [R1+0x964], R8 ;  /* 0x0009640801007387 */ /* 0x0007e20000100800 */
[----:B--2---:R-:W-:-:S05]  /*121b0*/  IMAD.MOV.U32 R0, RZ, RZ, R25 ;  /* 0x000000ffff007224 */ /* 0x004fca00078e0019 */
        /* <DEDUP_REMOVED lines=11> */
[----:B------:R3:W-:Y:S01]  /*12270*/  STL [R1+0x9b0], R5 ;  /* 0x0009b00501007387 */ /* 0x0007e20000100800 */
[----:B------:R-:W-:Y:S05]  /*12280*/  @P4 BRA `(.L_x_0) ;  /* 0x00001a4000004947 */ /* 0x000fea0003800000 */
[----:B-1----:R1:W-:Y:S01]  /*12290*/  STL [R1+0x3f0], RZ ;  /* 0x0003f0ff01007387 */ /* 0x0023e20000100800 */
[----:B---3--:R-:W-:Y:S01]  /*122a0*/  IMAD.SHL.U32 R0, R124, 0x40, RZ ;  /* 0x000000407c007824 */ /* 0x008fe200078e00ff */
[----:B------:R-:W-:Y:S01]  /*122b0*/  CS2R R12, SRZ ;  /* 0x00000000000c7805 */ /* 0x000fe2000001ff00 */
[----:B------:R-:W-:Y:S01]  /*122c0*/  CS2R R14, SRZ ;  /* 0x00000000000e7805 */ /* 0x000fe2000001ff00 */
[----:B------:R1:W-:Y:S01]  /*122d0*/  STL [R1+0x3f4], RZ ;  /* 0x0003f4ff01007387 */ /* 0x0003e20000100800 */
[----:B------:R-:W-:Y:S01]  /*122e0*/  CS2R R8, SRZ ;  /* 0x0000000000087805 */ /* 0x000fe2000001ff00 */
[----:B------:R-:W-:Y:S01]  /*122f0*/  LOP3.LUT R0, R0, 0x800, RZ, 0xc0, !PT ;  /* 0x0000080000007812 */ /* 0x000fe200078ec0ff */
[----:B------:R-:W-:Y:S01]  /*12300*/  CS2R R10, SRZ ;  /* 0x00000000000a7805 */ /* 0x000fe2000001ff00 */
[----:B------:R1:W-:Y:S01]  /*12310*/  STL [R1+0x3f8], RZ ;  /* 0x0003f8ff01007387 */ /* 0x0003e20000100800 */
[----:B------:R-:W-:Y:S01]  /*12320*/  CS2R R4, SRZ ;  /* 0x0000000000047805 */ /* 0x000fe2000001ff00 */
[----:B------:R-:W-:Y:S01]  /*12330*/  CS2R R6, SRZ ;  /* 0x0000000000067805 */ /* 0x000fe2000001ff00 */
        /* <DEDUP_REMOVED lines=119> */
[----:B------:R-:W-:-:S02]  /*12ab0*/  CS2R R66, SRZ ;  /* 0x0000000000427805 */ /* 0x000fc4000001ff00 */
[----:B------:R1:W-:Y:S04]  /*12ac0*/  STL [R1+0x7c4], RZ ;  /* 0x0007c4ff01007387 */ /* 0x0003e80000100800 */
        /* <DEDUP_REMOVED lines=162> */
[----:B------:R1:W-:Y:S04]  /*134f0*/  STL [R1], RZ ;  /* 0x000000ff01007387 */ /* 0x0003e80000100800 */
        /* <DEDUP_REMOVED lines=103> */
[----:B------:R1:W-:Y:S04]  /*13b70*/  STL [R1+0x1168], R0 ;  /* 0x0011680001007387 */ /* 0x0003e80000100800 */
        /* <DEDUP_REMOVED lines=19> */
[----:B------:R1:W-:Y:S01]  /*13cb0*/  STL [R1+0x19c], RZ ;  /* 0x00019cff01007387 */ /* 0x0003e20000100800 */
[----:B------:R-:W-:Y:S05]  /*13cc0*/  BRA `(.L_x_1) ;  /* 0x00025b0000007947 */ /* 0x000fea0003800000 */
.L_x_0:
[----:B-1----:R-:W-:Y:S01]  /*13cd0*/  STL [R1+0x938], RZ ;  /* 0x000938ff01007387 */ /* 0x002fe20000100800 */
[----:B---3--:R-:W-:Y:S01]  /*13ce0*/  IMAD.MOV.U32 R0, RZ, RZ, 0x3f ;  /* 0x0000003fff007424 */ /* 0x008fe200078e00ff */
[C---:B------:R-:W-:Y:S01]  /*13cf0*/  LOP3.LUT R3, R124.reuse, 0x7, RZ, 0xc0, !PT ;  /* 0x000000077c037812 */ /* 0x040fe200078ec0ff */
[C---:B------:R-:W-:Y:S01]  /*13d00*/  IMAD.SHL.U32 R4, R124.reuse, 0x2, RZ ;  /* 0x000000027c047824 */ /* 0x040fe200078e00ff */
[----:B------:R-:W-:Y:S01]  /*13d10*/  STL [R1+0x3f0], RZ ;  /* 0x0003f0ff01007387 */ /* 0x000fe20000100800 */
[----:B------:R-:W-:Y:S01]  /*13d20*/  IMAD.SHL.U32 R24, R124, 0x40, RZ ;  /* 0x000000407c187824 */ /* 0x000fe200078e00ff */
[----:B------:R-:W-:Y:S01]  /*13d30*/  IADD3 R0, R0, c[0x0][0x180], RZ ;  /* 0x0000600000007a10 */ /* 0x000fe20007ffe0ff */
[----:B------:R-:W-:Y:S01]  /*13d40*/  IMAD R3, R3, 0x110, RZ ;  /* 0x0000011003037824 */ /* 0x000fe200078e02ff */
[----:B------:R-:W-:Y:S01]  /*13d50*/  STL [R1+0x3f4], RZ ;  /* 0x0003f4ff01007387 */ /* 0x000fe20000100800 */
[----:B------:R-:W-:Y:S01]  /*13d60*/  LOP3.LUT R23, R124, 0x3, RZ, 0xc0, !PT ;  /* 0x000000037c177812 */ /* 0x000fe200078ec0ff */
[----:B------:R-:W-:Y:S01]  /*13d70*/  USHF.R.S32.HI UR6, URZ, 0x1f, UR4 ;  /* 0x0000001f3f067899 */ /* 0x000fe20008011404 */
[----:B------:R-:W-:Y:S01]  /*13d80*/  SHF.R.S32.HI R2, RZ, 0x1f, R0 ;  /* 0x0000001fff027819 */ /* 0x000fe20000011400 */
[----:B------:R-:W-:Y:S01]  /*13d90*/  STL [R1+0x3f8], RZ ;  /* 0x0003f8ff01007387 */ /* 0x000fe20000100800 */
[----:B------:R-:W-:Y:S01]  /*13da0*/  LOP3.LUT R3, R3, 0x30, R4, 0x78, !PT ;  /* 0x0000003003037812 */ /* 0x000fe200078e7804 */
[----:B------:R-:W-:Y:S01]  /*13db0*/  IMAD R23, R23, 0x420, RZ ;  /* 0x0000042017177824 */ /* 0x000fe200078e02ff */
[----:B------:R-:W-:Y:S01]  /*13dc0*/  LEA.HI R2, R2, R0, RZ, 0x6 ;  /* 0x0000000002027211 */ /* 0x000fe200078f30ff */
[----:B------:R-:W-:Y:S01]  /*13dd0*/  STL [R1+0x3fc], RZ ;  /* 0x0003fcff01007387 */ /* 0x000fe20000100800 */
[----:B------:R-:W-:Y:S01]  /*13de0*/  LOP3.LUT R24, R24, 0x800, RZ, 0xc0, !PT ;  /* 0x0000080018187812 */ /* 0x000fe200078ec0ff */
[----:B------:R-:W-:Y:S01]  /*13df0*/  CS2R R12, SRZ ;  /* 0x00000000000c7805 */ /* 0x000fe2000001ff00 */
[----:B------:R-:W-:Y:S01]  /*13e00*/  SHF.R.S32.HI R125, RZ, 0x6, R2 ;  /* 0x00000006ff7d7819 */ /* 0x000fe20000011402 */
[----:B------:R-:W-:Y:S01]  /*13e10*/  STL [R1+0x310], RZ ;  /* 0x000310ff01007387 */ /* 0x000fe20000100800 */
[----:B------:R-:W-:Y:S01]  /*13e20*/  LOP3.LUT R2, R3, R24, RZ, 0xfc, !PT ;  /* 0x0000001803027212 */ /* 0x000fe200078efcff */
[----:B------:R-:W-:Y:S01]  /*13e30*/  CS2R R14, SRZ ;  /* 0x00000000000e7805 */ /* 0x000fe2000001ff00 */
[----:B------:R-:W-:Y:S01]  /*13e40*/  SHF.R.S32.HI R0, RZ, 0x1f, R252 ;  /* 0x0000001fff007819 */ /* 0x000fe200000114fc */
[----:B------:R-:W-:Y:S01]  /*13e50*/  STL [R1+0x314], RZ ;  /* 0x000314ff01007387 */ /* 0x000fe20000100800 */
[----:B------:R-:W-:Y:S01]  /*13e60*/  LOP3.LUT R124, R23, 0x5c, R124, 0x78, !PT ;  /* 0x0000005c177c7812 */ /* 0x000fe200078e787c */
[----:B------:R-:W-:Y:S01]  /*13e70*/  CS2R R8, SRZ ;  /* 0x0000000000087805 */ /* 0x000fe2000001ff00 */
[----:B------:R-:W-:Y:S01]  /*13e80*/  SHF.L.U64.HI R0, R252, 0x2, R0 ;  /* 0x00000002fc007819 */ /* 0x000fe20000010200 */
[----:B------:R-:W-:Y:S01]  /*13e90*/  STL [R1+0x318], RZ ;  /* 0x000318ff01007387 */ /* 0x000fe20000100800 */
[----:B------:R-:W-:Y:S01]  /*13ea0*/  CS2R R10, SRZ ;  /* 0x00000000000a7805 */ /* 0x000fe2000001ff00 */
[----:B------:R-:W-:Y:S01]  /*13eb0*/  CS2R R4, SRZ ;  /* 0x0000000000047805 */ /* 0x000fe2000001ff00 */
[----:B------:R-:W-:Y:S01]  /*13ec0*/  CS2R R6, SRZ ;  /* 0x0000000000067805 */ /* 0x000fe2000001ff00 */
        /* <DEDUP_REMOVED lines=119> */
[----:B------:R-:W-:Y:S01]  /*14640*/  IADD3 R125, R125, -0x2, RZ ;  /* 0xfffffffe7d7d7810 */ /* 0x000fe20007ffe0ff */
[----:B------:R-:W-:Y:S01]  /*14650*/  STL [R1+0x824], RZ ;  /* 0x000824ff01007387 */ /* 0x000fe20000100800 */
[----:B------:R-:W-:Y:S01]  /*14660*/  LOP3.LUT R3, R124, 0x20, RZ, 0x3c, !PT ;  /* 0x000000207c037812 */ /* 0x000fe200078e3cff */
[----:B------:R-:W-:-:S02]  /*14670*/  USHF.L.U32 UR7, UR4, 0x2, URZ ;  /* 0x0000000204077899 */ /* 0x000fc4000800063f */
[----:B------:R-:W-:Y:S01]  /*14680*/  STL [R1+0x828], RZ ;  /* 0x000828ff01007387 */ /* 0x000fe20000100800 */
[----:B------:R-:W-:Y:S02]  /*14690*/  USHF.L.U64.HI UR6, UR4, 0x2, UR6 ;  /* 0x0000000204067899 */ /* 0x000fe40008010206 */
[----:B------:R-:W-:Y:S01]  /*146a0*/  UMOV UR5, 0x1 ;  /* 0x0000000100057882 */ /* 0x000fe20000000000 */
[----:B------:R-:W-:Y:S01]  /*146b0*/  STL [R1+0x82c], RZ ;  /* 0x00082cff01007387 */ /* 0x000fe20000100800 */
[----:B------:R-:W-:-:S03]  /*146c0*/  UMOV UR4, 0xffffffff ;  /* 0xffffffff00047882 */ /* 0x000fc60000000000 */
[----:B------:R-:W-:Y:S04]  /*146d0*/  STL [R1+0x880], RZ ;  /* 0x000880ff01007387 */ /* 0x000fe80000100800 */
        /* <DEDUP_REMOVED lines=155> */
[----:B------:R-:W-:Y:S04]  /*15090*/  STL [R1], RZ ;  /* 0x000000ff01007387 */ /* 0x000fe80000100800 */
        /* <DEDUP_REMOVED lines=103> */
[----:B------:R1:W-:Y:S04]  /*15710*/  STL [R1+0x1168], R24 ;  /* 0x0011681801007387 */ /* 0x0003e80000100800 */
[----:B------:R2:W-:Y:S04]  /*15720*/  STL [R1+0x1160], R2 ;  /* 0x0011600201007387 */ /* 0x0005e80000100800 */
[----:B------:R3:W-:Y:S01]  /*15730*/  STL [R1+0x220], RZ ;  /* 0x000220ff01007387 */ /* 0x0007e20000100800 */
[----:B-1----:R-:W-:-:S03]  /*15740*/  CS2R R24, SRZ ;  /* 0x0000000000187805 */ /* 0x002fc6000001ff00 */
[----:B------:R3:W-:Y:S01]  /*15750*/  STL [R1+0x224], RZ ;  /* 0x000224ff01007387 */ /* 0x0007e20000100800 */
[----:B--2---:R-:W-:-:S03]  /*15760*/  LOP3.LUT R2, R2, 0x40, RZ, 0x3c, !PT ;  /* 0x0000004002027812 */ /* 0x004fc600078e3cff */
        /* <DEDUP_REMOVED lines=18> */
[----:B------:R3:W-:Y:S02]  /*15890*/  STL [R1+0x1164], R2 ;  /* 0x0011640201007387 */ /* 0x0007e40000100800 */
.L_x_2:
[----:B-1----:R-:W2:Y:S01]  /*158a0*/  LDL R124, [R1+0x1160] ;  /* 0x00116000017c7983 */ /* 0x002ea20000100800 */
[----:B------:R-:W-:-:S04]  /*158b0*/  DEPBAR.LE SB0, 0x2 ;  /* 0x000080800000791a */ /* 0x000fc80000000000 */
[----:B------:R-:W-:Y:S01]  /*158c0*/  STL.64 [R1+0x1a48], R246 ;  /* 0x001a48f601007387 */ /* 0x000fe20000100a00 */
[----:B------:R-:W-:-:S03]  /*158d0*/  UIADD3 UR4, UR4, 0x1, URZ ;  /* 0x0000000104047890 */ /* 0x000fc6000fffe03f */
[----:B------:R1:W-:Y:S01]  /*158e0*/  STL.64 [R1+0x1a40], R244 ;  /* 0x001a40f401007387 */ /* 0x0003e20000100a00 */
[----:B------:R-:W-:-:S03]  /*158f0*/  UISETP.GT.AND UP0, UPT, UR4, 0x1, UPT ;  /* 0x000000010400788c */ /* 0x000fc6000bf04270 */
[----:B------:R-:W-:Y:S01]  /*15900*/  STL [R1+0x1248], R0 ;  /* 0x0012480001007387 */ /* 0x000fe20000100800 */
[----:B------:R-:W-:-:S03]  /*15910*/  USEL UR4, UR4, URZ, !UP0 ;  /* 0x0000003f04047287 */ /* 0x000fc6000c000000 */
[----:B------:R-:W4:Y:S03]  /*15920*/  LDL.LU.64 R232, [R1+0x3f0] ;  /* 0x0003f00001e87983 */ /* 0x000f260000300a00 */
[----:B---3--:R-:W-:Y:S01]  /*15930*/  IMAD.U32 R2, RZ, RZ, UR4 ;  /* 0x00000004ff027e24 */ /* 0x008fe2000f8e00ff */
[----:B------:R-:W4:Y:S01]  /*15940*/  LDL.LU.64 R234, [R1+0x3f8] ;  /* 0x0003f80001ea7983 */ /* 0x000f220000300a00 */
[----:B------:R-:W-:Y:S02]  /*15950*/  IMAD.U32 R3, RZ, RZ, UR4 ;  /* 0x00000004ff037e24 */ /* 0x000fe4000f8e00ff */
[----:B------:R-:W-:Y:S01]  /*15960*/  IMAD.U32 R252, RZ, RZ, UR4 ;  /* 0x00000004fffc7e24 */ /* 0x000fe2000f8e00ff */
[----:B------:R-:W3:Y:S04]  /*15970*/  LDL.LU.64 R228, [R1+0x160] ;  /* 0x0001600001e47983 */ /* 0x000ee80000300a00 */
[----:B------:R-:W3:Y:S04]  /*15980*/  LDL.LU.64 R230, [R1+0x168] ;  /* 0x0001680001e67983 */ /* 0x000ee80000300a00 */
[----:B-1----:R-:W3:Y:S04]  /*15990*/  LDL.LU.64 R244, [R1+0x70] ;  /* 0x0000700001f47983 */ /* 0x002ee80000300a00 */
[----:B------:R-:W3:Y:S04]  /*159a0*/  LDL.LU.64 R246, [R1+0x78] ;  /* 0x0000780001f67983 */ /* 0x000ee80000300a00 */
[----:B------:R-:W1:Y:S02]  /*159b0*/  S2R R127, SR_TID.X ;  /* 0x00000000007f7919 */ /* 0x000e640000002100 */
[----:B-1----:R-:W-:-:S02]  /*159c0*/  LOP3.LUT R125, R127, 0x3, RZ, 0xc0, !PT ;  /* 0x000000037f7d7812 */ /* 0x002fc400078ec0ff */
[----:B------:R-:W-:-:S03]  /*159d0*/  LOP3.LUT R126, R127, 0x3, RZ, 0xc0, !PT ;  /* 0x000000037f7e7812 */ /* 0x000fc600078ec0ff */
[----:B------:R-:W-:Y:S02]  /*159e0*/  IMAD R125, R125, 0x420, RZ ;  /* 0x000004207d7d7824 */ /* 0x000fe400078e02ff */
[----:B------:R-:W-:-:S03]  /*159f0*/  IMAD R126, R126, 0x420, RZ ;  /* 0x000004207e7e7824 */ /* 0x000fc600078e02ff */
[--C-:B------:R-:W-:Y:S02]  /*15a00*/  LOP3.LUT R125, R125, 0x5c, R127.reuse, 0x78, !PT ;  /* 0x0000005c7d7d7812 */ /* 0x100fe400078e787f */
[----:B------:R-:W-:Y:S02]  /*15a10*/  LOP3.LUT R126, R126, 0x5c, R127, 0x78, !PT ;  /* 0x0000005c7e7e7812 */ /* 0x000fe400078e787f */
[----:B------:R-:W-:Y:S02]  /*15a20*/  LOP3.LUT R125, R125, 0x20, RZ, 0x3c, !PT ;  /* 0x000000207d7d7812 */ /* 0x000fe400078e3cff */
[----:B------:R-:W-:Y:S01]  /*15a30*/  LEA R2, R2, R126, 0x10 ;  /* 0x0000007e02027211 */ /* 0x000fe200078e80ff */
[----:B------:R-:W-:Y:S02]  /*15a40*/  BAR.SYNC.DEFER_BLOCKING 0x0 ;  /* 0x0000000000007b1d */ /* 0x000fe40000010000 */
[----:B------:R-:W-:-:S04]  /*15a50*/  IMAD R3, R3, 0x10000, R125 ;  /* 0x0001000003037824 */ /* 0x000fc800078e027d */
[----:B------:R-:W-:Y:S04]  /*15a60*/  LDS R176, [R2] ;  /* 0x0000000002b07984 */ /* 0x000fe80000000800 */
[----:B------:R-:W-:Y:S04]  /*15a70*/  LDS R178, [R2+0x1000] ;  /* 0x0010000002b27984 */ /* 0x000fe80000000800 */
[----:B------:R-:W-:Y:S04]  /*15a80*/  LDS R177, [R3] ;  /* 0x0000000003b17984 */ /* 0x000fe80000000800 */
[----:B------:R-:W-:Y:S04]  /*15a90*/  LDS R179, [R3+0x1000] ;  /* 0x0010000003b37984 */ /* 0x000fe80000000800 */
        /* <DEDUP_REMOVED lines=27> */
[----:B------:R-:W-:Y:S01]  /*15c50*/  LDS R195, [R3+0x1380] ;  /* 0x0013800003c37984 */ /* 0x000fe20000000800 */
[----:B--2---:R-:W-:-:S05]  /*15c60*/  IMAD R252, R252, 0x10000, R124 ;  /* 0x00010000fcfc7824 */ /* 0x004fca00078e027c */
[----:B------:R-:W4:Y:S04]  /*15c70*/  LDSM.16.M88.4 R132, [R252+0x20000] ;  /* 0x02000000fc84783b */ /* 0x000f280000000200 */
[----:B------:R-:W1:Y:S04]  /*15c80*/  LDSM.16.M88.4 R128, [R252+0x21000] ;  /* 0x02100000fc80783b */ /* 0x000e680000000200 */
[----:B------:R-:W2:Y:S01]  /*15c90*/  LDSM.16.M88.4 R124, [R252+0x22000] ;  /* 0x02200000fc7c783b */ /* 0x000ea20000000200 */
[-C--:B----4-:R-:W-:Y:S08]  /*15ca0*/  HMMA.1688.F32.TF32 R232, R176, R132.reuse, R232 ;  /* 0x00000084b0e8723c */ /* 0x090ff000000810e8 */
[-C--:B---3--:R-:W-:Y:S08]  /*15cb0*/  HMMA.1688.F32.TF32 R228, R180, R132.reuse, R228 ;  /* 0x00000084b4e4723c */ /* 0x088ff000000810e4 */
[-C--:B------:R-:W-:Y:S01]  /*15cc0*/  HMMA.1688.F32.TF32 R244, R184, R132.reuse, R244 ;  /* 0x00000084b8f4723c */ /* 0x080fe200000810f4 */
[----:B------:R-:W-:Y:S07]  /*15cd0*/  STL [R1+0x1a18], R134 ;  /* 0x001a188601007387 */ /* 0x000fee0000100800 */
[-C--:B-----5:R-:W-:Y:S01]  /*15ce0*/  HMMA.1688.F32.TF32 R12, R188, R132.reuse, R12 ;  /* 0x00000084bc0c723c */ /* 0x0a0fe2000008100c */
[----:B------:R-:W-:Y:S04]  /*15cf0*/  STL [R1+0x1a0c], R135 ;  /* 0x001a0c8701007387 */ /* 0x000fe80000100800 */
[----:B-1----:R-:W-:Y:S03]  /*15d00*/  STL [R1+0x1a04], R130 ;  /* 0x001a048201007387 */ /* 0x002fe60000100800 */
[-C--:B------:R-:W-:Y:S01]  /*15d10*/  HMMA.1688.F32.TF32 R84, R136, R132.reuse, R84 ;  /* 0x000000848854723c */ /* 0x080fe20000081054 */
[----:B------:R-:W-:Y:S04]  /*15d20*/  STL [R1+0x1a00], R131 ;  /* 0x001a008301007387 */ /* 0x000fe80000100800 */
[----:B--2---:R-:W-:Y:S03]  /*15d30*/  STL [R1+0x1a08], R127 ;  /* 0x001a087f01007387 */ /* 0x004fe60000100800 */
[-C--:B------:R-:W-:Y:S01]  /*15d40*/  HMMA.1688.F32.TF32 R164, R196, R132.reuse, R164 ;  /* 0x00000084c4a4723c */ /* 0x080fe200000810a4 */
[----:B------:R-:W2:Y:S04]  /*15d50*/  LDL.LU.64 R236, [R1+0x430] ;  /* 0x0004300001ec7983 */ /* 0x000ea80000300a00 */
[----:B------:R1:W-:Y:S04]  /*15d60*/  STL.64 [R1+0x300], R232 ;  /* 0x000300e801007387 */ /* 0x0003e80000100a00 */
[----:B------:R3:W-:Y:S04]  /*15d70*/  STL.64 [R1+0x308], R234 ;  /* 0x000308ea01007387 */ /* 0x0007e80000100a00 */
[----:B------:R-:W2:Y:S04]  /*15d80*/  LDL.LU.64 R238, [R1+0x438] ;  /* 0x0004380001ee7983 */ /* 0x000ea80000300a00 */
[----:B------:R4:W-:Y:S04]  /*15d90*/  STL.64 [R1+0x2f0], R228 ;  /* 0x0002f0e401007387 */ /* 0x0009e80000100a00 */
[----:B------:R4:W-:Y:S04]  /*15da0*/  STL.64 [R1+0x2f8], R230 ;  /* 0x0002f8e601007387 */ /* 0x0009e80000100a00 */
[----:B-1----:R-:W2:Y:S04]  /*15db0*/  LDL.LU.64 R232, [R1+0x120] ;  /* 0x0001200001e87983 */ /* 0x002ea80000300a00 */
[----:B---3--:R-:W3:Y:S04]  /*15dc0*/  LDL.LU.64 R234, [R1+0x128] ;  /* 0x0001280001ea7983 */ /* 0x008ee80000300a00 */
[----:B----4-:R-:W4:Y:S04]  /*15dd0*/  LDL.LU.64 R228, [R1+0x30] ;  /* 0x0000300001e47983 */ /* 0x010f280000300a00 */
[----:B------:R-:W4:Y:S04]  /*15de0*/  LDL.LU.64 R230, [R1+0x38] ;  /* 0x0000380001e67983 */ /* 0x000f280000300a00 */
[----:B------:R-:W-:Y:S04]  /*15df0*/  STL.64 [R1+0x350], R244 ;  /* 0x000350f401007387 */ /* 0x000fe80000100a00 */
[----:B------:R1:W-:Y:S04]  /*15e00*/  STL.64 [R1+0x358], R246 ;  /* 0x000358f601007387 */ /* 0x0003e80000100a00 */
[----:B-1----:R-:W2:Y:S04]  /*15e10*/  LDL.LU.64 R246, [R1+0x1a48] ;  /* 0x001a480001f67983 */ /* 0x002ea80000300a00 */
[----:B------:R-:W2:Y:S04]  /*15e20*/  LDL.LU.64 R244, [R1+0x1a40] ;  /* 0x001a400001f47983 */ /* 0x000ea80000300a00 */
[----:B------:R1:W-:Y:S04]  /*15e30*/  STL.64 [R1+0x400], R12 ;  /* 0x0004000c01007387 */ /* 0x0003e80000100a00 */
[----:B------:R1:W-:Y:S04]  /*15e40*/  STL.64 [R1+0x408], R14 ;  /* 0x0004080e01007387 */ /* 0x0003e80000100a00 */
[----:B-1----:R-:W2:Y:S04]  /*15e50*/  LDL.LU.64 R12, [R1+0x60] ;  /* 0x00006000010c7983 */ /* 0x002ea80000300a00 */
[----:B------:R-:W2:Y:S04]  /*15e60*/  LDL.LU.64 R14, [R1+0x68] ;  /* 0x00006800010e7983 */ /* 0x000ea80000300a00 */
[----:B------:R1:W-:Y:S04]  /*15e70*/  STL.64 [R1+0x470], R84 ;  /* 0x0004705401007387 */ /* 0x0003e80000100a00 */
[----:B------:R1:W-:Y:S04]  /*15e80*/  STL.64 [R1+0x478], R86 ;  /* 0x0004785601007387 */ /* 0x0003e80000100a00 */
[----:B-1----:R-:W3:Y:S04]  /*15e90*/  LDL.LU.64 R84, [R1+0x150] ;  /* 0x0001500001547983 */ /* 0x002ee80000300a00 */
[----:B------:R-:W3:Y:S04]  /*15ea0*/  LDL.LU.64 R86, [R1+0x158] ;  /* 0x0001580001567983 */ /* 0x000ee80000300a00 */
[----:B------:R1:W-:Y:S04]  /*15eb0*/  STL.64 [R1+0x520], R164 ;  /* 0x000520a401007387 */ /* 0x0003e80000100a00 */
[----:B------:R1:W-:Y:S04]  /*15ec0*/  STL.64 [R1+0x528], R166 ;  /* 0x000528a601007387 */ /* 0x0003e80000100a00 */
[----:B-1----:R-:W4:Y:S04]  /*15ed0*/  LDL.LU.64 R164, [R1+0x310] ;  /* 0x0003100001a47983 */ /* 0x002f280000300a00 */
[----:B------:R-:W4:Y:S01]  /*15ee0*/  LDL.LU.64 R166, [R1+0x318] ;  /* 0x0003180001a67983 */ /* 0x000f220000300a00 */
[-C--:B------:R-:W-:Y:S08]  /*15ef0*/  HMMA.1688.F32.TF32 R160, R140, R132.reuse, R160 ;  /* 0x000000848ca0723c */ /* 0x080ff000000810a0 */
[----:B------:R-:W-:Y:S11]  /*15f00*/  HMMA.1688.F32.TF32 R16, R192, R132, R16 ;  /* 0x00000084c010723c */ /* 0x000ff60000081010 */
[----:B------:R-:W-:Y:S04]  /*15f10*/  @!UPT UIADD3 URZ, URZ, URZ, URZ ;  /* 0x0000003f3f3ff290 */ /* 0x000fe8000fffe03f */
[----:B------:R-:W-:Y:S04]  /*15f20*/  STL.64 [R1+0x5c0], R160 ;  /* 0x0005c0a001007387 */ /* 0x000fe80000100a00 */
[----:B------:R-:W-:Y:S04]  /*15f30*/  STL.64 [R1+0x5c8], R162 ;  /* 0x0005c8a201007387 */ /* 0x000fe80000100a00 */
[----:B------:R-:W-:Y:S04]  /*15f40*/  STL.64 [R1+0x680], R16 ;  /* 0x0006801001007387 */ /* 0x000fe80000100a00 */
[----:B------:R2:W-:Y:S01]  /*15f50*/  STL.64 [R1+0x688], R18 ;  /* 0x0006881201007387 */ /* 0x0005e20000100a00 */
[----:B------:R-:W-:Y:S08]  /*15f60*/  HMMA.1688.F32.TF32 R4, R188, R124, R4 ;  /* 0x0000007cbc04723c */ /* 0x000ff00000081004 */
[-C--:B--2---:R-:W-:Y:S08]  /*15f70*/  HMMA.1688.F32.TF32 R16, R184, R128.reuse, R12 ;  /* 0x00000080b810723c */ /* 0x084ff0000008100c */
[-C--:B------:R-:W-:Y:S08]  /*15f80*/  HMMA.1688.F32.TF32 R12, R188, R128.reuse, R8 ;  /* 0x00000080bc0c723c */ /* 0x080ff00000081008 */
[-C--:B---3--:R-:W-:Y:S08]  /*15f90*/  HMMA.1688.F32.TF32 R84, R180, R128.reuse, R84 ;  /* 0x00000080b454723c */ /* 0x088ff00000081054 */
[-C--:B----4-:R-:W-:Y:S08]  /*15fa0*/  HMMA.1688.F32.TF32 R132, R176, R128.reuse, R164 ;  /* 0x00000080b084723c */ /* 0x090ff000000810a4 */
[-C--:B------:R-:W-:Y:S11]  /*15fb0*/  HMMA.1688.F32.TF32 R8, R136, R128.reuse, R80 ;  /* 0x000000808808723c */ /* 0x080ff60000081050 */
[----:B------:R-:W-:Y:S04]  /*15fc0*/  @!UPT UIADD3 URZ, URZ, URZ, URZ ;  /* 0x0000003f3f3ff290 */ /* 0x000fe8000fffe03f */
[----:B------:R-:W-:Y:S04]  /*15fd0*/  STL.64 [R1+0x2c0], R132 ;  /* 0x0002c08401007387 */ /* 0x000fe80000100a00 */
[----:B------:R-:W-:Y:S04]  /*15fe0*/  STL.64 [R1+0x2c8], R134 ;  /* 0x0002c88601007387 */ /* 0x000fe80000100a00 */
[----:B------:R-:W-:Y:S04]  /*15ff0*/  STL.64 [R1+0x2b0], R84 ;  /* 0x0002b05401007387 */ /* 0x000fe80000100a00 */
[----:B------:R-:W-:Y:S04]  /*16000*/  STL.64 [R1+0x2b8], R86 ;  /* 0x0002b85601007387 */ /* 0x000fe80000100a00 */
[----:B------:R-:W-:Y:S04]  /*16010*/  STL.64 [R1+0x2e0], R16 ;  /* 0x0002e01001007387 */ /* 0x000fe80000100a00 */
[----:B------:R1:W-:Y:S04]  /*16020*/  STL.64 [R1+0x2e8], R18 ;  /* 0x0002e81201007387 */ /* 0x0003e80000100a00 */
[----:B------:R-:W-:Y:S04]  /*16030*/  STL.64 [R1+0x340], R12 ;  /* 0x0003400c01007387 */ /* 0x000fe80000100a00 */
[----:B------:R2:W-:Y:S01]  /*16040*/  STL.64 [R1+0x348], R14 ;  /* 0x0003480e01007387 */ /* 0x0005e20000100a00 */
[-C--:B-1----:R-:W-:Y:S08]  /*16050*/  HMMA.1688.F32.TF32 R16, R196, R128.reuse, R152 ;  /* 0x00000080c410723c */ /* 0x082ff00000081098 */
[-C--:B--2---:R-:W-:Y:S01]  /*16060*/  HMMA.1688.F32.TF32 R12, R140, R128.reuse, R172 ;  /* 0x000000808c0c723c */ /* 0x084fe200000810ac */
[----:B------:R-:W-:Y:S04]  /*16070*/  STL.64 [R1+0x420], R8 ;  /* 0x0004200801007387 */ /* 0x000fe80000100a00 */
[----:B------:R1:W-:Y:S10]  /*16080*/  STL.64 [R1+0x428], R10 ;  /* 0x0004280a01007387 */ /* 0x0003f40000100a00 */
[----:B------:R-:W-:Y:S01]  /*16090*/  STL.64 [R1+0x4f0], R16 ;  /* 0x0004f01001007387 */ /* 0x000fe20000100a00 */
[----:B-1----:R-:W-:Y:S03]  /*160a0*/  HMMA.1688.F32.TF32 R8, R192, R128, R20 ;  /* 0x00000080c008723c */ /* 0x002fe60000081014 */
[----:B------:R1:W-:Y:S04]  /*160b0*/  STL.64 [R1+0x4f8], R18 ;  /* 0x0004f81201007387 */ /* 0x0003e80000100a00 */
[----:B------:R-:W-:Y:S04]  /*160c0*/  STL.64 [R1+0x580], R12 ;  /* 0x0005800c01007387 */ /* 0x000fe80000100a00 */
[----:B------:R2:W-:Y:S01]  /*160d0*/  STL.64 [R1+0x588], R14 ;  /* 0x0005880e01007387 */ /* 0x0005e20000100a00 */
[-C--:B-1----:R-:W-:Y:S08]  /*160e0*/  HMMA.1688.F32.TF32 R16, R176, R124.reuse, R236 ;  /* 0x0000007cb010723c */ /* 0x082ff000000810ec */
[-C--:B--2---:R-:W-:Y:S03]  /*160f0*/  HMMA.1688.F32.TF32 R12, R180, R124.reuse, R232 ;  /* 0x0000007cb40c723c */ /* 0x084fe600000810e8 */
[----:B------:R-:W-:Y:S04]  /*16100*/  STL.64 [R1+0x640], R8 ;  /* 0x0006400801007387 */ /* 0x000fe80000100a00 */
[----:B------:R1:W-:Y:S08]  /*16110*/  STL.64 [R1+0x648], R10 ;  /* 0x0006480a01007387 */ /* 0x0003f00000100a00 */
[----:B------:R-:W-:Y:S01]  /*16120*/  STL.64 [R1+0x1a0], R16 ;  /* 0x0001a01001007387 */ /* 0x000fe20000100a00 */
[-C--:B-1----:R-:W-:Y:S03]  /*16130*/  HMMA.1688.F32.TF32 R8, R184, R124.reuse, R228 ;  /* 0x0000007cb808723c */ /* 0x082fe600000810e4 */
[----:B------:R-:W-:Y:S04]  /*16140*/  STL.64 [R1+0x1a8], R18 ;  /* 0x0001a81201007387 */ /* 0x000fe80000100a00 */
[----:B------:R-:W2:Y:S04]  /*16150*/  LDL.LU.64 R84, [R1+0x590] ;  /* 0x0005900001547983 */ /* 0x000ea80000300a00 */
[----:B------:R-:W-:Y:S04]  /*16160*/  STL.64 [R1+0x180], R12 ;  /* 0x0001800c01007387 */ /* 0x000fe80000100a00 */
[----:B------:R-:W-:Y:S04]  /*16170*/  STL.64 [R1+0x188], R14 ;  /* 0x0001880e01007387 */ /* 0x000fe80000100a00 */
[----:B------:R-:W2:Y:S04]  /*16180*/  LDL.LU.64 R86, [R1+0x598] ;  /* 0x0005980001567983 */ /* 0x000ea80000300a00 */
[----:B------:R-:W-:Y:S04]  /*16190*/  LDSM.16.M88.4 R16, [R252+0x23000] ;  /* 0x02300000fc10783b */ /* 0x000fe80000000200 */
[----:B------:R-:W-:Y:S04]  /*161a0*/  STL.64 [R1+0x1f0], R8 ;  /* 0x0001f00801007387 */ /* 0x000fe80000100a00 */
[----:B------:R-:W-:Y:S04]  /*161b0*/  STL.64 [R1+0x1f8], R10 ;  /* 0x0001f80a01007387 */ /* 0x000fe80000100a00 */
[----:B------:R-:W3:Y:S04]  /*161c0*/  LDL.LU.64 R152, [R1+0x260] ;  /* 0x0002600001987983 */ /* 0x000ee80000300a00 */
[----:B------:R-:W3:Y:S04]  /*161d0*/  LDL.LU.64 R154, [R1+0x268] ;  /* 0x00026800019a7983 */ /* 0x000ee80000300a00 */
[----:B------:R-:W-:Y:S04]  /*161e0*/  STL.64 [R1+0x2d0], R4 ;  /* 0x0002d00401007387 */ /* 0x000fe80000100a00 */
[----:B------:R1:W-:Y:S04]  /*161f0*/  STL.64 [R1+0x2d8], R6 ;  /* 0x0002d80601007387 */ /* 0x0003e80000100a00 */
[----:B------:R-:W4:Y:S04]  /*16200*/  LDL.LU.64 R80, [R1+0x80] ;  /* 0x0000800001507983 */ /* 0x000f280000300a00 */
[----:B------:R-:W4:Y:S01]  /*16210*/  LDL.LU.64 R82, [R1+0x88] ;  /* 0x0000880001527983 */ /* 0x000f220000300a00 */
[-C--:B-1----:R-:W-:Y:S11]  /*16220*/  HMMA.1688.F32.TF32 R4, R136, R124.reuse, R76 ;  /* 0x0000007c8804723c */ /* 0x082ff6000008104c */
[----:B------:R-:W-:Y:S11]  /*16230*/  @!UPT UIADD3 URZ, URZ, URZ, URZ ;  /* 0x0000003f3f3ff290 */ /* 0x000ff6000fffe03f */
[----:B------:R-:W-:Y:S01]  /*16240*/  @!UPT UIADD3 URZ, URZ, URZ, URZ ;  /* 0x0000003f3f3ff290 */ /* 0x000fe2000fffe03f */
[----:B------:R-:W-:Y:S04]  /*16250*/  STL.64 [R1+0x380], R4 ;  /* 0x0003800401007387 */ /* 0x000fe80000100a00 */
[----:B------:R1:W-:Y:S04]  /*16260*/  STL.64 [R1+0x388], R6 ;  /* 0x0003880601007387 */ /* 0x0003e80000100a00 */
[----:B------:R-:W4:Y:S04]  /*16270*/  LDL.LU.64 R20, [R1+0x10] ;  /* 0x0000100001147983 */ /* 0x000f280000300a00 */
[----:B------:R-:W4:Y:S01]  /*16280*/  LDL.LU.64 R22, [R1+0x18] ;  /* 0x0000180001167983 */ /* 0x000f220000300a00 */
[-C--:B------:R-:W-:Y:S03]  /*16290*/  HMMA.1688.F32.TF32 R12, R196, R124.reuse, R148 ;  /* 0x0000007cc40c723c */ /* 0x080fe60000081094 */
[----:B------:R-:W-:Y:S05]  /*162a0*/  LDSM.16.M88.4 R148, [R252+0x2b000] ;  /* 0x02b00000fc94783b */ /* 0x000fea0000000200 */
[-C--:B------:R-:W-:Y:S08]  /*162b0*/  HMMA.1688.F32.TF32 R8, R140, R124.reuse, R156 ;  /* 0x0000007c8c08723c */ /* 0x080ff0000008109c */
[----:B-1----:R-:W-:Y:S07]  /*162c0*/  HMMA.1688.F32.TF32 R4, R192, R124, R24 ;  /* 0x0000007cc004723c */ /* 0x002fee0000081018 */
[----:B------:R-:W-:Y:S04]  /*162d0*/  STL.64 [R1+0x490], R12 ;  /* 0x0004900c01007387 */ /* 0x000fe80000100a00 */
[----:B------:R-:W-:Y:S04]  /*162e0*/  STL.64 [R1+0x498], R14 ;  /* 0x0004980e01007387 */ /* 0x000fe80000100a00 */
[----:B------:R-:W-:Y:S04]  /*162f0*/  STL.64 [R1+0x510], R8 ;  /* 0x0005100801007387 */ /* 0x000fe80000100a00 */
[----:B------:R-:W1:Y:S04]  /*16300*/  LDSM.16.M88.4 R12, [R252+0x24000] ;  /* 0x02400000fc0c783b */ /* 0x000e680000000200 */
[----:B------:R-:W-:Y:S04]  /*16310*/  STL.64 [R1+0x518], R10 ;  /* 0x0005180a01007387 */ /* 0x000fe80000100a00 */
[----:B------:R-:W-:Y:S04]  /*16320*/  STL.64 [R1+0x600], R4 ;  /* 0x0006000401007387 */ /* 0x000fe80000100a00 */
[----:B------:R-:W1:Y:S04]  /*16330*/  LDSM.16.M88.4 R8, [R252+0x25000] ;  /* 0x02500000fc08783b */ /* 0x000e680000000200 */
[----:B------:R-:W-:Y:S04]  /*16340*/  STL.64 [R1+0x608], R6 ;  /* 0x0006080601007387 */ /* 0x000fe80000100a00 */
[----:B------:R-:W1:Y:S04]  /*16350*/  LDSM.16.M88.4 R4, [R252+0x26000] ;  /* 0x02600000fc04783b */ /* 0x000e680000000200 */
[----:B-1----:R-:W-:Y:S04]  /*16360*/  STL [R1+0x1a20], R14 ;  /* 0x001a200e01007387 */ /* 0x002fe80000100800 */
[----:B------:R-:W-:Y:S04]  /*16370*/  STL [R1+0x1a1c], R15 ;  /* 0x001a1c0f01007387 */ /* 0x000fe80000100800 */
[----:B------:R-:W-:Y:S04]  /*16380*/  STL [R1+0x1a24], R10 ;  /* 0x001a240a01007387 */ /* 0x000fe80000100800 */
[----:B------:R-:W-:Y:S04]  /*16390*/  STL [R1+0x19d4], R11 ;  /* 0x0019d40b01007387 */ /* 0x000fe80000100800 */
[----:B------:R-:W-:Y:S04]  /*163a0*/  STL [R1+0x19cc], R6 ;  /* 0x0019cc0601007387 */ /* 0x000fe80000100800 */
[----:B------:R-:W-:Y:S01]  /*163b0*/  STL [R1+0x19c8], R7 ;  /* 0x0019c80701007387 */ /* 0x000fe20000100800 */
[-C--:B--2---:R-:W-:Y:S03]  /*163c0*/  HMMA.1688.F32.TF32 R76, R176, R16.reuse, R84 ;  /* 0x00000010b04c723c */ /* 0x084fe60000081054 */
[----:B------:R-:W2:Y:S04]  /*163d0*/  LDL.LU.64 R84, [R1+0x670] ;  /* 0x0006700001547983 */ /* 0x000ea80000300a00 */
[----:B------:R-:W2:Y:S11]  /*163e0*/  LDL.LU.64 R86, [R1+0x678] ;  /* 0x0006780001567983 */ /* 0x000eb60000300a00 */
[----:B------:R-:W-:Y:S06]  /*163f0*/  @!UPT UIADD3 URZ, URZ, URZ, URZ ;  /* 0x0000003f3f3ff290 */ /* 0x000fec000fffe03f */
[----:B------:R-:W-:Y:S02]  /*16400*/  IMAD.MOV.U32 R135, RZ, RZ, R76 ;  /* 0x000000ffff877224 */ /* 0x000fe400078e004c */
[----:B------:R-:W-:Y:S02]  /*16410*/  IMAD.MOV.U32 R127, RZ, RZ, R77 ;  /* 0x000000ffff7f7224 */ /* 0x000fe400078e004d */
[----:B------:R-:W-:Y:S02]  /*16420*/  IMAD.MOV.U32 R130, RZ, RZ, R78 ;  /* 0x000000ffff827224 */ /* 0x000fe400078e004e */
[----:B------:R-:W-:Y:S02]  /*16430*/  IMAD.MOV.U32 R131, RZ, RZ, R79 ;  /* 0x000000ffff837224 */ /* 0x000fe400078e004f */
[-C--:B---3--:R-:W-:Y:S08]  /*16440*/  HMMA.1688.F32.TF32 R76, R180, R16.reuse, R152 ;  /* 0x00000010b44c723c */ /* 0x088ff00000081098 */
[-C--:B----4-:R-:W-:Y:S01]  /*16450*/  HMMA.1688.F32.TF32 R24, R184, R16.reuse, R80 ;  /* 0x00000010b818723c */ /* 0x090fe20000081050 */
[----:B------:R-:W-:Y:S04]  /*16460*/  STL [R1+0x1a30], R131 ;  /* 0x001a308301007387 */ /* 0x000fe80000100800 */
[----:B------:R-:W-:Y:S04]  /*16470*/  STL [R1+0x1a2c], R130 ;  /* 0x001a2c8201007387 */ /* 0x000fe80000100800 */
[----:B------:R-:W-:Y:S04]  /*16480*/  STL [R1+0x1a28], R135 ;  /* 0x001a288701007387 */ /* 0x000fe80000100800 */
[----:B------:R-:W-:Y:S04]  /*16490*/  STL.64 [R1+0x1a10], R126 ;  /* 0x001a107e01007387 */ /* 0x000fe80000100a00 */
[----:B------:R-:W-:Y:S04]  /*164a0*/  STL.64 [R1+0x130], R76 ;  /* 0x0001304c01007387 */ /* 0x000fe80000100a00 */
[----:B------:R-:W-:Y:S04]  /*164b0*/  STL.64 [R1+0x138], R78 ;  /* 0x0001384e01007387 */ /* 0x000fe80000100a00 */
[----:B------:R-:W3:Y:S04]  /*164c0*/  LDL.LU.64 R80, [R1+0x3e0] ;  /* 0x0003e00001507983 */ /* 0x000ee80000300a00 */
[----:B------:R1:W-:Y:S04]  /*164d0*/  STL.64 [R1+0x160], R24 ;  /* 0x0001601801007387 */ /* 0x0003e80000100a00 */
[----:B------:R4:W-:Y:S04]  /*164e0*/  STL.64 [R1+0x168], R26 ;  /* 0x0001681a01007387 */ /* 0x0009e80000100a00 */
[----:B------:R-:W3:Y:S01]  /*164f0*/  LDL.LU.64 R82, [R1+0x3e8] ;  /* 0x0003e80001527983 */ /* 0x000ee20000300a00 */
[-C--:B------:R-:W-:Y:S11]  /*16500*/  HMMA.1688.F32.TF32 R20, R188, R16.reuse, R20 ;  /* 0x00000010bc14723c */ /* 0x080ff60000081014 */
[----:B------:R-:W-:Y:S11]  /*16510*/  @!UPT UIADD3 URZ, URZ, URZ, URZ ;  /* 0x0000003f3f3ff290 */ /* 0x000ff6000fffe03f */
[----:B------:R-:W-:Y:S01]  /*16520*/  @!UPT UIADD3 URZ, URZ, URZ, URZ ;  /* 0x0000003f3f3ff290 */ /* 0x000fe2000fffe03f */
[----:B------:R4:W-:Y:S04]  /*16530*/  STL.64 [R1+0x1e0], R20 ;  /* 0x0001e01401007387 */ /* 0x0009e80000100a00 */
[----:B------:R4:W-:Y:S04]  /*16540*/  STL.64 [R1+0x1e8], R22 ;  /* 0x0001e81601007387 */ /* 0x0009e80000100a00 */
[----:B-1----:R-:W3:Y:S04]  /*16550*/  LDL.LU.64 R24, [R1+0x90] ;  /* 0x0000900001187983 */ /* 0x002ee80000300a00 */
[----:B----4-:R-:W4:Y:S04]  /*16560*/  LDL.LU.64 R26, [R1+0x98] ;  /* 0x00009800011a7983 */ /* 0x010f280000300a00 */
[----:B------:R-:W4:Y:S04]  /*16570*/  LDL.LU.64 R20, [R1] ;  /* 0x0000000001147983 */ /* 0x000f280000300a00 */
[----:B------:R-:W4:Y:S01]  /*16580*/  LDL.LU.64 R22, [R1+0x8] ;  /* 0x0000080001167983 */ /* 0x000f220000300a00 */
[-C--:B------:R-:W-:Y:S03]  /*16590*/  HMMA.1688.F32.TF32 R124, R136, R16.reuse, R72 ;  /* 0x00000010887c723c */ /* 0x080fe60000081048 */
[----:B------:R-:W4:Y:S05]  /*165a0*/  LDL.LU.64 R76, [R1+0x6a0] ;  /* 0x0006a000014c7983 */ /* 0x000f2a0000300a00 */
[-C--:B------:R-:W-:Y:S08]  /*165b0*/  HMMA.1688.F32.TF32 R72, R196, R16.reuse, R108 ;  /* 0x00000010c448723c */ /* 0x080ff0000008106c */
[-C--:B------:R-:W-:Y:S08]  /*165c0*/  HMMA.1688.F32.TF32 R104, R140, R16.reuse, R104 ;  /* 0x000000108c68723c */ /* 0x080ff00000081068 */
[----:B------:R-:W-:Y:S01]  /*165d0*/  HMMA.1688.F32.TF32 R28, R192, R16, R28 ;  /* 0x00000010c01c723c */ /* 0x000fe2000008101c */
[----:B------:R-:W-:Y:S04]  /*165e0*/  STL.64 [R1+0x320], R124 ;  /* 0x0003207c01007387 */ /* 0x000fe80000100a00 */
[----:B------:R-:W-:Y:S04]  /*165f0*/  STL.64 [R1+0x328], R126 ;  /* 0x0003287e01007387 */ /* 0x000fe80000100a00 */
[----:B------:R-:W4:Y:S04]  /*16600*/  LDL.LU.64 R78, [R1+0x6a8] ;  /* 0x0006a800014e7983 */ /* 0x000f280000300a00 */
[----:B------:R-:W-:Y:S04]  /*16610*/  STL.64 [R1+0x430], R72 ;  /* 0x0004304801007387 */ /* 0x000fe80000100a00 */
[----:B------:R2:W-:Y:S04]  /*16620*/  STL.64 [R1+0x438], R74 ;  /* 0x0004384a01007387 */ /* 0x0005e80000100a00 */
[----:B------:R-:W-:Y:S04]  /*16630*/  STL.64 [R1+0x4e0], R104 ;  /* 0x0004e06801007387 */ /* 0x000fe80000100a00 */
[----:B------:R-:W-:Y:S04]  /*16640*/  STL.64 [R1+0x4e8], R106 ;  /* 0x0004e86a01007387 */ /* 0x000fe80000100a00 */
[----:B------:R-:W-:Y:S04]  /*16650*/  STL.64 [R1+0x590], R28 ;  /* 0x0005901c01007387 */ /* 0x000fe80000100a00 */
[----:B------:R3:W-:Y:S01]  /*16660*/  STL.64 [R1+0x598], R30 ;  /* 0x0005981e01007387 */ /* 0x0007e20000100a00 */
[----:B--2---:R-:W-:Y:S11]  /*16670*/  HMMA.1688.F32.TF32 R72, R176, R12, R84 ;  /* 0x0000000cb048723c */ /* 0x004ff60000081054 */
[----:B------:R-:W-:Y:S11]  /*16680*/  @!UPT UIADD3 URZ, URZ, URZ, URZ ;  /* 0x0000003f3f3ff290 */ /* 0x000ff6000fffe03f */
[----:B------:R-:W-:Y:S02]  /*16690*/  @!UPT UIADD3 URZ, URZ, URZ, URZ ;  /* 0x0000003f3f3ff290 */ /* 0x000fe4000fffe03f */
[----:B------:R-:W-:Y:S02]  /*166a0*/  IMAD.MOV.U32 R10, RZ, RZ, R73 ;  /* 0x000000ffff0a7224 */ /* 0x000fe400078e0049 */
[----:B------:R-:W-:-:S03]  /*166b0*/  IMAD.MOV.U32 R135, RZ, RZ, R72 ;  /* 0x000000ffff877224 */ /* 0x000fc600078e0048 */
[----:B------:R-:W-:Y:S04]  /*166c0*/  STL [R1+0x1a38], R10 ;  /* 0x001a380a01007387 */ /* 0x000fe80000100800 */
[----:B------:R-:W-:Y:S01]  /*166d0*/  STL [R1+0x1a34], R135 ;  /* 0x001a348701007387 */ /* 0x000fe20000100800 */
[----:B------:R-:W-:Y:S02]  /*166e0*/  IMAD.MOV.U32 R14, RZ, RZ, R74 ;  /* 0x000000ffff0e7224 */ /* 0x000fe400078e004a */
[----:B------:R-:W-:Y:S01]  /*166f0*/  IMAD.MOV.U32 R15, RZ, RZ, R75 ;  /* 0x000000ffff0f7224 */ /* 0x000fe200078e004b */
[-C--:B---3--:R-:W-:Y:S11]  /*16700*/  HMMA.1688.F32.TF32 R28, R180, R12.reuse, R80 ;  /* 0x0000000cb41c723c */ /* 0x088ff60000081050 */
[----:B------:R-:W-:Y:S11]  /*16710*/  @!UPT UIADD3 URZ, URZ, URZ, URZ ;  /* 0x0000003f3f3ff290 */ /* 0x000ff6000fffe03f */
[----:B------:R-:W-:Y:S02]  /*16720*/  @!UPT UIADD3 URZ, URZ, URZ, URZ ;  /* 0x0000003f3f3ff290 */ /* 0x000fe4000fffe03f */
[----:B------:R-:W-:Y:S02]  /*16730*/  IMAD.MOV.U32 R16, RZ, RZ, R31 ;  /* 0x000000ffff107224 */ /* 0x000fe400078e001f */
[----:B------:R-:W-:Y:S01]  /*16740*/  IMAD.MOV.U32 R17, RZ, RZ, R30 ;  /* 0x000000ffff117224 */ /* 0x000fe200078e001e */
[----:B------:R-:W-:Y:S04]  /*16750*/  STL.64 [R1+0xe0], R28 ;  /* 0x0000e01c01007387 */ /* 0x000fe80000100a00 */
[----:B------:R-:W-:Y:S04]  /*16760*/  STL [R1+0x1994], R16 ;  /* 0x0019941001007387 */ /* 0x000fe80000100800 */
[----:B------:R-:W-:Y:S01]  /*16770*/  STL [R1+0x1990], R17 ;  /* 0x0019901101007387 */ /* 0x000fe20000100800 */
[-C--:B----4-:R-:W-:Y:S03]  /*16780*/  HMMA.1688.F32.TF32 R24, R184, R12.reuse, R24 ;  /* 0x0000000cb818723c */ /* 0x090fe60000081018 */
[----:B------:R-:W2:Y:S04]  /*16790*/  LDL.LU.64 R72, [R1+0x5a0] ;  /* 0x0005a00001487983 */ /* 0x000ea80000300a00 */
[----:B------:R-:W2:Y:S11]  /*167a0*/  LDL.LU.64 R74, [R1+0x5a8] ;  /* 0x0005a800014a7983 */ /* 0x000eb60000300a00 */
[----:B------:R-:W-:Y:S05]  /*167b0*/  @!UPT UIADD3 URZ, URZ, URZ, URZ ;  /* 0x0000003f3f3ff290 */ /* 0x000fea000fffe03f */
[----:B------:R-:W-:Y:S04]  /*167c0*/  STL.64 [R1+0x110], R24 ;  /* 0x0001101801007387 */ /* 0x000fe80000100a00 */
[----:B------:R1:W-:Y:S02]  /*167d0*/  STL.64 [R1+0x118], R26 ;  /* 0x0001181a01007387 */ /* 0x0003e40000100a00 */
[-C--:B-1----:R-:W-:Y:S02]  /*167e0*/  HMMA.1688.F32.TF32 R24, R188, R12.reuse, R20 ;  /* 0x0000000cbc18723c */ /* 0x082fe40000081014 */
[----:B------:R-:W3:Y:S04]  /*167f0*/  LDL.LU.64 R20, [R1+0x140] ;  /* 0x0001400001147983 */ /* 0x000ee80000300a00 */
[----:B------:R-:W3:Y:S02]  /*16800*/  LDL.LU.64 R22, [R1+0x148] ;  /* 0x0001480001167983 */ /* 0x000ee40000300a00 */
[-C--:B------:R-:W-:Y:S08]  /*16810*/  HMMA.1688.F32.TF32 R84, R136, R12.reuse, R44 ;  /* 0x0000000c8854723c */ /* 0x080ff0000008102c */
[-C--:B------:R-:W-:Y:S08]  /*16820*/  HMMA.1688.F32.TF32 R44, R196, R12.reuse, R88 ;  /* 0x0000000cc42c723c */ /* 0x080ff00000081058 */
[-C--:B------:R-:W-:Y:S08]  /*16830*/  HMMA.1688.F32.TF32 R80, R140, R12.reuse, R168 ;  /* 0x0000000c8c50723c */ /* 0x080ff000000810a8 */
[----:B------:R-:W-:Y:S01]  /*16840*/  HMMA.1688.F32.TF32 R32, R192, R12, R32 ;  /* 0x0000000cc020723c */ /* 0x000fe20000081020 */
[----:B------:R1:W-:Y:S04]  /*16850*/  STL.64 [R1+0x150], R24 ;  /* 0x0001501801007387 */ /* 0x0003e80000100a00 */
[----:B------:R4:W-:Y:S04]  /*16860*/  STL.64 [R1+0x158], R26 ;  /* 0x0001581a01007387 */ /* 0x0009e80000100a00 */
[----:B------:R-:W3:Y:S04]  /*16870*/  LDL.LU.64 R28, [R1+0x720] ;  /* 0x00072000011c7983 */ /* 0x000ee80000300a00 */
[----:B------:R-:W3:Y:S04]  /*16880*/  LDL.LU.64 R30, [R1+0x728] ;  /* 0x00072800011e7983 */ /* 0x000ee80000300a00 */
[----:B-1----:R-:W3:Y:S04]  /*16890*/  LDL.LU.64 R24, [R1+0x650] ;  /* 0x0006500001187983 */ /* 0x002ee80000300a00 */
[----:B----4-:R-:W4:Y:S04]  /*168a0*/  LDL.LU.64 R26, [R1+0x658] ;  /* 0x00065800011a7983 */ /* 0x010f280000300a00 */
[----:B------:R-:W-:Y:S04]  /*168b0*/  STL.64 [R1+0x2a0], R84 ;  /* 0x0002a05401007387 */ /* 0x000fe80000100a00 */
[----:B------:R-:W-:Y:S04]  /*168c0*/  STL.64 [R1+0x2a8], R86 ;  /* 0x0002a85601007387 */ /* 0x000fe80000100a00 */
[----:B------:R-:W-:Y:S04]  /*168d0*/  STL.64 [R1+0x3f0], R44 ;  /* 0x0003f02c01007387 */ /* 0x000fe80000100a00 */
[----:B------:R1:W-:Y:S04]  /*168e0*/  STL.64 [R1+0x3f8], R46 ;  /* 0x0003f82e01007387 */ /* 0x0003e80000100a00 */
[----:B------:R-:W-:Y:S04]  /*168f0*/  STL.64 [R1+0x4b0], R80 ;  /* 0x0004b05001007387 */ /* 0x000fe80000100a00 */
[----:B------:R-:W-:Y:S04]  /*16900*/  STL.64 [R1+0x4b8], R82 ;  /* 0x0004b85201007387 */ /* 0x000fe80000100a00 */
[----:B------:R-:W-:Y:S04]  /*16910*/  STL.64 [R1+0x570], R32 ;  /* 0x0005702001007387 */ /* 0x000fe80000100a00 */
[----:B------:R2:W-:Y:S01]  /*16920*/  STL.64 [R1+0x578], R34 ;  /* 0x0005782201007387 */ /* 0x0005e20000100a00 */
[-C--:B-1----:R-:W-:Y:S11]  /*16930*/  HMMA.1688.F32.TF32 R44, R176, R8.reuse, R76 ;  /* 0x00000008b02c723c */ /* 0x082ff6000008104c */
[----:B------:R-:W-:Y:S11]  /*16940*/  @!UPT UIADD3 URZ, URZ, URZ, URZ ;  /* 0x0000003f3f3ff290 */ /* 0x000ff6000fffe03f */
[----:B------:R-:W-:Y:S02]  /*16950*/  @!UPT UIADD3 URZ, URZ, URZ, URZ ;  /* 0x0000003f3f3ff290 */ /* 0x000fe4000fffe03f */
[----:B------:R-:W-:Y:S02]  /*16960*/  IMAD.MOV.U32 R10, RZ, RZ, R44 ;  /* 0x000000ffff0a7224 */ /* 0x000fe400078e002c */
[----:B------:R-:W-:Y:S02]  /*16970*/  IMAD.MOV.U32 R135, RZ, RZ, R45 ;  /* 0x000000ffff877224 */ /* 0x000fe400078e002d */
[----:B------:R-:W-:Y:S02]  /*16980*/  IMAD.MOV.U32 R131, RZ, RZ, R46 ;  /* 0x000000ffff837224 */ /* 0x000fe400078e002e */
[----:B------:R-:W-:Y:S02]  /*16990*/  IMAD.MOV.U32 R130, RZ, RZ, R47 ;  /* 0x000000ffff827224 */ /* 0x000fe400078e002f */
[-C--:B------:R-:W-:Y:S08]  /*169a0*/  HMMA.1688.F32.TF32 R44, R136, R8.reuse, R48 ;  /* 0x00000008882c723c */ /* 0x080ff00000081030 */
[-C--:B------:R-:W-:Y:S08]  /*169b0*/  HMMA.1688.F32.TF32 R48, R196, R8.reuse, R92 ;  /* 0x00000008c430723c */ /* 0x080ff0000008105c */
[-C--:B--2---:R-:W-:Y:S11]  /*169c0*/  HMMA.1688.F32.TF32 R32, R180, R8.reuse, R72 ;  /* 0x00000008b420723c */ /* 0x084ff60000081048 */
[----:B------:R-:W-:Y:S11]  /*169d0*/  @!UPT UIADD3 URZ, URZ, URZ, URZ ;  /* 0x0000003f3f3ff290 */ /* 0x000ff6000fffe03f */
[----:B------:R-:W-:Y:S02]  /*169e0*/  @!UPT UIADD3 URZ, URZ, URZ, URZ ;  /* 0x0000003f3f3ff290 */ /* 0x000fe4000fffe03f */
[----:B------:R-:W-:Y:S01]  /*169f0*/  IMAD.MOV.U32 R16, RZ, RZ, R33 ;  /* 0x000000ffff107224 */ /* 0x000fe200078e0021 */
[----:B------:R3:W-:Y:S01]  /*16a00*/  STL [R1+0xc0], R32 ;  /* 0x0000c02001007387 */ /* 0x0007e20000100800 */
[----:B------:R-:W-:Y:S01]  /*16a10*/  IMAD.MOV.U32 R17, RZ, RZ, R34 ;  /* 0x000000ffff117224 */ /* 0x000fe200078e0022 */
[----:B------:R-:W-:Y:S02]  /*16a20*/  MOV R13, R35 ;  /* 0x00000023000d7202 */ /* 0x000fe40000000f00 */
[----:B------:R-:W-:Y:S01]  /*16a30*/  STL [R1+0x19d0], R16 ;  /* 0x0019d01001007387 */ /* 0x000fe20000100800 */
[-C--:B---3--:R-:W-:Y:S03]  /*16a40*/  HMMA.1688.F32.TF32 R32, R184, R8.reuse, R20 ;  /* 0x00000008b820723c */ /* 0x088fe60000081014 */
[----:B------:R-:W2:Y:S04]  /*16a50*/  LDL.LU.64 R20, [R1+0x3a0] ;  /* 0x0003a00001147983 */ /* 0x000ea80000300a00 */
[----:B------:R-:W2:Y:S11]  /*16a60*/  LDL.LU.64 R22, [R1+0x3a8] ;  /* 0x0003a80001167983 */ /* 0x000eb60000300a00 */
[----:B------:R-:W-:Y:S05]  /*16a70*/  @!UPT UIADD3 URZ, URZ, URZ, URZ ;  /* 0x0000003f3f3ff290 */ /* 0x000fea000fffe03f */
[----:B------:R-:W-:Y:S04]  /*16a80*/  STL.64 [R1+0xb0], R32 ;  /* 0x0000b02001007387 */ /* 0x000fe80000100a00 */
[----:B------:R1:W-:Y:S02]  /*16a90*/  STL.64 [R1+0xb8], R34 ;  /* 0x0000b82201007387 */ /* 0x0003e40000100a00 */
[-C--:B-1----:R-:W-:Y:S11]  /*16aa0*/  HMMA.1688.F32.TF32 R32, R188, R8.reuse, R248 ;  /* 0x00000008bc20723c */ /* 0x082ff600000810f8 */
[----:B------:R-:W-:Y:S11]  /*16ab0*/  @!UPT UIADD3 URZ, URZ, URZ, URZ ;  /* 0x0000003f3f3ff290 */ /* 0x000ff6000fffe03f */
[----:B------:R-:W-:Y:S01]  /*16ac0*/  @!UPT UIADD3 URZ, URZ, URZ, URZ ;  /* 0x0000003f3f3ff290 */ /* 0x000fe2000fffe03f */
[----:B------:R-:W-:Y:S04]  /*16ad0*/  STL.64 [R1+0x100], R32 ;  /* 0x0001002001007387 */ /* 0x000fe80000100a00 */
[----:B------:R-:W-:Y:S04]  /*16ae0*/  STL.64 [R1+0x108], R34 ;  /* 0x0001082201007387 */ /* 0x000fe80000100a00 */
[----:B------:R1:W-:Y:S04]  /*16af0*/  STL.64 [R1+0x1c0], R44 ;  /* 0x0001c02c01007387 */ /* 0x0003e80000100a00 */
[----:B------:R3:W-:Y:S04]  /*16b00*/  STL.64 [R1+0x1c8], R46 ;  /* 0x0001c82e01007387 */ /* 0x0007e80000100a00 */
[----:B-1----:R-:W2:Y:S04]  /*16b10*/  LDL.LU.64 R44, [R1+0x7a0] ;  /* 0x0007a000012c7983 */ /* 0x002ea80000300a00 */
[----:B------:R-:W-:Y:S04]  /*16b20*/  STL.64 [R1+0x370], R48 ;  /* 0x0003703001007387 */ /* 0x000fe80000100a00 */
[----:B------:R-:W-:Y:S04]  /*16b30*/  STL.64 [R1+0x378], R50 ;  /* 0x0003783201007387 */ /* 0x000fe80000100a00 */
[----:B---3--:R-:W3:Y:S01]  /*16b40*/  LDL.LU.64 R46, [R1+0x7a8] ;  /* 0x0007a800012e7983 */ /* 0x008ee20000300a00 */
[-C--:B------:R-:W-:Y:S11]  /*16b50*/  HMMA.1688.F32.TF32 R32, R140, R8.reuse, R112 ;  /* 0x000000088c20723c */ /* 0x080ff60000081070 */
[----:B------:R-:W-:Y:S11]  /*16b60*/  @!UPT UIADD3 URZ, URZ, URZ, URZ ;  /* 0x0000003f3f3ff290 */ /* 0x000ff6000fffe03f */
[----:B------:R-:W-:Y:S01]  /*16b70*/  @!UPT UIADD3 URZ, URZ, URZ, URZ ;  /* 0x0000003f3f3ff290 */ /* 0x000fe2000fffe03f */
[----:B------:R-:W-:Y:S04]  /*16b80*/  STL.64 [R1+0x460], R32 ;  /* 0x0004602001007387 */ /* 0x000fe80000100a00 */
[----:B------:R1:W-:Y:S02]  /*16b90*/  STL.64 [R1+0x468], R34 ;  /* 0x0004682201007387 */ /* 0x0003e40000100a00 */
[----:B-1----:R-:W-:Y:S08]  /*16ba0*/  HMMA.1688.F32.TF32 R32, R192, R8, R36 ;  /* 0x00000008c020723c */ /* 0x002ff00000081024 */
[----:B----4-:R-:W-:Y:S11]  /*16bb0*/  HMMA.1688.F32.TF32 R24, R180, R4, R24 ;  /* 0x00000004b418723c */ /* 0x010ff60000081018 */
[----:B------:R-:W-:Y:S04]  /*16bc0*/  @!UPT UIADD3 URZ, URZ, URZ, URZ ;  /* 0x0000003f3f3ff290 */ /* 0x000fe8000fffe03f */
[----:B------:R-:W-:Y:S04]  /*16bd0*/  STL.64 [R1+0x540], R32 ;  /* 0x0005402001007387 */ /* 0x000fe80000100a00 */
[----:B------:R-:W-:Y:S04]  /*16be0*/  STL.64 [R1+0x548], R34 ;  /* 0x0005482201007387 */ /* 0x000fe80000100a00 */
[----:B------:R-:W4:Y:S04]  /*16bf0*/  LDL.LU.64 R36, [R1+0x6d0] ;  /* 0x0006d00001247983 */ /* 0x000f280000300a00 */
[----:B------:R-:W4:Y:S01]  /*16c00*/  LDL.LU.64 R38, [R1+0x6d8] ;  /* 0x0006d80001267983 */ /* 0x000f220000300a00 */
[----:B------:R-:W-:-:S03]  /*16c10*/  IMAD.MOV.U32 R16, RZ, RZ, R25 ;  /* 0x000000ffff107224 */ /* 0x000fc600078e0019 */
[----:B------:R-:W4:Y:S04]  /*16c20*/  LDL.LU.64 R76, [R1+0x5d0] ;  /* 0x0005d000014c7983 */ /* 0x000f280000300a00 */
[----:B------:R-:W4:Y:S04]  /*16c30*/  LDL.LU.64 R78, [R1+0x5d8] ;  /* 0x0005d800014e7983 */ /* 0x000f280000300a00 */
[----:B------:R-:W4:Y:S04]  /*16c40*/  LDL.LU.64 R72, [R1+0x240] ;  /* 0x0002400001487983 */ /* 0x000f280000300a00 */
[----:B------:R-:W4:Y:S04]  /*16c50*/  LDL.LU.64 R74, [R1+0x248] ;  /* 0x00024800014a7983 */ /* 0x000f280000300a00 */
[----:B------:R-:W-:Y:S04]  /*16c60*/  STL.64 [R1+0x19e0], R18 ;  /* 0x0019e01201007387 */ /* 0x000fe80000100a00 */
[----:B------:R1:W-:Y:S04]  /*16c70*/  STL.64 [R1+0x19d8], R16 ;  /* 0x0019d81001007387 */ /* 0x0003e80000100a00 */
[----:B------:R-:W3:Y:S01]  /*16c80*/  LDSM.16.M88.4 R32, [R252+0x27000] ;  /* 0x02700000fc20783b */ /* 0x000ee20000000200 */
[----:B-1----:R-:W-:Y:S01]  /*16c90*/  HMMA.1688.F32.TF32 R16, R136, R4, R68 ;  /* 0x000000048810723c */ /* 0x002fe20000081044 */
[----:B------:R-:W-:-:S02]  /*16ca0*/  IMAD.MOV.U32 R11, RZ, RZ, R24 ;  /* 0x000000ffff0b7224 */ /* 0x000fc400078e0018 */
[----:B------:R-:W-:Y:S02]  /*16cb0*/  IMAD.MOV.U32 R6, RZ, RZ, R26 ;  /* 0x000000ffff067224 */ /* 0x000fe400078e001a */
[----:B------:R-:W-:-:S03]  /*16cc0*/  IMAD.MOV.U32 R7, RZ, RZ, R27 ;  /* 0x000000ffff077224 */ /* 0x000fc600078e001b */
[-C--:B------:R-:W-:Y:S08]  /*16cd0*/  HMMA.1688.F32.TF32 R24, R196, R4.reuse, R96 ;  /* 0x00000004c418723c */ /* 0x080ff00000081060 */
[----:B--2---:R-:W-:Y:S11]  /*16ce0*/  HMMA.1688.F32.TF32 R20, R184, R4, R20 ;  /* 0x00000004b814723c */ /* 0x004ff60000081014 */
[----:B------:R-:W-:Y:S11]  /*16cf0*/  @!UPT UIADD3 URZ, URZ, URZ, URZ ;  /* 0x0000003f3f3ff290 */ /* 0x000ff6000fffe03f */
[----:B------:R-:W-:Y:S01]  /*16d00*/  @!UPT UIADD3 URZ, URZ, URZ, URZ ;  /* 0x0000003f3f3ff290 */ /* 0x000fe2000fffe03f */
[----:B------:R-:W-:Y:S01]  /*16d10*/  STL.64 [R1+0x50], R20 ;  /* 0x0000501401007387 */ /* 0x000fe20000100a00 */
[----:B------:R-:W-:-:S03]  /*16d20*/  IMAD.MOV.U32 R0, RZ, RZ, R23 ;  /* 0x000000ffff007224 */ /* 0x000fc600078e0017 */
[----:B------:R1:W-:Y:S02]  /*16d30*/  STL [R1+0x58], R22 ;  /* 0x0000581601007387 */ /* 0x0003e40000100800 */
[-C--:B-1----:R-:W-:Y:S11]  /*16d40*/  HMMA.1688.F32.TF32 R20, R188, R4.reuse, R240 ;  /* 0x00000004bc14723c */ /* 0x082ff600000810f0 */
[----:B------:R-:W-:Y:S11]  /*16d50*/  @!UPT UIADD3 URZ, URZ, URZ, URZ ;  /* 0x0000003f3f3ff290 */ /* 0x000ff6000fffe03f */
[----:B------:R-:W-:Y:S01]  /*16d60*/  @!UPT UIADD3 URZ, URZ, URZ, URZ ;  /* 0x0000003f3f3ff290 */ /* 0x000fe2000fffe03f */
[----:B------:R-:W-:Y:S04]  /*16d70*/  STL.64 [R1+0xa0], R20 ;  /* 0x0000a01401007387 */ /* 0x000fe80000100a00 */
[----:B------:R1:W-:Y:S04]  /*16d80*/  STL.64 [R1+0xa8], R22 ;  /* 0x0000a81601007387 */ /* 0x0003e80000100a00 */
[----:B------:R-:W-:Y:S04]  /*16d90*/  STL.64 [R1+0x140], R16 ;  /* 0x0001401001007387 */ /* 0x000fe80000100a00 */
[----:B------:R2:W-:Y:S01]  /*16da0*/  STL.64 [R1+0x148], R18 ;  /* 0x0001481201007387 */ /* 0x0005e20000100a00 */
[-C--:B-1----:R-:W-:Y:S08]  /*16db0*/  HMMA.1688.F32.TF32 R20, R140, R4.reuse, R116 ;  /* 0x000000048c14723c */ /* 0x082ff00000081074 */
[----:B--2---:R-:W-:Y:S01]  /*16dc0*/  HMMA.1688.F32.TF32 R16, R192, R4, R40 ;  /* 0x00000004c010723c */ /* 0x004fe20000081028 */
[----:B------:R-:W-:Y:S04]  /*16dd0*/  STL.64 [R1+0x310], R24 ;  /* 0x0003101801007387 */ /* 0x000fe80000100a00 */
[----:B------:R-:W-:Y:S03]  /*16de0*/  STL.64 [R1+0x318], R26 ;  /* 0x0003181a01007387 */ /* 0x000fe60000100a00 */
[-C--:B---3--:R-:W-:Y:S01]  /*16df0*/  HMMA.1688.F32.TF32 R240, R176, R32.reuse, R44 ;  /* 0x00000020b0f0723c */ /* 0x088fe2000008102c */
[----:B------:R-:W-:Y:S04]  /*16e00*/  LDSM.16.M88.4 R24, [R252+0x29000] ;  /* 0x02900000fc18783b */ /* 0x000fe80000000200 */
[----:B------:R-:W-:Y:S04]  /*16e10*/  LDSM.16.M88.4 R116, [R252+0x2e000] ;  /* 0x02e00000fc74783b */ /* 0x000fe80000000200 */
[----:B------:R-:W-:Y:S04]  /*16e20*/  STL.64 [R1+0x410], R20 ;  /* 0x0004101401007387 */ /* 0x000fe80000100a00 */
[----:B------:R-:W-:Y:S04]  /*16e30*/  STL.64 [R1+0x418], R22 ;  /* 0x0004181601007387 */ /* 0x000fe80000100a00 */
[----:B------:R1:W-:Y:S04]  /*16e40*/  STL.64 [R1+0x4d0], R16 ;  /* 0x0004d01001007387 */ /* 0x0003e80000100a00 */
[----:B------:R2:W-:Y:S04]  /*16e50*/  STL.64 [R1+0x4d8], R18 ;  /* 0x0004d81201007387 */ /* 0x0005e80000100a00 */
[----:B------:R-:W3:Y:S04]  /*16e60*/  LDL.LU.64 R48, [R1+0x7c0] ;  /* 0x0007c00001307983 */ /* 0x000ee80000300a00 */
[----:B------:R-:W3:Y:S04]  /*16e70*/  LDL.LU.64 R50, [R1+0x7c8] ;  /* 0x0007c80001327983 */ /* 0x000ee80000300a00 */
[----:B------:R-:W3:Y:S04]  /*16e80*/  LDL.LU.64 R92, [R1+0x730] ;  /* 0x00073000015c7983 */ /* 0x000ee80000300a00 */
[----:B------:R-:W3:Y:S04]  /*16e90*/  LDL.LU.64 R94, [R1+0x738] ;  /* 0x00073800015e7983 */ /* 0x000ee80000300a00 */
[----:B------:R-:W3:Y:S04]  /*16ea0*/  LDL.LU.64 R68, [R1+0x660] ;  /* 0x0006600001447983 */ /* 0x000ee80000300a00 */
[----:B------:R-:W3:Y:S04]  /*16eb0*/  LDL.LU.64 R70, [R1+0x668] ;  /* 0x0006680001467983 */ /* 0x000ee80000300a00 */
[----:B------:R-:W3:Y:S04]  /*16ec0*/  LDL.LU.64 R44, [R1+0x440] ;  /* 0x00044000012c7983 */ /* 0x000ee80000300a00 */
[----:B------:R-:W3:Y:S04]  /*16ed0*/  LDL.LU.64 R46, [R1+0x448] ;  /* 0x00044800012e7983 */ /* 0x000ee80000300a00 */
[----:B-1----:R-:W3:Y:S04]  /*16ee0*/  LDL.LU.64 R16, [R1+0x20] ;  /* 0x0000200001107983 */ /* 0x002ee80000300a00 */
[----:B--2---:R-:W2:Y:S01]  /*16ef0*/  LDL.LU.64 R18, [R1+0x28] ;  /* 0x0000280001127983 */ /* 0x004ea20000300a00 */
[----:B----4-:R-:W-:Y:S08]  /*16f00*/  HMMA.1688.F32.TF32 R36, R180, R32, R36 ;  /* 0x00000020b424723c */ /* 0x010ff00000081024 */
[----:B------:R-:W-:Y:S01]  /*16f10*/  HMMA.1688.F32.TF32 R28, R176, R4, R28 ;  /* 0x00000004b01c723c */ /* 0x000fe2000008101c */
[----:B------:R-:W-:Y:S04]  /*16f20*/  STL.64 [R1+0x19a0], R242 ;  /* 0x0019a0f201007387 */ /* 0x000fe80000100a00 */
[----:B------:R-:W-:Y:S03]  /*16f30*/  STL.64 [R1+0x1998], R240 ;  /* 0x001998f001007387 */ /* 0x000fe60000100a00 */
[-C--:B------:R-:W-:Y:S01]  /*16f40*/  HMMA.1688.F32.TF32 R40, R184, R32.reuse, R76 ;  /* 0x00000020b828723c */ /* 0x080fe2000008104c */
[----:B------:R-:W-:Y:S06]  /*16f50*/  LDSM.16.M88.4 R20, [R252+0x2a000] ;  /* 0x02a00000fc14783b */ /* 0x000fec0000000200 */
[----:B------:R-:W-:Y:S04]  /*16f60*/  STL.64 [R1+0x19b0], R38 ;  /* 0x0019b02601007387 */ /* 0x000fe80000100a00 */
[----:B------:R1:W-:Y:S02]  /*16f70*/  STL.64 [R1+0x19a8], R36 ;  /* 0x0019a82401007387 */ /* 0x0003e40000100a00 */
[----:B-1----:R-:W-:Y:S03]  /*16f80*/  HMMA.1688.F32.TF32 R36, R188, R32, R72 ;  /* 0x00000020bc24723c */ /* 0x002fe60000081048 */
[----:B------:R-:W-:-:S02]  /*16f90*/  IMAD.MOV.U32 R134, RZ, RZ, R28 ;  /* 0x000000ffff867224 */ /* 0x000fc400078e001c */
[----:B------:R-:W-:Y:S02]  /*16fa0*/  IMAD.MOV.U32 R12, RZ, RZ, R29 ;  /* 0x000000ffff0c7224 */ /* 0x000fe400078e001d */
[----:B------:R-:W-:Y:S02]  /*16fb0*/  IMAD.MOV.U32 R9, RZ, RZ, R30 ;  /* 0x000000ffff097224 */ /* 0x000fe400078e001e */
[----:B------:R-:W-:Y:S02]  /*16fc0*/  IMAD.MOV.U32 R8, RZ, RZ, R31 ;  /* 0x000000ffff087224 */ /* 0x000fe400078e001f */
[----:B------:R-:W1:Y:S04]  /*16fd0*/  LDSM.16.M88.4 R28, [R252+0x28000] ;  /* 0x02800000fc1c783b */ /* 0x000e680000000200 */
[----:B------:R-:W-:Y:S04]  /*16fe0*/  STL.64 [R1+0x19c0], R42 ;  /* 0x0019c02a01007387 */ /* 0x000fe80000100a00 */
[----:B------:R-:W-:Y:S04]  /*16ff0*/  STL.64 [R1+0x19b8], R40 ;  /* 0x0019b82801007387 */ /* 0x000fe80000100a00 */
[----:B------:R-:W4:Y:S04]  /*17000*/  LDL.LU.64 R72, [R1+0x820] ;  /* 0x0008200001487983 */ /* 0x000f280000300a00 */
[----:B------:R-:W4:Y:S04]  /*17010*/  LDL.LU.64 R74, [R1+0x828] ;  /* 0x00082800014a7983 */ /* 0x000f280000300a00 */
[----:B------:R-:W-:Y:S04]  /*17020*/  STL.64 [R1+0x40], R36 ;  /* 0x0000402401007387 */ /* 0x000fe80000100a00 */
[----:B------:R1:W-:Y:S01]  /*17030*/  STL.64 [R1+0x48], R38 ;  /* 0x0000482601007387 */ /* 0x0003e20000100a00 */
[-C--:B------:R-:W-:Y:S03]  /*17040*/  HMMA.1688.F32.TF32 R96, R196, R32.reuse, R100 ;  /* 0x00000020c460723c */ /* 0x080fe60000081064 */
[----:B------:R-:W4:Y:S04]  /*17050*/  LDL.LU.64 R76, [R1+0x790] ;  /* 0x00079000014c7983 */ /* 0x000f280000300a00 */
[----:B------:R-:W4:Y:S01]  /*17060*/  LDL.LU.64 R78, [R1+0x798] ;  /* 0x00079800014e7983 */ /* 0x000f220000300a00 */
[-C--:B-1----:R-:W-:Y:S03]  /*17070*/  HMMA.1688.F32.TF32 R36, R136, R32.reuse, R204 ;  /* 0x000000208824723c */ /* 0x082fe600000810cc */
[----:B------:R-:W4:Y:S04]  /*17080*/  LDL.LU.64 R80, [R1+0x690] ;  /* 0x0006900001507983 */ /* 0x000f280000300a00 */
[----:B------:R-:W4:Y:S04]  /*17090*/  LDL.LU.64 R82, [R1+0x698] ;  /* 0x0006980001527983 */ /* 0x000f280000300a00 */
[----:B------:R-:W4:Y:S01]  /*170a0*/  LDL.LU.64 R88, [R1+0x450] ;  /* 0x0004500001587983 */ /* 0x000f220000300a00 */
[----:B------:R-:W-:Y:S03]  /*170b0*/  HMMA.1688.F32.TF32 R40, R140, R32, R120 ;  /* 0x000000208c28723c */ /* 0x000fe60000081078 */
[----:B------:R-:W4:Y:S04]  /*170c0*/  LDL.LU.64 R90, [R1+0x458] ;  /* 0x00045800015a7983 */ /* 0x000f280000300a00 */
[----:B------:R-:W4:Y:S04]  /*170d0*/  LDL.LU.64 R84, [R1+0x170] ;  /* 0x0001700001547983 */ /* 0x000f280000300a00 */
[----:B------:R-:W4:Y:S04]  /*170e0*/  LDL.LU.64 R86, [R1+0x178] ;  /* 0x0001780001567983 */ /* 0x000f280000300a00 */
[----:B------:R-:W-:Y:S04]  /*170f0*/  STL.64 [R1+0xf0], R36 ;  /* 0x0000f02401007387 */ /* 0x000fe80000100a00 */
[----:B------:R1:W-:Y:S01]  /*17100*/  STL.64 [R1+0xf8], R38 ;  /* 0x0000f82601007387 */ /* 0x0003e20000100a00 */
[C---:B------:R-:W-:Y:S03]  /*17110*/  HMMA.1688.F32.TF32 R56, R192.reuse, R28, R56 ;  /* 0x0000001cc038723c */ /* 0x040fe60000081038 */
[----:B------:R-:W2:Y:S05]  /*17120*/  LDSM.16.M88.4 R120, [R252+0x2d000] ;  /* 0x02d00000fc78783b */ /* 0x000eaa0000000200 */
[----:B-1----:R-:W-:Y:S01]  /*17130*/  HMMA.1688.F32.TF32 R36, R192, R32, R52 ;  /* 0x00000020c024723c */ /* 0x002fe20000081034 */
[----:B------:R-:W-:Y:S04]  /*17140*/  STL.64 [R1+0x290], R96 ;  /* 0x0002906001007387 */ /* 0x000fe80000100a00 */
[----:B------:R-:W-:Y:S04]  /*17150*/  STL.64 [R1+0x298], R98 ;  /* 0x0002986201007387 */ /* 0x000fe80000100a00 */
[----:B------:R1:W-:Y:S02]  /*17160*/  STL.64 [R1+0x19e8], R34 ;  /* 0x0019e82201007387 */ /* 0x0003e40000100a00 */
[-C--:B-1----:R-:W-:Y:S02]  /*17170*/  HMMA.1688.F32.TF32 R32, R196, R28.reuse, R200 ;  /* 0x0000001cc420723c */ /* 0x082fe400000810c8 */
[----:B------:R-:W-:Y:S04]  /*17180*/  STL.64 [R1+0x3e0], R40 ;  /* 0x0003e02801007387 */ /* 0x000fe80000100a00 */
[----:B------:R-:W-:Y:S06]  /*17190*/  STL.64 [R1+0x3e8], R42 ;  /* 0x0003e82a01007387 */ /* 0x000fec0000100a00 */
[----:B------:R-:W-:Y:S04]  /*171a0*/  STL.64 [R1+0x4a0], R36 ;  /* 0x0004a02401007387 */ /* 0x000fe80000100a00 */
[----:B------:R-:W-:Y:S01]  /*171b0*/  STL.64 [R1+0x4a8], R38 ;  /* 0x0004a82601007387 */ /* 0x000fe20000100a00 */
[-C--:B---3--:R-:W-:Y:S08]  /*171c0*/  HMMA.1688.F32.TF32 R48, R176, R28.reuse, R48 ;  /* 0x0000001cb030723c */ /* 0x088ff00000081030 */
[-C--:B--2---:R-:W-:Y:S11]  /*171d0*/  HMMA.1688.F32.TF32 R16, R136, R28.reuse, R16 ;  /* 0x0000001c8810723c */ /* 0x084ff60000081010 */
[----:B------:R-:W-:Y:S04]  /*171e0*/  @!UPT UIADD3 URZ, URZ, URZ, URZ ;  /* 0x0000003f3f3ff290 */ /* 0x000fe8000fffe03f */
[----:B------:R-:W-:Y:S04]  /*171f0*/  STL.64 [R1+0x19f8], R50 ;  /* 0x0019f83201007387 */ /* 0x000fe80000100a00 */
[----:B------:R1:W-:Y:S04]  /*17200*/  STL.64 [R1+0x19f0], R48 ;  /* 0x0019f03001007387 */ /* 0x0003e80000100a00 */
[----:B-1----:R-:W2:Y:S04]  /*17210*/  LDL.LU.64 R48, [R1+0x880] ;  /* 0x0008800001307983 */ /* 0x002ea80000300a00 */
[----:B------:R-:W2:Y:S04]  /*17220*/  LDL.LU.64 R50, [R1+0x888] ;  /* 0x0008880001327983 */ /* 0x000ea80000300a00 */
[----:B------:R1:W-:Y:S04]  /*17230*/  STL.64 [R1+0x90], R16 ;  /* 0x0000901001007387 */ /* 0x0003e80000100a00 */
[----:B------:R3:W-:Y:S04]  /*17240*/  STL.64 [R1+0x98], R18 ;  /* 0x0000981201007387 */ /* 0x0007e80000100a00 */
[----:B-1----:R-:W2:Y:S04]  /*17250*/  LDL.LU.64 R16, [R1+0x7b0] ;  /* 0x0007b00001107983 */ /* 0x002ea80000300a00 */
[----:B---3--:R-:W2:Y:S04]  /*17260*/  LDL.LU.64 R18, [R1+0x7b8] ;  /* 0x0007b80001127983 */ /* 0x008ea80000300a00 */
[----:B------:R-:W3:Y:S04]  /*17270*/  LDL.LU.64 R40, [R1+0x710] ;  /* 0x0007100001287983 */ /* 0x000ee80000300a00 */
[----:B------:R-:W3:Y:S04]  /*17280*/  LDL.LU.64 R42, [R1+0x718] ;  /* 0x00071800012a7983 */ /* 0x000ee80000300a00 */
[----:B------:R-:W-:Y:S04]  /*17290*/  STL.64 [R1+0x230], R32 ;  /* 0x0002302001007387 */ /* 0x000fe80000100a00 */
[----:B------:R1:W-:Y:S04]  /*172a0*/  STL.64 [R1+0x238], R34 ;  /* 0x0002382201007387 */ /* 0x0003e80000100a00 */
[----:B------:R-:W3:Y:S04]  /*172b0*/  LDL.LU.64 R36, [R1+0x610] ;  /* 0x0006100001247983 */ /* 0x000ee80000300a00 */
[----:B------:R-:W3:Y:S01]  /*172c0*/  LDL.LU.64 R38, [R1+0x618] ;  /* 0x0006180001267983 */ /* 0x000ee20000300a00 */
[-C--:B-1----:R-:W-:Y:S03]  /*172d0*/  HMMA.1688.F32.TF32 R32, R140, R28.reuse, R144 ;  /* 0x0000001c8c20723c */ /* 0x082fe60000081090 */
[----:B------:R-:W1:Y:S11]  /*172e0*/  LDSM.16.M88.4 R144, [R252+0x2c000] ;  /* 0x02c00000fc90783b */ /* 0x000e760000000200 */
[----:B------:R-:W-:Y:S09]  /*172f0*/  @!UPT UIADD3 URZ, URZ, URZ, URZ ;  /* 0x0000003f3f3ff290 */ /* 0x000ff2000fffe03f */
[----:B------:R1:W-:Y:S04]  /*17300*/  STL.64 [R1+0x3d0], R32 ;  /* 0x0003d02001007387 */ /* 0x0003e80000100a00 */
[----:B------:R1:W-:Y:S04]  /*17310*/  STL.64 [R1+0x3d8], R34 ;  /* 0x0003d82201007387 */ /* 0x0003e80000100a00 */
[----:B-1----:R-:W3:Y:S04]  /*17320*/  LDL.LU.64 R32, [R1+0x280] ;  /* 0x0002800001207983 */ /* 0x002ee80000300a00 */
[----:B------:R-:W3:Y:S01]  /*17330*/  LDL.LU.64 R34, [R1+0x288] ;  /* 0x0002880001227983 */ /* 0x000ee20000300a00 */
[----:B------:R-:W-:Y:S03]  /*17340*/  HMMA.1688.F32.TF32 R52, R180, R28, R92 ;  /* 0x0000001cb434723c */ /* 0x000fe6000008105c */
[----:B------:R-:W-:Y:S04]  /*17350*/  STL.64 [R1+0x480], R56 ;  /* 0x0004803801007387 */ /* 0x000fe80000100a00 */
[----:B------:R1:W-:Y:S01]  /*17360*/  STL.64 [R1+0x488], R58 ;  /* 0x0004883a01007387 */ /* 0x0003e20000100a00 */
[-C--:B----4-:R-:W-:Y:S08]  /*17370*/  HMMA.1688.F32.TF32 R92, R136, R24.reuse, R84 ;  /* 0x00000018885c723c */ /* 0x090ff00000081054 */
[-C--:B------:R-:W-:Y:S08]  /*17380*/  HMMA.1688.F32.TF32 R84, R140, R24.reuse, R208 ;  /* 0x000000188c54723c */ /* 0x080ff000000810d0 */
[-C--:B-1----:R-:W-:Y:S08]  /*17390*/  HMMA.1688.F32.TF32 R56, R188, R24.reuse, R88 ;  /* 0x00000018bc38723c */ /* 0x082ff00000081058 */
[-C--:B------:R-:W-:Y:S08]  /*173a0*/  HMMA.1688.F32.TF32 R88, R196, R24.reuse, R212 ;  /* 0x00000018c458723c */ /* 0x080ff000000810d4 */
[----:B------:R-:W-:Y:S01]  /*173b0*/  HMMA.1688.F32.TF32 R60, R192, R24, R60 ;  /* 0x00000018c03c723c */ /* 0x000fe2000008103c */
[----:B------:R-:W-:Y:S04]  /*173c0*/  STL.64 [R1+0x30], R92 ;  /* 0x0000305c01007387 */ /* 0x000fe80000100a00 */
[----:B------:R2:W-:Y:S10]  /*173d0*/  STL.64 [R1+0x38], R94 ;  /* 0x0000385e01007387 */ /* 0x0005f40000100a00 */
[----:B------:R-:W-:Y:S04]  /*173e0*/  STL.64 [R1+0x1b0], R88 ;  /* 0x0001b05801007387 */ /* 0x000fe80000100a00 */
[----:B------:R1:W-:Y:S04]  /*173f0*/  STL.64 [R1+0x1b8], R90 ;  /* 0x0001b85a01007387 */ /* 0x0003e80000100a00 */
[----:B------:R-:W-:Y:S04]  /*17400*/  STL.64 [R1+0x360], R84 ;  /* 0x0003605401007387 */ /* 0x000fe80000100a00 */
[----:B------:R-:W-:Y:S04]  /*17410*/  STL.64 [R1+0x368], R86 ;  /* 0x0003685601007387 */ /* 0x000fe80000100a00 */
[----:B------:R-:W-:Y:S04]  /*17420*/  STL.64 [R1+0x450], R60 ;  /* 0x0004503c01007387 */ /* 0x000fe80000100a00 */
        /* <DEDUP_REMOVED lines=12> */
[----:B------:R-:W3:Y:S01]  /*174f0*/  LDL.LU.64 R158, [R1+0x878] ;  /* 0x00087800019e7983 */ /* 0x000ee20000300a00 */
[-C--:B------:R-:W-:Y:S08]  /*17500*/  HMMA.1688.F32.TF32 R112, R140, R20.reuse, R216 ;  /* 0x000000148c70723c */ /* 0x080ff000000810d8 */
[-C--:B--2---:R-:W-:Y:S01]  /*17510*/  HMMA.1688.F32.TF32 R92, R180, R20.reuse, R16 ;  /* 0x00000014b45c723c */ /* 0x084fe20000081010 */
[----:B------:R-:W2:Y:S04]  /*17520*/  LDL.LU.64 R16, [R1+0x860] ;  /* 0x0008600001107983 */ /* 0x000ea80000300a00 */
[----:B------:R-:W2:Y:S04]  /*17530*/  LDL.LU.64 R18, [R1+0x868] ;  /* 0x0008680001127983 */ /* 0x000ea80000300a00 */
[----:B------:R-:W2:Y:S01]  /*17540*/  LDL.LU.64 R152, [R1+0x850] ;  /* 0x0008500001987983 */ /* 0x000ea20000300a00 */
[-C--:B-1----:R-:W-:Y:S03]  /*17550*/  HMMA.1688.F32.TF32 R88, R176, R20.reuse, R48 ;  /* 0x00000014b058723c */ /* 0x082fe60000081030 */
[----:B------:R-:W2:Y:S04]  /*17560*/  LDL.LU.64 R154, [R1+0x858] ;  /* 0x00085800019a7983 */ /* 0x000ea80000300a00 */
[----:B------:R-:W2:Y:S01]  /*17570*/  LDL.LU.64 R124, [R1+0x840] ;  /* 0x00084000017c7983 */ /* 0x000ea20000300a00 */
[-C--:B---3--:R-:W-:Y:S03]  /*17580*/  HMMA.1688.F32.TF32 R96, R184, R20.reuse, R40 ;  /* 0x00000014b860723c */ /* 0x088fe60000081028 */
[----:B------:R-:W3:Y:S04]  /*17590*/  LDL.LU.64 R126, [R1+0x848] ;  /* 0x00084800017e7983 */ /* 0x000ee80000300a00 */
[----:B------:R-:W3:Y:S01]  /*175a0*/  LDL.LU.64 R48, [R1+0x830] ;  /* 0x0008300001307983 */ /* 0x000ee20000300a00 */
[-C--:B----4-:R-:W-:Y:S03]  /*175b0*/  HMMA.1688.F32.TF32 R60, R188, R20.reuse, R36 ;  /* 0x00000014bc3c723c */ /* 0x090fe60000081024 */
[----:B------:R-:W4:Y:S04]  /*175c0*/  LDL.LU.64 R50, [R1+0x838] ;  /* 0x0008380001327983 */ /* 0x000f280000300a00 */
[----:B------:R-:W3:Y:S04]  /*175d0*/  LDL.LU.64 R40, [R1+0x810] ;  /* 0x0008100001287983 */ /* 0x000ee80000300a00 */
[----:B------:R-:W3:Y:S04]  /*175e0*/  LDL.LU.64 R42, [R1+0x818] ;  /* 0x00081800012a7983 */ /* 0x000ee80000300a00 */
[----:B------:R-:W3:Y:S04]  /*175f0*/  LDL.LU.64 R36, [R1+0x800] ;  /* 0x0008000001247983 */ /* 0x000ee80000300a00 */
[----:B------:R-:W4:Y:S01]  /*17600*/  LDL.LU.64 R38, [R1+0x808] ;  /* 0x0008080001267983 */ /* 0x000f220000300a00 */
[-C--:B------:R-:W-:Y:S08]  /*17610*/  HMMA.1688.F32.TF32 R84, R136, R20.reuse, R32 ;  /* 0x000000148854723c */ /* 0x080ff00000081020 */
[-C--:B------:R-:W-:Y:S11]  /*17620*/  HMMA.1688.F32.TF32 R32, R196, R20.reuse, R220 ;  /* 0x00000014c420723c */ /* 0x080ff600000810dc */
[----:B------:R-:W-:Y:S11]  /*17630*/  @!UPT UIADD3 URZ, URZ, URZ, URZ ;  /* 0x0000003f3f3ff290 */ /* 0x000ff6000fffe03f */
[----:B------:R-:W-:Y:S01]  /*17640*/  @!UPT UIADD3 URZ, URZ, URZ, URZ ;  /* 0x0000003f3f3ff290 */ /* 0x000fe2000fffe03f */
[----:B------:R1:W-:Y:S04]  /*17650*/  STL.64 [R1+0x170], R32 ;  /* 0x0001702001007387 */ /* 0x0003e80000100a00 */
[----:B------:R1:W-:Y:S04]  /*17660*/  STL.64 [R1+0x178], R34 ;  /* 0x0001782201007387 */ /* 0x0003e80000100a00 */
[----:B-1----:R-:W4:Y:S04]  /*17670*/  LDL.LU.64 R32, [R1+0x7f0] ;  /* 0x0007f00001207983 */ /* 0x002f280000300a00 */
[----:B------:R-:W-:Y:S04]  /*17680*/  STL.64 [R1+0x330], R112 ;  /* 0x0003307001007387 */ /* 0x000fe80000100a00 */
[----:B------:R-:W-:Y:S04]  /*17690*/  STL.64 [R1+0x338], R114 ;  /* 0x0003387201007387 */ /* 0x000fe80000100a00 */
[----:B------:R-:W4:Y:S01]  /*176a0*/  LDL.LU.64 R34, [R1+0x7f8] ;  /* 0x0007f80001227983 */ /* 0x000f220000300a00 */
[----:B------:R-:W-:Y:S03]  /*176b0*/  HMMA.1688.F32.TF32 R64, R192, R20, R64 ;  /* 0x00000014c040723c */ /* 0x000fe60000081040 */
[----:B------:R-:W1:Y:S11]  /*176c0*/  LDSM.16.M88.4 R112, [R252+0x2f000] ;  /* 0x02f00000fc70783b */ /* 0x000e760000000200 */
[----:B------:R-:W-:Y:S09]  /*176d0*/  @!UPT UIADD3 URZ, URZ, URZ, URZ ;  /* 0x0000003f3f3ff290 */ /* 0x000ff2000fffe03f */
[----:B------:R-:W-:Y:S04]  /*176e0*/  STL.64 [R1+0x440], R64 ;  /* 0x0004404001007387 */ /* 0x000fe80000100a00 */
[----:B------:R1:W-:Y:S04]  /*176f0*/  STL.64 [R1+0x448], R66 ;  /* 0x0004484201007387 */ /* 0x0003e80000100a00 */
[----:B------:R-:W-:Y:S01]  /*17700*/  STL [R1+0x1750], R252 ;  /* 0x001750fc01007387 */ /* 0x000fe20000100800 */
[C---:B-1----:R-:W-:Y:S08]  /*17710*/  HMMA.1688.F32.TF32 R64, R176.reuse, R120, R164 ;  /* 0x00000078b040723c */ /* 0x042ff000000810a4 */
[C---:B------:R-:W-:Y:S08]  /*17720*/  HMMA.1688.F32.TF32 R72, R176.reuse, R24, R72 ;  /* 0x00000018b048723c */ /* 0x040ff00000081048 */
[C---:B------:R-:W-:Y:S08]  /*17730*/  HMMA.1688.F32.TF32 R100, R176.reuse, R148, R100 ;  /* 0x00000094b064723c */ /* 0x040ff00000081064 */
[C---:B------:R-:W-:Y:S08]  /*17740*/  HMMA.1688.F32.TF32 R104, R176.reuse, R144, R104 ;  /* 0x00000090b068723c */ /* 0x040ff00000081068 */
[C---:B------:R-:W-:Y:S08]  /*17750*/  HMMA.1688.F32.TF32 R108, R176.reuse, R116, R108 ;  /* 0x00000074b06c723c */ /* 0x040ff0000008106c */
[----:B------:R-:W-:Y:S08]  /*17760*/  HMMA.1688.F32.TF32 R176, R176, R112, R160 ;  /* 0x00000070b0b0723c */ /* 0x000ff000000810a0 */
[C---:B------:R-:W-:Y:S08]  /*17770*/  HMMA.1688.F32.TF32 R160, R180.reuse, R148, R156 ;  /* 0x00000094b4a0723c */ /* 0x040ff0000008109c */
[C---:B------:R-:W-:Y:S08]  /*17780*/  HMMA.1688.F32.TF32 R76, R180.reuse, R24, R76 ;  /* 0x00000018b44c723c */ /* 0x040ff0000008104c */
[C---:B--2---:R-:W-:Y:S01]  /*17790*/  HMMA.1688.F32.TF32 R164, R180.reuse, R144, R16 ;  /* 0x00000090b4a4723c */ /* 0x044fe20000081010 */
[----:B------:R-:W2:Y:S04]  /*177a0*/  LDL.LU.64 R16, [R1+0x7e0] ;  /* 0x0007e00001107983 */ /* 0x000ea80000300a00 */
        /* <DEDUP_REMOVED lines=8> */
[----:B------:R-:W2:Y:S01]  /*17830*/  LDL.LU.64 R218, [R1+0x768] ;  /* 0x0007680001da7983 */ /* 0x000ea20000300a00 */
[C---:B---3--:R-:W-:Y:S03]  /*17840*/  HMMA.1688.F32.TF32 R156, R180.reuse, R116, R124 ;  /* 0x00000074b49c723c */ /* 0x048fe6000008107c */
[----:B------:R-:W3:Y:S04]  /*17850*/  LDL.LU.64 R220, [R1+0x750] ;  /* 0x0007500001dc7983 */ /* 0x000ee80000300a00 */
[----:B------:R-:W3:Y:S01]  /*17860*/  LDL.LU.64 R222, [R1+0x758] ;  /* 0x0007580001de7983 */ /* 0x000ee20000300a00 */
[C---:B------:R-:W-:Y:S03]  /*17870*/  HMMA.1688.F32.TF32 R152, R180.reuse, R120, R152 ;  /* 0x00000078b498723c */ /* 0x040fe60000081098 */
[----:B------:R-:W3:Y:S04]  /*17880*/  LDL.LU.64 R228, [R1+0x740] ;  /* 0x0007400001e47983 */ /* 0x000ee80000300a00 */
[----:B------:R-:W3:Y:S01]  /*17890*/  LDL.LU.64 R230, [R1+0x748] ;  /* 0x0007480001e67983 */ /* 0x000ee20000300a00 */
[----:B----4-:R-:W-:Y:S03]  /*178a0*/  HMMA.1688.F32.TF32 R180, R180, R112, R48 ;  /* 0x00000070b4b4723c */ /* 0x010fe60000081030 */
[----:B------:R-:W4:Y:S04]  /*178b0*/  LDL.LU.64 R124, [R1+0x700] ;  /* 0x00070000017c7983 */ /* 0x000f280000300a00 */
[----:B------:R-:W4:Y:S04]  /*178c0*/  LDL.LU.64 R126, [R1+0x708] ;  /* 0x00070800017e7983 */ /* 0x000f280000300a00 */
[----:B------:R-:W3:Y:S04]  /*178d0*/  LDL.LU.64 R48, [R1+0x6f0] ;  /* 0x0006f00001307983 */ /* 0x000ee80000300a00 */
[----:B------:R-:W3:Y:S01]  /*178e0*/  LDL.LU.64 R50, [R1+0x6f8] ;  /* 0x0006f80001327983 */ /* 0x000ee20000300a00 */
[C---:B------:R-:W-:Y:S03]  /*178f0*/  HMMA.1688.F32.TF32 R168, R184.reuse, R120, R32 ;  /* 0x00000078b8a8723c */ /* 0x040fe60000081020 */
[----:B------:R-:W3:Y:S04]  /*17900*/  LDL.LU.64 R32, [R1+0x6e0] ;  /* 0x0006e00001207983 */ /* 0x000ee80000300a00 */
[----:B------:R-:W3:Y:S01]  /*17910*/  LDL.LU.64 R34, [R1+0x6e8] ;  /* 0x0006e80001227983 */ /* 0x000ee20000300a00 */
[C---:B------:R-:W-:Y:S03]  /*17920*/  HMMA.1688.F32.TF32 R200, R184.reuse, R148, R40 ;  /* 0x00000094b8c8723c */ /* 0x040fe60000081028 */
[----:B------:R-:W4:Y:S04]  /*17930*/  LDL.LU.64 R40, [R1+0x6b0] ;  /* 0x0006b00001287983 */ /* 0x000f280000300a00 */
[----:B------:R-:W4:Y:S01]  /*17940*/  LDL.LU.64 R42, [R1+0x6b8] ;  /* 0x0006b800012a7983 */ /* 0x000f220000300a00 */
[C---:B------:R-:W-:Y:S03]  /*17950*/  HMMA.1688.F32.TF32 R204, R184.reuse, R144, R36 ;  /* 0x00000090b8cc723c */ /* 0x040fe60000081024 */
[----:B------:R-:W4:Y:S04]  /*17960*/  LDL.LU.64 R36, [R1+0x5f0] ;  /* 0x0005f00001247983 */ /* 0x000f280000300a00 */
[----:B------:R-:W4:Y:S01]  /*17970*/  LDL.LU.64 R38, [R1+0x5f8] ;  /* 0x0005f80001267983 */ /* 0x000f220000300a00 */
[-C--:B--2---:R-:W-:Y:S03]  /*17980*/  HMMA.1688.F32.TF32 R172, R184, R116.reuse, R16 ;  /* 0x00000074b8ac723c */ /* 0x084fe60000081010 */
[----:B------:R-:W2:Y:S04]  /*17990*/  LDL.LU.64 R16, [R1+0x5e0] ;  /* 0x0005e00001107983 */ /* 0x000ea80000300a00 */
[----:B------:R-:W2:Y:S04]  /*179a0*/  LDL.LU.64 R18, [R1+0x5e8] ;  /* 0x0005e80001127983 */ /* 0x000ea80000300a00 */
[----:B------:R-:W2:Y:S04]  /*179b0*/  LDL.LU.64 R248, [R1+0x560] ;  /* 0x0005600001f87983 */ /* 0x000ea80000300a00 */
[----:B------:R-:W2:Y:S01]  /*179c0*/  LDL.LU.64 R250, [R1+0x568] ;  /* 0x0005680001fa7983 */ /* 0x000ea20000300a00 */
[----:B---3--:R-:W-:Y:S03]  /*179d0*/  HMMA.1688.F32.TF32 R236, R136, R116, R32 ;  /* 0x0000007488ec723c */ /* 0x008fe60000081020 */
[----:B------:R-:W3:Y:S04]  /*179e0*/  LDL.LU.64 R32, [R1+0x500] ;  /* 0x0005000001207983 */ /* 0x000ee80000300a00 */
[----:B------:R-:W3:Y:S04]  /*179f0*/  LDL.LU.64 R34, [R1+0x508] ;  /* 0x0005080001227983 */ /* 0x000ee80000300a00 */
[----:B------:R-:W3:Y:S01]  /*17a00*/  LDL.LU.64 R240, [R1+0x250] ;  /* 0x0002500001f07983 */ /* 0x000ee20000300a00 */
[----:B----4-:R-:W-:Y:S11]  /*17a10*/  HMMA.1688.F32.TF32 R36, R196, R148, R36 ;  /* 0x00000094c424723c */ /* 0x010ff60000081024 */
[----:B------:R-:W-:Y:S11]  /*17a20*/  @!UPT UIADD3 URZ, URZ, URZ, URZ ;  /* 0x0000003f3f3ff290 */ /* 0x000ff6000fffe03f */
[----:B------:R-:W-:Y:S01]  /*17a30*/  @!UPT UIADD3 URZ, URZ, URZ, URZ ;  /* 0x0000003f3f3ff290 */ /* 0x000fe2000fffe03f */
[----:B------:R-:W-:Y:S04]  /*17a40*/  STL.64 [R1+0x20], R36 ;  /* 0x0000202401007387 */ /* 0x000fe80000100a00 */
[----:B------:R-:W-:Y:S04]  /*17a50*/  STL.64 [R1+0x28], R38 ;  /* 0x0000282601007387 */ /* 0x000fe80000100a00 */
[----:B------:R-:W3:Y:S01]  /*17a60*/  LDL.LU.64 R242, [R1+0x258] ;  /* 0x0002580001f27983 */ /* 0x000ee20000300a00 */
[C---:B------:R-:W-:Y:S08]  /*17a70*/  HMMA.1688.F32.TF32 R68, R184.reuse, R28, R68 ;  /* 0x0000001cb844723c */ /* 0x040ff00000081044 */
[C---:B------:R-:W-:Y:S08]  /*17a80*/  HMMA.1688.F32.TF32 R80, R184.reuse, R24, R80 ;  /* 0x00000018b850723c */ /* 0x040ff00000081050 */
[----:B------:R-:W-:Y:S08]  /*17a90*/  HMMA.1688.F32.TF32 R212, R184, R112, R212 ;  /* 0x00000070b8d4723c */ /* 0x000ff000000810d4 */
[C---:B------:R-:W-:Y:S08]  /*17aa0*/  HMMA.1688.F32.TF32 R44, R188.reuse, R28, R44 ;  /* 0x0000001cbc2c723c */ /* 0x040ff0000008102c */
[C---:B------:R-:W-:Y:S08]  /*17ab0*/  HMMA.1688.F32.TF32 R184, R188.reuse, R148, R232 ;  /* 0x00000094bcb8723c */ /* 0x040ff000000810e8 */
[C---:B------:R-:W-:Y:S08]  /*17ac0*/  HMMA.1688.F32.TF32 R208, R188.reuse, R144, R208 ;  /* 0x00000090bcd0723c */ /* 0x040ff000000810d0 */
[C---:B------:R-:W-:Y:S08]  /*17ad0*/  HMMA.1688.F32.TF32 R216, R188.reuse, R120, R216 ;  /* 0x00000078bcd8723c */ /* 0x040ff000000810d8 */
[C---:B------:R-:W-:Y:S08]  /*17ae0*/  HMMA.1688.F32.TF32 R220, R188.reuse, R116, R220 ;  /* 0x00000074bcdc723c */ /* 0x040ff000000810dc */
[----:B------:R-:W-:Y:S08]  /*17af0*/  HMMA.1688.F32.TF32 R228, R188, R112, R228 ;  /* 0x00000070bce4723c */ /* 0x000ff000000810e4 */
[C---:B------:R-:W-:Y:S08]  /*17b00*/  HMMA.1688.F32.TF32 R188, R136.reuse, R148, R124 ;  /* 0x0000009488bc723c */ /* 0x040ff0000008107c */
[C---:B------:R-:W-:Y:S08]  /*17b10*/  HMMA.1688.F32.TF32 R232, R136.reuse, R120, R48 ;  /* 0x0000007888e8723c */ /* 0x040ff00000081030 */
[C---:B------:R-:W-:Y:S08]  /*17b20*/  HMMA.1688.F32.TF32 R224, R136.reuse, R144, R224 ;  /* 0x0000009088e0723c */ /* 0x040ff000000810e0 */
[----:B------:R-:W-:Y:S08]  /*17b30*/  HMMA.1688.F32.TF32 R136, R136, R112, R40 ;  /* 0x000000708888723c */ /* 0x000ff00000081028 */
[C---:B--2---:R-:W-:Y:S08]  /*17b40*/  HMMA.1688.F32.TF32 R16, R196.reuse, R144, R16 ;  /* 0x00000090c410723c */ /* 0x044ff00000081010 */
[C---:B------:R-:W-:Y:S11]  /*17b50*/  HMMA.1688.F32.TF32 R248, R196.reuse, R120, R248 ;  /* 0x00000078c4f8723c */ /* 0x040ff600000810f8 */
[----:B------:R-:W-:Y:S04]  /*17b60*/  @!UPT UIADD3 URZ, URZ, URZ, URZ ;  /* 0x0000003f3f3ff290 */ /* 0x000fe8000fffe03f */
[----:B------:R1:W-:Y:S04]  /*17b70*/  STL.64 [R1+0x10], R16 ;  /* 0x0000101001007387 */ /* 0x0003e80000100a00 */
[----:B------:R2:W-:Y:S04]  /*17b80*/  STL.64 [R1+0x18], R18 ;  /* 0x0000181201007387 */ /* 0x0005e80000100a00 */
[----:B------:R-:W4:Y:S04]  /*17b90*/  LDL.LU.64 R124, [R1+0x4c0] ;  /* 0x0004c000017c7983 */ /* 0x000f280000300a00 */
[----:B------:R-:W4:Y:S04]  /*17ba0*/  LDL.LU.64 R126, [R1+0x4c8] ;  /* 0x0004c800017e7983 */ /* 0x000f280000300a00 */
[----:B-1----:R-:W4:Y:S04]  /*17bb0*/  LDL.LU.64 R16, [R1+0x270] ;  /* 0x0002700001107983 */ /* 0x002f280000300a00 */
[----:B--2---:R-:W2:Y:S04]  /*17bc0*/  LDL.LU.64 R18, [R1+0x278] ;  /* 0x0002780001127983 */ /* 0x004ea80000300a00 */
[----:B------:R-:W2:Y:S04]  /*17bd0*/  LDL.LU.64 R48, [R1+0x3c0] ;  /* 0x0003c00001307983 */ /* 0x000ea80000300a00 */
[----:B------:R-:W2:Y:S04]  /*17be0*/  LDL.LU.64 R50, [R1+0x3c8] ;  /* 0x0003c80001327983 */ /* 0x000ea80000300a00 */
[----:B------:R-:W2:Y:S04]  /*17bf0*/  LDL.LU.64 R40, [R1+0x390] ;  /* 0x0003900001287983 */ /* 0x000ea80000300a00 */
[----:B------:R-:W2:Y:S04]  /*17c00*/  LDL.LU.64 R42, [R1+0x398] ;  /* 0x00039800012a7983 */ /* 0x000ea80000300a00 */
[----:B------:R-:W2:Y:S04]  /*17c10*/  LDL.LU.64 R36, [R1+0x220] ;  /* 0x0002200001247983 */ /* 0x000ea80000300a00 */
[----:B------:R-:W2:Y:S04]  /*17c20*/  LDL.LU.64 R38, [R1+0x228] ;  /* 0x0002280001267983 */ /* 0x000ea80000300a00 */
[----:B------:R-:W-:Y:S04]  /*17c30*/  STL.64 [R1], R248 ;  /* 0x000000f801007387 */ /* 0x000fe80000100a00 */
[----:B------:R3:W-:Y:S02]  /*17c40*/  STL.64 [R1+0x8], R250 ;  /* 0x000008fa01007387 */ /* 0x0007e40000100a00 */
[----:B---3--:R-:W-:Y:S02]  /*17c50*/  HMMA.1688.F32.TF32 R248, R196, R116, R32 ;  /* 0x00000074c4f8723c */ /* 0x008fe40000081020 */
[----:B------:R-:W3:Y:S04]  /*17c60*/  LDL.LU.64 R32, [R1+0x210] ;  /* 0x0002100001207983 */ /* 0x000ee80000300a00 */
[----:B------:R-:W3:Y:S02]  /*17c70*/  LDL.LU.64 R34, [R1+0x218] ;  /* 0x0002180001227983 */ /* 0x000ee40000300a00 */
[C---:B------:R-:W-:Y:S11]  /*17c80*/  HMMA.1688.F32.TF32 R240, R140.reuse, R148, R240 ;  /* 0x000000948cf0723c */ /* 0x040ff600000810f0 */
[----:B------:R-:W-:Y:S11]  /*17c90*/  @!UPT UIADD3 URZ, URZ, URZ, URZ ;  /* 0x0000003f3f3ff290 */ /* 0x000ff6000fffe03f */
[----:B------:R-:W-:Y:S01]  /*17ca0*/  @!UPT UIADD3 URZ, URZ, URZ, URZ ;  /* 0x0000003f3f3ff290 */ /* 0x000fe2000fffe03f */
[----:B------:R-:W-:Y:S04]  /*17cb0*/  STL.64 [R1+0x250], R240 ;  /* 0x000250f001007387 */ /* 0x000fe80000100a00 */
[----:B------:R4:W-:Y:S02]  /*17cc0*/  STL.64 [R1+0x258], R242 ;  /* 0x000258f201007387 */ /* 0x0009e40000100a00 */
[C---:B----4-:R-:W-:Y:S08]  /*17cd0*/  HMMA.1688.F32.TF32 R240, R140.reuse, R144, R124 ;  /* 0x000000908cf0723c */ /* 0x050ff0000008107c */
[C---:B--2---:R-:W-:Y:S01]  /*17ce0*/  HMMA.1688.F32.TF32 R124, R140.reuse, R120, R16 ;  /* 0x000000788c7c723c */ /* 0x044fe20000081010 */
[----:B------:R-:W2:Y:S07]  /*17cf0*/  LDL.LU.64 R16, [R1+0x200] ;  /* 0x0002000001107983 */ /* 0x000eae0000300a00 */
[C---:B------:R-:W-:Y:S08]  /*17d00*/  HMMA.1688.F32.TF32 R48, R140.reuse, R116, R48 ;  /* 0x000000748c30723c */ /* 0x040ff00000081030 */
[----:B------:R-:W-:Y:S08]  /*17d10*/  HMMA.1688.F32.TF32 R40, R140, R112, R40 ;  /* 0x000000708c28723c */ /* 0x000ff00000081028 */
[----:B------:R-:W-:Y:S01]  /*17d20*/  HMMA.1688.F32.TF32 R36, R192, R148, R36 ;  /* 0x00000094c024723c */ /* 0x000fe20000081024 */
[----:B------:R-:W-:Y:S04]  /*17d30*/  STL.64 [R1+0x280], R240 ;  /* 0x000280f001007387 */ /* 0x000fe80000100a00 */
[----:B------:R-:W-:Y:S04]  /*17d40*/  STL.64 [R1+0x288], R242 ;  /* 0x000288f201007387 */ /* 0x000fe80000100a00 */
[----:B------:R-:W2:Y:S04]  /*17d50*/  LDL.LU.64 R18, [R1+0x208] ;  /* 0x0002080001127983 */ /* 0x000ea80000300a00 */
[----:B------:R1:W-:Y:S04]  /*17d60*/  STL.64 [R1+0x270], R124 ;  /* 0x0002707c01007387 */ /* 0x0003e80000100a00 */
[----:B------:R4:W-:Y:S04]  /*17d70*/  STL.64 [R1+0x278], R126 ;  /* 0x0002787e01007387 */ /* 0x0009e80000100a00 */
[----:B------:R1:W-:Y:S03]  /*17d80*/  STL.64 [R1+0x260], R48 ;  /* 0x0002603001007387 */ /* 0x0003e60000100a00 */
[----:B------:R-:W-:Y:S01]  /*17d90*/  IMAD.MOV.U32 R128, RZ, RZ, R39 ;  /* 0x000000ffff807224 */ /* 0x000fe200078e0027 */
[----:B------:R1:W-:Y:S01]  /*17da0*/  STL.64 [R1+0x268], R50 ;  /* 0x0002683201007387 */ /* 0x0003e20000100a00 */
[----:B------:R-:W-:-:S02]  /*17db0*/  IMAD.MOV.U32 R129, RZ, RZ, R38 ;  /* 0x000000ffff817224 */ /* 0x000fc400078e0026 */
[----:B------:R-:W-:Y:S01]  /*17dc0*/  IMAD.MOV.U32 R132, RZ, RZ, R37 ;  /* 0x000000ffff847224 */ /* 0x000fe200078e0025 */
[----:B------:R-:W-:Y:S01]  /*17dd0*/  STL.64 [R1+0x240], R40 ;  /* 0x0002402801007387 */ /* 0x000fe20000100a00 */
[----:B------:R-:W-:Y:S01]  /*17de0*/  IMAD.MOV.U32 R133, RZ, RZ, R36 ;  /* 0x000000ffff857224 */ /* 0x000fe200078e0024 */
[----:B---3--:R-:W-:Y:S02]  /*17df0*/  HMMA.1688.F32.TF32 R32, R192, R144, R32 ;  /* 0x00000090c020723c */ /* 0x008fe40000081020 */
[----:B------:R3:W-:Y:S04]  /*17e00*/  STL.64 [R1+0x248], R42 ;  /* 0x0002482a01007387 */ /* 0x0007e80000100a00 */
[----:B------:R1:W-:Y:S04]  /*17e10*/  STL [R1+0x1984], R128 ;  /* 0x0019848001007387 */ /* 0x0003e80000100800 */
[----:B------:R1:W-:Y:S04]  /*17e20*/  STL [R1+0x1980], R129 ;  /* 0x0019808101007387 */ /* 0x0003e80000100800 */
[----:B------:R-:W-:Y:S04]  /*17e30*/  STL [R1+0x197c], R132 ;  /* 0x00197c8401007387 */ /* 0x000fe80000100800 */
[----:B------:R1:W-:Y:S06]  /*17e40*/  STL [R1+0x1978], R133 ;  /* 0x0019788501007387 */ /* 0x0003ec0000100800 */
[----:B------:R-:W-:-:S02]  /*17e50*/  IMAD.MOV.U32 R148, RZ, RZ, R35 ;  /* 0x000000ffff947224 */ /* 0x000fc400078e0023 */
[----:B------:R-:W-:Y:S01]  /*17e60*/  IMAD.MOV.U32 R149, RZ, RZ, R34 ;  /* 0x000000ffff957224 */ /* 0x000fe200078e0022 */
[----:B------:R1:W-:Y:S04]  /*17e70*/  STL.64 [R1+0x3b0], R32 ;  /* 0x0003b02001007387 */ /* 0x0003e80000100a00 */
[----:B------:R2:W-:Y:S04]  /*17e80*/  STL [R1+0x198c], R148 ;  /* 0x00198c9401007387 */ /* 0x0005e80000100800 */
[----:B------:R2:W-:Y:S04]  /*17e90*/  STL [R1+0x1988], R149 ;  /* 0x0019889501007387 */ /* 0x0005e80000100800 */
[----:B-1----:R-:W2:Y:S04]  /*17ea0*/  LDL.LU.64 R124, [R1+0x1d0] ;  /* 0x0001d000017c7983 */ /* 0x002ea80000300a00 */
[----:B----4-:R-:W4:Y:S01]  /*17eb0*/  LDL.LU.64 R126, [R1+0x1d8] ;  /* 0x0001d800017e7983 */ /* 0x010f220000300a00 */
[----:B------:R-:W-:-:S02]  /*17ec0*/  IMAD.MOV.U32 R36, RZ, RZ, R10 ;  /* 0x000000ffff247224 */ /* 0x000fc400078e000a */
[----:B------:R-:W-:Y:S01]  /*17ed0*/  IMAD.MOV.U32 R37, RZ, RZ, R135 ;  /* 0x000000ffff257224 */ /* 0x000fe200078e0087 */
[----:B------:R-:W4:Y:S04]  /*17ee0*/  LDL.LU R10, [R1+0x1a38] ;  /* 0x001a3800010a7983 */ /* 0x000f280000300800 */
[----:B------:R-:W4:Y:S01]  /*17ef0*/  LDL.LU R135, [R1+0x1a34] ;  /* 0x001a340001877983 */ /* 0x000f220000300800 */
[----:B------:R-:W-:Y:S02]  /*17f00*/  IMAD.MOV.U32 R38, RZ, RZ, R131 ;  /* 0x000000ffff267224 */ /* 0x000fe400078e0083 */
[----:B------:R-:W-:Y:S01]  /*17f10*/  IMAD.MOV.U32 R39, RZ, RZ, R130 ;  /* 0x000000ffff277224 */ /* 0x000fe200078e0082 */
[----:B------:R-:W4:Y:S04]  /*17f20*/  LDL.LU R131, [R1+0x1a30] ;  /* 0x001a300001837983 */ /* 0x000f280000300800 */
[----:B------:R-:W4:Y:S04]  /*17f30*/  LDL.LU R130, [R1+0x1a2c] ;  /* 0x001a2c0001827983 */ /* 0x000f280000300800 */
[----:B------:R-:W4:Y:S04]  /*17f40*/  LDL.LU R48, [R1+0x300] ;  /* 0x0003000001307983 */ /* 0x000f280000300800 */
[----:B------:R-:W4:Y:S04]  /*17f50*/  LDL.LU R49, [R1+0x304] ;  /* 0x0003040001317983 */ /* 0x000f280000300800 */
[----:B------:R-:W4:Y:S04]  /*17f60*/  LDL.LU R50, [R1+0x308] ;  /* 0x0003080001327983 */ /* 0x000f280000300800 */
[----:B------:R-:W4:Y:S01]  /*17f70*/  LDL.LU R51, [R1+0x30c] ;  /* 0x00030c0001337983 */ /* 0x000f220000300800 */
[----:B---3--:R-:W-:-:S03]  /*17f80*/  IMAD.MOV.U32 R42, RZ, RZ, R14 ;  /* 0x000000ffff2a7224 */ /* 0x008fc600078e000e */
[----:B------:R-:W3:Y:S01]  /*17f90*/  LDL.LU.64 R140, [R1+0x190] ;  /* 0x00019000018c7983 */ /* 0x000ee20000300a00 */
[----:B------:R-:W-:-:S03]  /*17fa0*/  IMAD.MOV.U32 R43, RZ, RZ, R15 ;  /* 0x000000ffff2b7224 */ /* 0x000fc600078e000f */
[----:B------:R-:W3:Y:S01]  /*17fb0*/  LDL.LU.64 R142, [R1+0x198] ;  /* 0x00019800018e7983 */ /* 0x000ee20000300a00 */
[----:B------:R-:W-:Y:S01]  /*17fc0*/  IMAD.MOV.U32 R240, RZ, RZ, R134 ;  /* 0x000000fffff07224 */ /* 0x000fe200078e0086 */
[C---:B--2---:R-:W-:Y:S11]  /*17fd0*/  HMMA.1688.F32.TF32 R16, R192.reuse, R120, R16 ;  /* 0x00000078c010723c */ /* 0x044ff60000081010 */
[----:B------:R-:W-:Y:S11]  /*17fe0*/  @!UPT UIADD3 URZ, URZ, URZ, URZ ;  /* 0x0000003f3f3ff290 */ /* 0x000ff6000fffe03f */
[----:B------:R-:W-:Y:S02]  /*17ff0*/  @!UPT UIADD3 URZ, URZ, URZ, URZ ;  /* 0x0000003f3f3ff290 */ /* 0x000fe4000fffe03f */
[----:B------:R-:W-:Y:S02]  /*18000*/  IMAD.MOV.U32 R128, RZ, RZ, R16 ;  /* 0x000000ffff807224 */ /* 0x000fe400078e0010 */
[----:B------:R-:W-:Y:S01]  /*18010*/  IMAD.MOV.U32 R129, RZ, RZ, R17 ;  /* 0x000000ffff817224 */ /* 0x000fe200078e0011 */
[----:B------:R-:W-:Y:S01]  /*18020*/  MOV R133, R19 ;  /* 0x0000001300857202 */ /* 0x000fe20000000f00 */
[----:B------:R-:W-:Y:S01]  /*18030*/  IMAD.MOV.U32 R132, RZ, RZ, R18 ;  /* 0x000000ffff847224 */ /* 0x000fe200078e0012 */
[----:B----4-:R-:W-:Y:S01]  /*18040*/  HMMA.1688.F32.TF32 R124, R192, R116, R124 ;  /* 0x00000074c07c723c */ /* 0x010fe2000008107c */
[----:B------:R-:W-:Y:S02]  /*18050*/  IMAD.MOV.U32 R41, RZ, RZ, R10 ;  /* 0x000000ffff297224 */ /* 0x000fe400078e000a */
[----:B------:R-:W-:Y:S02]  /*18060*/  IMAD.MOV.U32 R40, RZ, RZ, R135 ;  /* 0x000000ffff287224 */ /* 0x000fe400078e0087 */
[----:B------:R-:W2:Y:S04]  /*18070*/  LDL.LU R135, [R1+0x1a28] ;  /* 0x001a280001877983 */ /* 0x000ea80000300800 */
[----:B------:R-:W4:Y:S04]  /*18080*/  LDL.LU R10, [R1+0x1a24] ;  /* 0x001a2400010a7983 */ /* 0x000f280000300800 */
[----:B------:R-:W4:Y:S04]  /*18090*/  LDL.LU R14, [R1+0x1a20] ;  /* 0x001a2000010e7983 */ /* 0x000f280000300800 */
[----:B------:R-:W4:Y:S04]  /*180a0*/  LDL.LU R15, [R1+0x1a1c] ;  /* 0x001a1c00010f7983 */ /* 0x000f280000300800 */
[----:B------:R-:W4:Y:S04]  /*180b0*/  LDL.LU R32, [R1+0x2c0] ;  /* 0x0002c00001207983 */ /* 0x000f280000300800 */
[----:B------:R-:W4:Y:S04]  /*180c0*/  LDL.LU R33, [R1+0x2c4] ;  /* 0x0002c40001217983 */ /* 0x000f280000300800 */
[----:B------:R-:W4:Y:S04]  /*180d0*/  LDL.LU R34, [R1+0x2c8] ;  /* 0x0002c80001227983 */ /* 0x000f280000300800 */
[----:B------:R-:W4:Y:S04]  /*180e0*/  LDL.LU R35, [R1+0x2cc] ;  /* 0x0002cc0001237983 */ /* 0x000f280000300800 */
[----:B------:R-:W4:Y:S04]  /*180f0*/  LDL.LU R16, [R1+0x1a0] ;  /* 0x0001a00001107983 */ /* 0x000f280000300800 */
[----:B------:R-:W4:Y:S01]  /*18100*/  LDL.LU R17, [R1+0x1a4] ;  /* 0x0001a40001117983 */ /* 0x000f220000300800 */
[----:B------:R-:W-:-:S03]  /*18110*/  IMAD.MOV.U32 R148, RZ, RZ, R126 ;  /* 0x000000ffff947224 */ /* 0x000fc600078e007e */
[----:B------:R-:W4:Y:S01]  /*18120*/  LDL.LU R18, [R1+0x1a8] ;  /* 0x0001a80001127983 */ /* 0x000f220000300800 */
[----:B------:R-:W-:-:S03]  /*18130*/  IMAD.MOV.U32 R149, RZ, RZ, R127 ;  /* 0x000000ffff957224 */ /* 0x000fc600078e007f */
[----:B------:R-:W4:Y:S04]  /*18140*/  LDL.LU R19, [R1+0x1ac] ;  /* 0x0001ac0001137983 */ /* 0x000f280000300800 */
[----:B------:R-:W4:Y:S04]  /*18150*/  LDL.LU R134, [R1+0x1a18] ;  /* 0x001a180001867983 */ /* 0x000f280000300800 */
[----:B------:R-:W-:Y:S04]  /*18160*/  STL.64 [R1+0x390], R124 ;  /* 0x0003907c01007387 */ /* 0x000fe80000100a00 */
[----:B------:R-:W4:Y:S01]  /*18170*/  LDL.LU.64 R126, [R1+0x1a10] ;  /* 0x001a1000017e7983 */ /* 0x000f220000300a00 */
[----:B---3--:R-:W-:Y:S07]  /*18180*/  HMMA.1688.F32.TF32 R140, R192, R112, R140 ;  /* 0x00000070c08c723c */ /* 0x008fee000008108c */
[----:B------:R-:W-:-:S02]  /*18190*/  IMAD.MOV.U32 R194, RZ, RZ, R130 ;  /* 0x000000ffffc27224 */ /* 0x000fc400078e0082 */
[----:B------:R-:W-:Y:S01]  /*181a0*/  IMAD.MOV.U32 R195, RZ, RZ, R131 ;  /* 0x000000ffffc37224 */ /* 0x000fe200078e0083 */
[----:B--2---:R-:W-:Y:S02]  /*181b0*/  MOV R192, R135 ;  /* 0x0000008700c07202 */ /* 0x004fe40000000f00 */
[----:B------:R-:W2:Y:S01]  /*181c0*/  LDL.LU R135, [R1+0x1a0c] ;  /* 0x001a0c0001877983 */ /* 0x000ea20000300800 */
[----:B----4-:R-:W-:-:S03]  /*181d0*/  IMAD.MOV.U32 R193, RZ, RZ, R127 ;  /* 0x000000ffffc17224 */ /* 0x010fc600078e007f */
[----:B------:R-:W3:Y:S04]  /*181e0*/  LDL.LU R127, [R1+0x1a08] ;  /* 0x001a0800017f7983 */ /* 0x000ee80000300800 */
[----:B------:R-:W4:Y:S04]  /*181f0*/  LDL.LU R130, [R1+0x1a04] ;  /* 0x001a040001827983 */ /* 0x000f280000300800 */
[----:B------:R-:W4:Y:S01]  /*18200*/  LDL.LU R131, [R1+0x1a00] ;  /* 0x001a000001837983 */ /* 0x000f220000300800 */
[----:B------:R-:W-:Y:S03]  /*18210*/  HMMA.1688.F32.TF32 R244, R196, R112, R244 ;  /* 0x00000070c4f4723c */ /* 0x000fe600000810f4 */
[----:B------:R-:W-:Y:S04]  /*18220*/  LDS R196, [R2+0x2000] ;  /* 0x0020000002c47984 */ /* 0x000fe80000000800 */
[----:B------:R-:W-:Y:S04]  /*18230*/  LDS R198, [R2+0x3000] ;  /* 0x0030000002c67984 */ /* 0x000fe80000000800 */
[----:B------:R-:W-:Y:S04]  /*18240*/  LDS R197, [R3+0x2000] ;  /* 0x0020000003c57984 */ /* 0x000fe80000000800 */
[----:B------:R-:W2:Y:S01]  /*18250*/  LDS R199, [R3+0x3000] ;  /* 0x0030000003c77984 */ /* 0x000ea20000000800 */
[----:B------:R-:W-:-:S02]  /*18260*/  IMAD.MOV.U32 R242, RZ, RZ, R9 ;  /* 0x000000fffff27224 */ /* 0x000fc400078e0009 */
[----:B------:R-:W-:Y:S02]  /*18270*/  IMAD.MOV.U32 R241, RZ, RZ, R12 ;  /* 0x000000fffff17224 */ /* 0x000fe400078e000c */
[----:B------:R-:W-:Y:S01]  /*18280*/  IMAD.MOV.U32 R243, RZ, RZ, R8 ;  /* 0x000000fffff37224 */ /* 0x000fe200078e0008 */
[C---:B--2---:R-:W-:Y:S11]  /*18290*/  HMMA.1688.F32.TF32 R48, R196.reuse, R134, R48 ;  /* 0x00000086c430723c */ /* 0x044ff60000081030 */
[----:B------:R-:W-:Y:S11]  /*182a0*/  @!UPT UIADD3 URZ, URZ, URZ, URZ ;  /* 0x0000003f3f3ff290 */ /* 0x000ff6000fffe03f */
[----:B------:R-:W-:Y:S02]  /*182b0*/  @!UPT UIADD3 URZ, URZ, URZ, URZ ;  /* 0x0000003f3f3ff290 */ /* 0x000fe4000fffe03f */
[----:B------:R-:W-:Y:S02]  /*182c0*/  IMAD.MOV.U32 R5, RZ, RZ, R51 ;  /* 0x000000ffff057224 */ /* 0x000fe400078e0033 */
[----:B------:R-:W-:Y:S02]  /*182d0*/  IMAD.MOV.U32 R9, RZ, RZ, R49 ;  /* 0x000000ffff097224 */ /* 0x000fe400078e0031 */
[----:B------:R-:W-:Y:S02]  /*182e0*/  IMAD.MOV.U32 R12, RZ, RZ, R48 ;  /* 0x000000ffff0c7224 */ /* 0x000fe400078e0030 */
[----:B------:R-:W-:Y:S02]  /*182f0*/  IMAD.MOV.U32 R8, RZ, RZ, R50 ;  /* 0x000000ffff087224 */ /* 0x000fe400078e0032 */
[----:B------:R-:W2:Y:S04]  /*18300*/  LDL.LU.64 R50, [R1+0x19f8] ;  /* 0x0019f80001327983 */ /* 0x000ea80000300a00 */
[----:B------:R-:W2:Y:S04]  /*18310*/  LDL.LU.64 R48, [R1+0x19f0] ;  /* 0x0019f00001307983 */ /* 0x000ea80000300a00 */
[----:B------:R-:W-:Y:S01]  /*18320*/  STL [R1+0x1944], R5 ;  /* 0x0019440501007387 */ /* 0x000fe20000100800 */
[C---:B---3--:R-:W-:Y:S08]  /*18330*/  HMMA.1688.F32.TF32 R16, R196.reuse, R126, R16 ;  /* 0x0000007ec410723c */ /* 0x048ff00000081010 */
[C---:B----4-:R-:W-:Y:S01]  /*18340*/  HMMA.1688.F32.TF32 R32, R196.reuse, R130, R32 ;  /* 0x00000082c420723c */ /* 0x050fe20000081020 */
[----:B------:R-:W-:Y:S04]  /*18350*/  STL [R1+0x1940], R9 ;  /* 0x0019400901007387 */ /* 0x000fe80000100800 */
[----:B------:R-:W-:Y:S04]  /*18360*/  STL [R1+0x193c], R12 ;  /* 0x00193c0c01007387 */ /* 0x000fe80000100800 */
[----:B------:R-:W-:Y:S11]  /*18370*/  STL [R1+0x1938], R8 ;  /* 0x0019380801007387 */ /* 0x000ff60000100800 */
[----:B------:R-:W-:Y:S03]  /*18380*/  @!UPT UIADD3 URZ, URZ, URZ, URZ ;  /* 0x0000003f3f3ff290 */ /* 0x000fe6000fffe03f */
[----:B------:R-:W-:Y:S04]  /*18390*/  STL.64 [R1+0x4c0], R32 ;  /* 0x0004c02001007387 */ /* 0x000fe80000100a00 */
[----:B------:R1:W-:Y:S04]  /*183a0*/  STL.64 [R1+0x4c8], R34 ;  /* 0x0004c82201007387 */ /* 0x0003e80000100a00 */
[----:B-1----:R-:W3:Y:S04]  /*183b0*/  LDL.LU.64 R34, [R1+0x19e8] ;  /* 0x0019e80001227983 */ /* 0x002ee80000300a00 */
[----:B------:R-:W-:Y:S04]  /*183c0*/  STL.64 [R1+0x500], R16 ;  /* 0x0005001001007387 */ /* 0x000fe80000100a00 */
[----:B------:R1:W-:Y:S04]  /*183d0*/  STL.64 [R1+0x508], R18 ;  /* 0x0005081201007387 */ /* 0x0003e80000100a00 */
[----:B-1----:R-:W4:Y:S04]  /*183e0*/  LDL.LU.64 R18, [R1+0x19e0] ;  /* 0x0019e00001127983 */ /* 0x002f280000300a00 */
[----:B------:R-:W2:Y:S01]  /*183f0*/  LDL.LU.64 R16, [R1+0x19d8] ;  /* 0x0019d80001107983 */ /* 0x000ea20000300a00 */
[----:B----4-:R-:W-:Y:S11]  /*18400*/  HMMA.1688.F32.TF32 R192, R196, R18, R192 ;  /* 0x00000012c4c0723c */ /* 0x010ff600000810c0 */
[----:B------:R-:W-:Y:S11]  /*18410*/  @!UPT UIADD3 URZ, URZ, URZ, URZ ;  /* 0x0000003f3f3ff290 */ /* 0x000ff6000fffe03f */
[----:B------:R-:W-:Y:S01]  /*18420*/  @!UPT UIADD3 URZ, URZ, URZ, URZ ;  /* 0x0000003f3f3ff290 */ /* 0x000fe2000fffe03f */
[----:B------:R1:W-:Y:S04]  /*18430*/  STL.64 [R1+0x560], R192 ;  /* 0x000560c001007387 */ /* 0x0003e80000100a00 */
[----:B------:R4:W-:Y:S01]  /*18440*/  STL.64 [R1+0x568], R194 ;  /* 0x000568c201007387 */ /* 0x0009e20000100a00 */
[----:B-1----:R-:W-:-:S03]  /*18450*/  IMAD.MOV.U32 R192, RZ, RZ, R11 ;  /* 0x000000ffffc07224 */ /* 0x002fc600078e000b */
[----:B------:R-:W3:Y:S01]  /*18460*/  LDL.LU R11, [R1+0x19d4] ;  /* 0x0019d400010b7983 */ /* 0x000ee20000300800 */
[----:B--2---:R-:W-:Y:S02]  /*18470*/  IMAD.MOV.U32 R193, RZ, RZ, R16 ;  /* 0x000000ffffc17224 */ /* 0x004fe400078e0010 */
[----:B----4-:R-:W-:Y:S01]  /*18480*/  IMAD.MOV.U32 R194, RZ, RZ, R6 ;  /* 0x000000ffffc27224 */ /* 0x010fe200078e0006 */
[----:B------:R-:W2:Y:S01]  /*18490*/  LDL.LU R16, [R1+0x19d0] ;  /* 0x0019d00001107983 */ /* 0x000ea20000300800 */
[----:B------:R-:W-:-:S03]  /*184a0*/  IMAD.MOV.U32 R195, RZ, RZ, R7 ;  /* 0x000000ffffc37224 */ /* 0x000fc600078e0007 */
[----:B------:R-:W4:Y:S04]  /*184b0*/  LDL.LU R6, [R1+0x19cc] ;  /* 0x0019cc0001067983 */ /* 0x000f280000300800 */
[----:B------:R-:W4:Y:S01]  /*184c0*/  LDL.LU R7, [R1+0x19c8] ;  /* 0x0019c80001077983 */ /* 0x000f220000300800 */
[C---:B------:R-:W-:Y:S11]  /*184d0*/  HMMA.1688.F32.TF32 R40, R196.reuse, R14, R40 ;  /* 0x0000000ec428723c */ /* 0x040ff60000081028 */
[----:B------:R-:W-:Y:S11]  /*184e0*/  @!UPT UIADD3 URZ, URZ, URZ, URZ ;  /* 0x0000003f3f3ff290 */ /* 0x000ff6000fffe03f */
[----:B------:R-:W-:Y:S01]  /*184f0*/  @!UPT UIADD3 URZ, URZ, URZ, URZ ;  /* 0x0000003f3f3ff290 */ /* 0x000fe2000fffe03f */
[----:B------:R-:W-:Y:S04]  /*18500*/  STL.64 [R1+0x610], R40 ;  /* 0x0006102801007387 */ /* 0x000fe80000100a00 */
[----:B------:R1:W-:Y:S04]  /*18510*/  STL.64 [R1+0x618], R42 ;  /* 0x0006182a01007387 */ /* 0x0003e80000100a00 */
[----:B-1----:R-:W2:Y:S04]  /*18520*/  LDL.LU.64 R42, [R1+0x19c0] ;  /* 0x0019c000012a7983 */ /* 0x002ea80000300a00 */
[----:B------:R-:W2:Y:S01]  /*18530*/  LDL.LU.64 R40, [R1+0x19b8] ;  /* 0x0019b80001287983 */ /* 0x000ea20000300a00 */
[C---:B---3--:R-:W-:Y:S08]  /*18540*/  HMMA.1688.F32.TF32 R36, R196.reuse, R10, R36 ;  /* 0x0000000ac424723c */ /* 0x048ff00000081024 */
[C---:B----4-:R-:W-:Y:S11]  /*18550*/  HMMA.1688.F32.TF32 R240, R196.reuse, R6, R240 ;  /* 0x00000006c4f0723c */ /* 0x050ff600000810f0 */
[----:B------:R-:W-:Y:S04]  /*18560*/  @!UPT UIADD3 URZ, URZ, URZ, URZ ;  /* 0x0000003f3f3ff290 */ /* 0x000fe8000fffe03f */
[----:B------:R-:W-:Y:S04]  /*18570*/  STL.64 [R1+0x660], R36 ;  /* 0x0006602401007387 */ /* 0x000fe80000100a00 */
[----:B------:R1:W-:Y:S04]  /*18580*/  STL.64 [R1+0x668], R38 ;  /* 0x0006682601007387 */ /* 0x0003e80000100a00 */
[----:B-1----:R-:W3:Y:S04]  /*18590*/  LDL.LU.64 R38, [R1+0x19b0] ;  /* 0x0019b00001267983 */ /* 0x002ee80000300a00 */
[----:B------:R-:W3:Y:S04]  /*185a0*/  LDL.LU.64 R36, [R1+0x19a8] ;  /* 0x0019a80001247983 */ /* 0x000ee80000300a00 */
[----:B------:R-:W-:Y:S04]  /*185b0*/  STL.64 [R1+0x6d0], R240 ;  /* 0x0006d0f001007387 */ /* 0x000fe80000100a00 */
[----:B------:R1:W-:Y:S04]  /*185c0*/  STL.64 [R1+0x6d8], R242 ;  /* 0x0006d8f201007387 */ /* 0x0003e80000100a00 */
[----:B-1----:R-:W4:Y:S04]  /*185d0*/  LDL.LU.64 R242, [R1+0x19a0] ;  /* 0x0019a00001f27983 */ /* 0x002f280000300a00 */
[----:B------:R-:W4:Y:S01]  /*185e0*/  LDL.LU.64 R240, [R1+0x1998] ;  /* 0x0019980001f07983 */ /* 0x000f220000300a00 */
[C---:B------:R-:W-:Y:S08]  /*185f0*/  HMMA.1688.F32.TF32 R48, R196.reuse, R30, R48 ;  /* 0x0000001ec430723c */ /* 0x040ff00000081030 */
[----:B----4-:R-:W-:Y:S11]  /*18600*/  HMMA.1688.F32.TF32 R240, R196, R34, R240 ;  /* 0x00000022c4f0723c */ /* 0x010ff600000810f0 */
[----:B------:R-:W-:Y:S11]  /*18610*/  @!UPT UIADD3 URZ, URZ, URZ, URZ ;  /* 0x0000003f3f3ff290 */ /* 0x000ff6000fffe03f */
[----:B------:R-:W-:Y:S01]  /*18620*/  @!UPT UIADD3 URZ, URZ, URZ, URZ ;  /* 0x0000003f3f3ff290 */ /* 0x000fe2000fffe03f */
[----:B------:R1:W-:Y:S04]  /*18630*/  STL.64 [R1+0x700], R240 ;  /* 0x000700f001007387 */ /* 0x0003e80000100a00 */
[----:B------:R4:W-:Y:S04]  /*18640*/  STL.64 [R1+0x708], R242 ;  /* 0x000708f201007387 */ /* 0x0009e80000100a00 */
[----:B-1----:R-:W3:Y:S01]  /*18650*/  LDL.LU R240, [R1+0xc0] ;  /* 0x0000c00001f07983 */ /* 0x002ee20000300800 */
[----:B--2---:R-:W-:-:S03]  /*18660*/  IMAD.MOV.U32 R241, RZ, RZ, R16 ;  /* 0x000000fffff17224 */ /* 0x004fc600078e0010 */
[----:B------:R-:W2:Y:S01]  /*18670*/  LDL.LU R16, [R1+0x1994] ;  /* 0x0019940001107983 */ /* 0x000ea20000300800 */
[----:B----4-:R-:W-:-:S03]  /*18680*/  IMAD.MOV.U32 R242, RZ, RZ, R17 ;  /* 0x000000fffff27224 */ /* 0x010fc600078e0011 */
[----:B------:R-:W4:Y:S04]  /*18690*/  LDL.LU R17, [R1+0x1990] ;  /* 0x0019900001117983 */ /* 0x000f280000300800 */
[----:B------:R-:W-:Y:S04]  /*186a0*/  STL.64 [R1+0x790], R48 ;  /* 0x0007903001007387 */ /* 0x000fe80000100a00 */
[----:B------:R1:W-:Y:S02]  /*186b0*/  STL.64 [R1+0x798], R50 ;  /* 0x0007983201007387 */ /* 0x0003e40000100a00 */
[C---:B-1----:R-:W-:Y:S02]  /*186c0*/  HMMA.1688.F32.TF32 R48, R196.reuse, R26, R72 ;  /* 0x0000001ac430723c */ /* 0x042fe40000081048 */
[----:B------:R-:W3:Y:S11]  /*186d0*/  LDL.LU R72, [R1+0xe0] ;  /* 0x0000e00001487983 */ /* 0x000ef60000300800 */
[----:B------:R-:W-:Y:S10]  /*186e0*/  @!UPT UIADD3 URZ, URZ, URZ, URZ ;  /* 0x0000003f3f3ff290 */ /* 0x000ff4000fffe03f */
[----:B------:R-:W-:Y:S04]  /*186f0*/  STL.64 [R1+0x810], R48 ;  /* 0x0008103001007387 */ /* 0x000fe80000100a00 */
[----:B------:R1:W-:Y:S04]  /*18700*/  STL.64 [R1+0x818], R50 ;  /* 0x0008183201007387 */ /* 0x0003e80000100a00 */
[----:B------:R-:W3:Y:S01]  /*18710*/  LDL.LU R73, [R1+0xe4] ;  /* 0x0000e40001497983 */ /* 0x000ee20000300800 */
[C---:B-1----:R-:W-:Y:S11]  /*18720*/  HMMA.1688.F32.TF32 R48, R196.reuse, R22, R88 ;  /* 0x00000016c430723c */ /* 0x042ff60000081058 */
[----:B------:R-:W-:Y:S11]  /*18730*/  @!UPT UIADD3 URZ, URZ, URZ, URZ ;  /* 0x0000003f3f3ff290 */ /* 0x000ff6000fffe03f */
[----:B------:R-:W-:Y:S01]  /*18740*/  @!UPT UIADD3 URZ, URZ, URZ, URZ ;  /* 0x0000003f3f3ff290 */ /* 0x000fe2000fffe03f */
[----:B------:R1:W-:Y:S01]  /*18750*/  STL.64 [R1+0x828], R50 ;  /* 0x0008283201007387 */ /* 0x0003e20000100a00 */
[----:B------:R-:W-:Y:S02]  /*18760*/  IMAD.MOV.U32 R112, RZ, RZ, R48 ;  /* 0x000000ffff707224 */ /* 0x000fe400078e0030 */
[----:B------:R-:W-:Y:S01]  /*18770*/  IMAD.MOV.U32 R113, RZ, RZ, R49 ;  /* 0x000000ffff717224 */ /* 0x000fe200078e0031 */
[----:B------:R-:W3:Y:S04]  /*18780*/  LDL.LU R88, [R1+0x130] ;  /* 0x0001300001587983 */ /* 0x000ee80000300800 */
[----:B------:R-:W3:Y:S01]  /*18790*/  LDL.LU R89, [R1+0x134] ;  /* 0x0001340001597983 */ /* 0x000ee20000300800 */
[C---:B-1----:R-:W-:Y:S03]  /*187a0*/  HMMA.1688.F32.TF32 R48, R196.reuse, R150, R100 ;  /* 0x00000096c430723c */ /* 0x042fe60000081064 */
[----:B------:R-:W3:Y:S04]  /*187b0*/  LDL.LU R90, [R1+0x138] ;  /* 0x00013800015a7983 */ /* 0x000ee80000300800 */
[----:B------:R-:W3:Y:S04]  /*187c0*/  LDL.LU R91, [R1+0x13c] ;  /* 0x00013c00015b7983 */ /* 0x000ee80000300800 */
[----:B------:R-:W-:Y:S04]  /*187d0*/  STL [R1+0x187c], R113 ;  /* 0x00187c7101007387 */ /* 0x000fe80000100800 */
[----:B------:R-:W-:Y:S04]  /*187e0*/  STL [R1+0x1878], R112 ;  /* 0x0018787001007387 */ /* 0x000fe80000100800 */
[----:B------:R-:W3:Y:S04]  /*187f0*/  LDL.LU R100, [R1+0x180] ;  /* 0x0001800001647983 */ /* 0x000ee80000300800 */
[----:B------:R-:W-:Y:S04]  /*18800*/  STL.64 [R1+0x870], R48 ;  /* 0x0008703001007387 */ /* 0x000fe80000100a00 */
[----:B------:R1:W-:Y:S04]  /*18810*/  STL.64 [R1+0x878], R50 ;  /* 0x0008783201007387 */ /* 0x0003e80000100a00 */
[----:B------:R-:W3:Y:S04]  /*18820*/  LDL.LU R101, [R1+0x184] ;  /* 0x0001840001657983 */ /* 0x000ee80000300800 */
[----:B------:R-:W3:Y:S01]  /*18830*/  LDL.LU R102, [R1+0x188] ;  /* 0x0001880001667983 */ /* 0x000ee20000300800 */
[C---:B-1----:R-:W-:Y:S03]  /*18840*/  HMMA.1688.F32.TF32 R48, R196.reuse, R146, R104 ;  /* 0x00000092c430723c */ /* 0x042fe60000081068 */
[----:B------:R-:W3:Y:S04]  /*18850*/  LDL.LU R103, [R1+0x18c] ;  /* 0x00018c0001677983 */ /* 0x000ee80000300800 */
[----:B------:R-:W3:Y:S11]  /*18860*/  LDL.LU R104, [R1+0x2b0] ;  /* 0x0002b00001687983 */ /* 0x000ef60000300800 */
[----:B------:R-:W-:Y:S05]  /*18870*/  @!UPT UIADD3 URZ, URZ, URZ, URZ ;  /* 0x0000003f3f3ff290 */ /* 0x000fea000fffe03f */
[----:B------:R-:W-:Y:S04]  /*18880*/  STL.64 [R1+0x8e0], R48 ;  /* 0x0008e03001007387 */ /* 0x000fe80000100a00 */
[----:B------:R1:W-:Y:S04]  /*18890*/  STL.64 [R1+0x8e8], R50 ;  /* 0x0008e83201007387 */ /* 0x0003e80000100a00 */
[----:B------:R-:W3:Y:S04]  /*188a0*/  LDL.LU R105, [R1+0x2b4] ;  /* 0x0002b40001697983 */ /* 0x000ee80000300800 */
[----:B------:R-:W3:Y:S01]  /*188b0*/  LDL.LU R106, [R1+0x2b8] ;  /* 0x0002b800016a7983 */ /* 0x000ee20000300800 */
[----:B-1----:R-:W-:Y:S03]  /*188c0*/  HMMA.1688.F32.TF32 R48, R196, R122, R64 ;  /* 0x0000007ac430723c */ /* 0x002fe60000081040 */
[----:B------:R-:W3:Y:S04]  /*188d0*/  LDL.LU R107, [R1+0x2bc] ;  /* 0x0002bc00016b7983 */ /* 0x000ee80000300800 */
[----:B------:R-:W3:Y:S11]  /*188e0*/  LDL.LU R64, [R1+0x2f0] ;  /* 0x0002f00001407983 */ /* 0x000ef60000300800 */
[----:B------:R-:W-:Y:S05]  /*188f0*/  @!UPT UIADD3 URZ, URZ, URZ, URZ ;  /* 0x0000003f3f3ff290 */ /* 0x000fea000fffe03f */
[----:B------:R-:W-:Y:S04]  /*18900*/  STL.64 [R1+0x8d0], R48 ;  /* 0x0008d03001007387 */ /* 0x000fe80000100a00 */
[----:B------:R1:W-:Y:S04]  /*18910*/  STL.64 [R1+0x8d8], R50 ;  /* 0x0008d83201007387 */ /* 0x0003e80000100a00 */
[----:B------:R-:W3:Y:S04]  /*18920*/  LDL.LU R65, [R1+0x2f4] ;  /* 0x0002f40001417983 */ /* 0x000ee80000300800 */
[----:B------:R-:W3:Y:S04]  /*18930*/  LDL.LU R66, [R1+0x2f8] ;  /* 0x0002f80001427983 */ /* 0x000ee80000300800 */
[----:B------:R-:W3:Y:S01]  /*18940*/  LDL.LU R67, [R1+0x2fc] ;  /* 0x0002fc0001437983 */ /* 0x000ee20000300800 */
[----:B------:R-:W-:-:S02]  /*18950*/  IMAD.MOV.U32 R125, RZ, RZ, R140 ;  /* 0x000000ffff7d7224 */ /* 0x000fc400078e008c */
[----:B------:R-:W-:Y:S01]  /*18960*/  IMAD.MOV.U32 R124, RZ, RZ, R141 ;  /* 0x000000ffff7c7224 */ /* 0x000fe200078e008d */
[----:B------:R-:W-:Y:S01]  /*18970*/  LDS R140, [R2+0x2080] ;  /* 0x00208000028c7984 */ /* 0x000fe20000000800 */
[----:B------:R-:W-:Y:S02]  /*18980*/  IMAD.MOV.U32 R28, RZ, RZ, R142 ;  /* 0x000000ffff1c7224 */ /* 0x000fe400078e008e */
[----:B------:R-:W-:Y:S01]  /*18990*/  IMAD.MOV.U32 R4, RZ, RZ, R143 ;  /* 0x000000ffff047224 */ /* 0x000fe200078e008f */
[----:B------:R-:W-:Y:S04]  /*189a0*/  LDS R142, [R2+0x3080] ;  /* 0x00308000028e7984 */ /* 0x000fe80000000800 */
[----:B------:R-:W-:Y:S04]  /*189b0*/  LDS R141, [R3+0x2080] ;  /* 0x00208000038d7984 */ /* 0x000fe80000000800 */
[----:B------:R-:W2:Y:S01]  /*189c0*/  LDS R143, [R3+0x3080] ;  /* 0x00308000038f7984 */ /* 0x000ea20000000800 */
[----:B-1----:R-:W-:Y:S01]  /*189d0*/  HMMA.1688.F32.TF32 R48, R196, R118, R108 ;  /* 0x00000076c430723c */ /* 0x002fe2000008106c */
[----:B------:R-:W-:-:S07]  /*189e0*/  IMAD.MOV.U32 R243, RZ, RZ, R13 ;  /* 0x000000fffff37224 */ /* 0x000fce00078e000d */
[----:B------:R-:W-:Y:S11]  /*189f0*/  HMMA.1688.F32.TF32 R108, R196, R114, R176 ;  /* 0x00000072c46c723c */ /* 0x000ff600000810b0 */
[----:B------:R-:W-:Y:S04]  /*18a00*/  @!UPT UIADD3 URZ, URZ, URZ, URZ ;  /* 0x0000003f3f3ff290 */ /* 0x000fe8000fffe03f */
[----:B------:R-:W-:Y:S04]  /*18a10*/  STL.64 [R1+0x8c0], R48 ;  /* 0x0008c03001007387 */ /* 0x000fe80000100a00 */
[----:B------:R-:W-:Y:S04]  /*18a20*/  STL.64 [R1+0x8c8], R50 ;  /* 0x0008c83201007387 */ /* 0x000fe80000100a00 */
[----:B------:R-:W-:Y:S04]  /*18a30*/  STL.64 [R1+0x8b0], R108 ;  /* 0x0008b06c01007387 */ /* 0x000fe80000100a00 */
[----:B------:R-:W-:Y:S01]  /*18a40*/  STL.64 [R1+0x8b8], R110 ;  /* 0x0008b86e01007387 */ /* 0x000fe20000100a00 */
[----:B--2---:R-:W-:-:S02]  /*18a50*/  IMAD.MOV.U32 R75, RZ, RZ, R16 ;  /* 0x000000ffff4b7224 */ /* 0x004fc400078e0010 */
[----:B----4-:R-:W-:Y:S01]  /*18a60*/  IMAD.MOV.U32 R74, RZ, RZ, R17 ;  /* 0x000000ffff4a7224 */ /* 0x010fe200078e0011 */
[C---:B------:R-:W-:Y:S01]  /*18a70*/  HMMA.1688.F32.TF32 R52, R140.reuse, R30, R52 ;  /* 0x0000001e8c34723c */ /* 0x040fe20000081034 */
[----:B------:R-:W-:Y:S04]  /*18a80*/  LDS R48, [R2+0x2100] ;  /* 0x0021000002307984 */ /* 0x000fe80000000800 */
[----:B------:R-:W-:Y:S04]  /*18a90*/  LDS R50, [R2+0x3100] ;  /* 0x0031000002327984 */ /* 0x000fe80000000800 */
[----:B------:R-:W-:Y:S04]  /*18aa0*/  LDS R49, [R3+0x2100] ;  /* 0x0021000003317984 */ /* 0x000fe80000000800 */
[----:B------:R-:W1:Y:S01]  /*18ab0*/  LDS R51, [R3+0x3100] ;  /* 0x0031000003337984 */ /* 0x000e620000000800 */
[C---:B---3--:R-:W-:Y:S11]  /*18ac0*/  HMMA.1688.F32.TF32 R64, R140.reuse, R134, R64 ;  /* 0x000000868c40723c */ /* 0x048ff60000081040 */
[----:B------:R-:W-:Y:S11]  /*18ad0*/  @!UPT UIADD3 URZ, URZ, URZ, URZ ;  /* 0x0000003f3f3ff290 */ /* 0x000ff6000fffe03f */
[----:B------:R-:W-:Y:S02]  /*18ae0*/  @!UPT UIADD3 URZ, URZ, URZ, URZ ;  /* 0x0000003f3f3ff290 */ /* 0x000fe4000fffe03f */
[----:B------:R-:W-:Y:S01]  /*18af0*/  MOV R20, R64 ;  /* 0x0000004000147202 */ /* 0x000fe20000000f00 */
[----:B------:R-:W-:Y:S02]  /*18b00*/  IMAD.MOV.U32 R17, RZ, RZ, R65 ;  /* 0x000000ffff117224 */ /* 0x000fe400078e0041 */
[----:B------:R-:W-:Y:S02]  /*18b10*/  IMAD.MOV.U32 R16, RZ, RZ, R66 ;  /* 0x000000ffff107224 */ /* 0x000fe400078e0042 */
[----:B------:R-:W-:Y:S02]  /*18b20*/  IMAD.MOV.U32 R13, RZ, RZ, R67 ;  /* 0x000000ffff0d7224 */ /* 0x000fe400078e0043 */
[C---:B------:R-:W-:Y:S08]  /*18b30*/  HMMA.1688.F32.TF32 R64, R140.reuse, R130, R104 ;  /* 0x000000828c40723c */ /* 0x040ff00000081068 */
[C---:B------:R-:W-:Y:S08]  /*18b40*/  HMMA.1688.F32.TF32 R104, R140.reuse, R126, R100 ;  /* 0x0000007e8c68723c */ /* 0x040ff00000081064 */
[C---:B------:R-:W-:Y:S07]  /*18b50*/  HMMA.1688.F32.TF32 R100, R140.reuse, R18, R88 ;  /* 0x000000128c64723c */ /* 0x040fee0000081058 */
[----:B------:R-:W-:Y:S04]  /*18b60*/  STL.64 [R1+0x120], R64 ;  /* 0x0001204001007387 */ /* 0x000fe80000100a00 */
[----:B------:R2:W-:Y:S02]  /*18b70*/  STL.64 [R1+0x128], R66 ;  /* 0x0001284201007387 */ /* 0x0005e40000100a00 */
[C---:B--2---:R-:W-:Y:S02]  /*18b80*/  HMMA.1688.F32.TF32 R64, R140.reuse, R14, R72 ;  /* 0x0000000e8c40723c */ /* 0x044fe40000081048 */
[----:B------:R-:W-:Y:S04]  /*18b90*/  STL.64 [R1+0x210], R104 ;  /* 0x0002106801007387 */ /* 0x000fe80000100a00 */
[----:B------:R-:W-:Y:S02]  /*18ba0*/  STL.64 [R1+0x218], R106 ;  /* 0x0002186a01007387 */ /* 0x000fe40000100a00 */
[C---:B------:R-:W-:Y:S02]  /*18bb0*/  HMMA.1688.F32.TF32 R88, R140.reuse, R10, R240 ;  /* 0x0000000a8c58723c */ /* 0x040fe400000810f0 */
[----:B------:R-:W-:Y:S04]  /*18bc0*/  STL.64 [R1+0x130], R100 ;  /* 0x0001306401007387 */ /* 0x000fe80000100a00 */
[----:B------:R-:W-:Y:S02]  /*18bd0*/  STL.64 [R1+0x138], R102 ;  /* 0x0001386601007387 */ /* 0x000fe40000100a00 */
[C---:B------:R-:W-:Y:S07]  /*18be0*/  HMMA.1688.F32.TF32 R72, R140.reuse, R6, R192 ;  /* 0x000000068c48723c */ /* 0x040fee00000810c0 */
[----:B------:R-:W-:Y:S04]  /*18bf0*/  STL.64 [R1+0xe0], R64 ;  /* 0x0000e04001007387 */ /* 0x000fe80000100a00 */
[----:B------:R2:W-:Y:S02]  /*18c00*/  STL.64 [R1+0xe8], R66 ;  /* 0x0000e84201007387 */ /* 0x0005e40000100a00 */
[C---:B--2---:R-:W-:Y:S08]  /*18c10*/  HMMA.1688.F32.TF32 R64, R140.reuse, R34, R36 ;  /* 0x000000228c40723c */ /* 0x044ff00000081024 */
[C---:B------:R-:W-:Y:S01]  /*18c20*/  HMMA.1688.F32.TF32 R36, R140.reuse, R26, R76 ;  /* 0x0000001a8c24723c */ /* 0x040fe2000008104c */
[----:B------:R2:W-:Y:S04]  /*18c30*/  STL.64 [R1+0x550], R88 ;  /* 0x0005505801007387 */ /* 0x0005e80000100a00 */
[----:B------:R3:W-:Y:S04]  /*18c40*/  STL.64 [R1+0x558], R90 ;  /* 0x0005585a01007387 */ /* 0x0007e80000100a00 */
[----:B------:R-:W-:Y:S04]  /*18c50*/  STL.64 [R1+0x5a0], R72 ;  /* 0x0005a04801007387 */ /* 0x000fe80000100a00 */
[----:B------:R-:W-:Y:S04]  /*18c60*/  STL.64 [R1+0x5a8], R74 ;  /* 0x0005a84a01007387 */ /* 0x000fe80000100a00 */
[----:B------:R4:W-:Y:S04]  /*18c70*/  STL.64 [R1+0x630], R64 ;  /* 0x0006304001007387 */ /* 0x0009e80000100a00 */
[----:B------:R1:W-:Y:S04]  /*18c80*/  STL.64 [R1+0x638], R66 ;  /* 0x0006384201007387 */ /* 0x0003e80000100a00 */
[----:B--2---:R-:W2:Y:S04]  /*18c90*/  LDL.LU R88, [R1+0x160] ;  /* 0x0001600001587983 */ /* 0x004ea80000300800 */
[----:B------:R-:W-:Y:S04]  /*18ca0*/  STL.64 [R1+0x6e0], R52 ;  /* 0x0006e03401007387 */ /* 0x000fe80000100a00 */
[----:B------:R-:W-:Y:S04]  /*18cb0*/  STL.64 [R1+0x6e8], R54 ;  /* 0x0006e83601007387 */ /* 0x000fe80000100a00 */
[----:B------:R-:W-:Y:S04]  /*18cc0*/  STL.64 [R1+0x720], R36 ;  /* 0x0007202401007387 */ /* 0x000fe80000100a00 */
[----:B------:R1:W-:Y:S04]  /*18cd0*/  STL.64 [R1+0x728], R38 ;  /* 0x0007282601007387 */ /* 0x0003e80000100a00 */
[----:B------:R-:W2:Y:S04]  /*18ce0*/  LDL.LU R89, [R1+0x164] ;  /* 0x0001640001597983 */ /* 0x000ea80000300800 */
[----:B---3--:R-:W2:Y:S04]  /*18cf0*/  LDL.LU R90, [R1+0x168] ;  /* 0x00016800015a7983 */ /* 0x008ea80000300800 */
[----:B------:R-:W2:Y:S04]  /*18d00*/  LDL.LU R91, [R1+0x16c] ;  /* 0x00016c00015b7983 */ /* 0x000ea80000300800 */
[----:B------:R-:W3:Y:S04]  /*18d10*/  LDL.LU R100, [R1+0x1f0] ;  /* 0x0001f00001647983 */ /* 0x000ee80000300800 */
[----:B------:R-:W3:Y:S04]  /*18d20*/  LDL.LU R101, [R1+0x1f4] ;  /* 0x0001f40001657983 */ /* 0x000ee80000300800 */
[----:B------:R-:W3:Y:S04]  /*18d30*/  LDL.LU R102, [R1+0x1f8] ;  /* 0x0001f80001667983 */ /* 0x000ee80000300800 */
[----:B------:R-:W3:Y:S04]  /*18d40*/  LDL.LU R103, [R1+0x1fc] ;  /* 0x0001fc0001677983 */ /* 0x000ee80000300800 */
[----:B----4-:R-:W4:Y:S04]  /*18d50*/  LDL.LU R64, [R1+0x350] ;  /* 0x0003500001407983 */ /* 0x010f280000300800 */
[----:B------:R-:W4:Y:S04]  /*18d60*/  LDL.LU R65, [R1+0x354] ;  /* 0x0003540001417983 */ /* 0x000f280000300800 */
[----:B-1----:R-:W4:Y:S04]  /*18d70*/  LDL.LU R66, [R1+0x358] ;  /* 0x0003580001427983 */ /* 0x002f280000300800 */
[----:B------:R-:W4:Y:S04]  /*18d80*/  LDL.LU R67, [R1+0x35c] ;  /* 0x00035c0001437983 */ /* 0x000f280000300800 */
[----:B------:R-:W2:Y:S04]  /*18d90*/  LDL.LU R104, [R1+0x2e0] ;  /* 0x0002e00001687983 */ /* 0x000ea80000300800 */
[----:B------:R-:W2:Y:S04]  /*18da0*/  LDL.LU R105, [R1+0x2e4] ;  /* 0x0002e40001697983 */ /* 0x000ea80000300800 */
[----:B------:R-:W2:Y:S04]  /*18db0*/  LDL.LU R106, [R1+0x2e8] ;  /* 0x0002e800016a7983 */ /* 0x000ea80000300800 */
[----:B------:R-:W2:Y:S04]  /*18dc0*/  LDL.LU R107, [R1+0x2ec] ;  /* 0x0002ec00016b7983 */ /* 0x000ea80000300800 */
[----:B------:R-:W2:Y:S04]  /*18dd0*/  LDL.LU R240, [R1+0xb0] ;  /* 0x0000b00001f07983 */ /* 0x000ea80000300800 */
[----:B------:R-:W2:Y:S04]  /*18de0*/  LDL.LU R241, [R1+0xb4] ;  /* 0x0000b40001f17983 */ /* 0x000ea80000300800 */
[----:B------:R-:W2:Y:S01]  /*18df0*/  LDL.LU R242, [R1+0xb8] ;  /* 0x0000b80001f27983 */ /* 0x000ea20000300800 */
[C---:B------:R-:W-:Y:S03]  /*18e00*/  HMMA.1688.F32.TF32 R36, R140.reuse, R22, R92 ;  /* 0x000000168c24723c */ /* 0x040fe6000008105c */
[----:B------:R-:W2:Y:S04]  /*18e10*/  LDL.LU R243, [R1+0xbc] ;  /* 0x0000bc0001f37983 */ /* 0x000ea80000300800 */
[----:B------:R-:W2:Y:S04]  /*18e20*/  LDL.LU R72, [R1+0x110] ;  /* 0x0001100001487983 */ /* 0x000ea80000300800 */
[----:B------:R-:W2:Y:S04]  /*18e30*/  LDL.LU R73, [R1+0x114] ;  /* 0x0001140001497983 */ /* 0x000ea80000300800 */
[----:B------:R-:W2:Y:S04]  /*18e40*/  LDL.LU R74, [R1+0x118] ;  /* 0x00011800014a7983 */ /* 0x000ea80000300800 */
[----:B------:R-:W2:Y:S04]  /*18e50*/  LDL.LU R75, [R1+0x11c] ;  /* 0x00011c00014b7983 */ /* 0x000ea80000300800 */
[----:B------:R1:W-:Y:S04]  /*18e60*/  STL.64 [R1+0x788], R38 ;  /* 0x0007882601007387 */ /* 0x0003e80000100a00 */
[----:B------:R-:W2:Y:S04]  /*18e70*/  LDL.LU R192, [R1+0x50] ;  /* 0x0000500001c07983 */ /* 0x000ea80000300800 */
[----:B------:R-:W2:Y:S04]  /*18e80*/  LDL.LU R193, [R1+0x54] ;  /* 0x0000540001c17983 */ /* 0x000ea80000300800 */
[----:B------:R-:W2:Y:S01]  /*18e90*/  LDL.LU R194, [R1+0x58] ;  /* 0x0000580001c27983 */ /* 0x000ea20000300800 */
[----:B------:R-:W-:Y:S01]  /*18ea0*/  HMMA.1688.F32.TF32 R76, R140, R150, R160 ;  /* 0x000000968c4c723c */ /* 0x000fe200000810a0 */
[----:B------:R-:W-:-:S02]  /*18eb0*/  IMAD.MOV.U32 R116, RZ, RZ, R36 ;  /* 0x000000ffff747224 */ /* 0x000fc400078e0024 */
[----:B------:R-:W-:-:S05]  /*18ec0*/  IMAD.MOV.U32 R117, RZ, RZ, R37 ;  /* 0x000000ffff757224 */ /* 0x000fca00078e0025 */
[C---:B-1----:R-:W-:Y:S01]  /*18ed0*/  HMMA.1688.F32.TF32 R36, R140.reuse, R146, R164 ;  /* 0x000000928c24723c */ /* 0x042fe200000810a4 */
[----:B------:R-:W-:Y:S04]  /*18ee0*/  STL [R1+0x18b4], R117 ;  /* 0x0018b47501007387 */ /* 0x000fe80000100800 */
[----:B------:R-:W-:Y:S03]  /*18ef0*/  STL [R1+0x18b0], R116 ;  /* 0x0018b07401007387 */ /* 0x000fe60000100800 */
[C---:B------:R-:W-:Y:S07]  /*18f00*/  HMMA.1688.F32.TF32 R52, R140.reuse, R122, R152 ;  /* 0x0000007a8c34723c */ /* 0x040fee0000081098 */
[----:B------:R-:W-:Y:S04]  /*18f10*/  STL.64 [R1+0x7b0], R76 ;  /* 0x0007b04c01007387 */ /* 0x000fe80000100a00 */
[----:B------:R1:W-:Y:S04]  /*18f20*/  STL.64 [R1+0x7b8], R78 ;  /* 0x0007b84e01007387 */ /* 0x0003e80000100a00 */
[----:B------:R-:W-:Y:S04]  /*18f30*/  STL.64 [R1+0x860], R36 ;  /* 0x0008602401007387 */ /* 0x000fe80000100a00 */
[----:B------:R1:W-:Y:S02]  /*18f40*/  STL.64 [R1+0x868], R38 ;  /* 0x0008682601007387 */ /* 0x0003e40000100a00 */
[C---:B-1----:R-:W-:Y:S08]  /*18f50*/  HMMA.1688.F32.TF32 R76, R140.reuse, R118, R156 ;  /* 0x000000768c4c723c */ /* 0x042ff0000008109c */
[----:B------:R-:W-:Y:S01]  /*18f60*/  HMMA.1688.F32.TF32 R36, R140, R114, R180 ;  /* 0x000000728c24723c */ /* 0x000fe200000810b4 */
[----:B------:R-:W-:Y:S04]  /*18f70*/  STL.64 [R1+0x850], R52 ;  /* 0x0008503401007387 */ /* 0x000fe80000100a00 */
[----:B------:R-:W-:Y:S01]  /*18f80*/  STL.64 [R1+0x858], R54 ;  /* 0x0008583601007387 */ /* 0x000fe20000100a00 */
[----:B------:R-:W-:-:S02]  /*18f90*/  IMAD.MOV.U32 R195, RZ, RZ, R0 ;  /* 0x000000ffffc37224 */ /* 0x000fc400078e0000 */
[C---:B------:R-:W-:Y:S01]  /*18fa0*/  HMMA.1688.F32.TF32 R40, R48.reuse, R34, R40 ;  /* 0x000000223028723c */ /* 0x040fe20000081028 */
[----:B------:R-:W-:Y:S04]  /*18fb0*/  LDS R52, [R2+0x2180] ;  /* 0x0021800002347984 */ /* 0x000fe80000000800 */
[----:B------:R-:W-:Y:S04]  /*18fc0*/  LDS R54, [R2+0x3180] ;  /* 0x0031800002367984 */ /* 0x000fe80000000800 */
[----:B------:R-:W-:Y:S04]  /*18fd0*/  STL.64 [R1+0x840], R76 ;  /* 0x0008404c01007387 */ /* 0x000fe80000100a00 */
[----:B------:R-:W-:Y:S04]  /*18fe0*/  STL.64 [R1+0x848], R78 ;  /* 0x0008484e01007387 */ /* 0x000fe80000100a00 */
[----:B------:R-:W-:Y:S04]  /*18ff0*/  STL.64 [R1+0x830], R36 ;  /* 0x0008302401007387 */ /* 0x000fe80000100a00 */
[----:B------:R4:W-:Y:S04]  /*19000*/  STL.64 [R1+0x838], R38 ;  /* 0x0008382601007387 */ /* 0x0009e80000100a00 */
[----:B------:R-:W-:Y:S04]  /*19010*/  LDS R53, [R3+0x2180] ;  /* 0x0021800003357984 */ /* 0x000fe80000000800 */
[----:B------:R-:W1:Y:S01]  /*19020*/  LDS R55, [R3+0x3180] ;  /* 0x0031800003377984 */ /* 0x000e620000000800 */
[C---:B----4-:R-:W-:Y:S08]  /*19030*/  HMMA.1688.F32.TF32 R36, R48.reuse, R134, R64 ;  /* 0x000000863024723c */ /* 0x050ff00000081040 */
[C---:B---3--:R-:W-:Y:S08]  /*19040*/  HMMA.1688.F32.TF32 R64, R48.reuse, R126, R100 ;  /* 0x0000007e3040723c */ /* 0x048ff00000081064 */
[----:B--2---:R-:W-:Y:S08]  /*19050*/  HMMA.1688.F32.TF32 R76, R48, R130, R104 ;  /* 0x00000082304c723c */ /* 0x004ff00000081068 */
[----:B------:R-:W-:-:S02]  /*19060*/  IMAD.MOV.U32 R29, RZ, RZ, R36 ;  /* 0x000000ffff1d7224 */ /* 0x000fc400078e0024 */
[----:B------:R-:W-:Y:S02]  /*19070*/  IMAD.MOV.U32 R25, RZ, RZ, R37 ;  /* 0x000000ffff197224 */ /* 0x000fe400078e0025 */
[----:B------:R-:W-:Y:S02]  /*19080*/  IMAD.MOV.U32 R24, RZ, RZ, R38 ;  /* 0x000000ffff187224 */ /* 0x000fe400078e0026 */
[----:B------:R-:W-:Y:S02]  /*19090*/  IMAD.MOV.U32 R21, RZ, RZ, R39 ;  /* 0x000000ffff157224 */ /* 0x000fe400078e0027 */
[----:B------:R-:W-:Y:S07]  /*190a0*/  HMMA.1688.F32.TF32 R36, R48, R18, R88 ;  /* 0x000000123024723c */ /* 0x000fee0000081058 */
[----:B------:R-:W-:Y:S04]  /*190b0*/  STL.64 [R1+0x80], R76 ;  /* 0x0000804c01007387 */ /* 0x000fe80000100a00 */
[----:B------:R-:W-:Y:S04]  /*190c0*/  STL.64 [R1+0x88], R78 ;  /* 0x0000884e01007387 */ /* 0x000fe80000100a00 */
[----:B------:R-:W-:Y:S04]  /*190d0*/  STL.64 [R1+0x70], R64 ;  /* 0x0000704001007387 */ /* 0x000fe80000100a00 */
[----:B------:R2:W-:Y:S05]  /*190e0*/  STL.64 [R1+0x78], R66 ;  /* 0x0000784201007387 */ /* 0x0005ea0000100a00 */
[----:B------:R-:W-:-:S02]  /*190f0*/  IMAD.MOV.U32 R5, RZ, RZ, R36 ;  /* 0x000000ffff057224 */ /* 0x000fc400078e0024 */
[----:B------:R-:W-:Y:S02]  /*19100*/  IMAD.MOV.U32 R9, RZ, RZ, R37 ;  /* 0x000000ffff097224 */ /* 0x000fe400078e0025 */
[----:B------:R-:W-:Y:S01]  /*19110*/  IMAD.MOV.U32 R12, RZ, RZ, R38 ;  /* 0x000000ffff0c7224 */ /* 0x000fe200078e0026 */
[----:B--2---:R-:W-:Y:S01]  /*19120*/  HMMA.1688.F32.TF32 R64, R48, R14, R72 ;  /* 0x0000000e3040723c */ /* 0x004fe20000081048 */
[----:B------:R-:W-:-:S07]  /*19130*/  IMAD.MOV.U32 R8, RZ, RZ, R39 ;  /* 0x000000ffff087224 */ /* 0x000fce00078e0027 */
[----:B------:R-:W-:Y:S11]  /*19140*/  HMMA.1688.F32.TF32 R36, R48, R10, R240 ;  /* 0x0000000a3024723c */ /* 0x000ff600000810f0 */
[----:B------:R-:W-:Y:S04]  /*19150*/  @!UPT UIADD3 URZ, URZ, URZ, URZ ;  /* 0x0000003f3f3ff290 */ /* 0x000fe8000fffe03f */
[----:B------:R-:W-:Y:S04]  /*19160*/  STL.64 [R1+0x110], R64 ;  /* 0x0001104001007387 */ /* 0x000fe80000100a00 */
[----:B------:R2:W-:Y:S04]  /*19170*/  STL.64 [R1+0x118], R66 ;  /* 0x0001184201007387 */ /* 0x0005e80000100a00 */
[----:B------:R3:W-:Y:S01]  /*19180*/  STL [R1+0xb0], R36 ;  /* 0x0000b02401007387 */ /* 0x0007e20000100800 */
[----:B------:R-:W-:Y:S02]  /*19190*/  IMAD.MOV.U32 R33, RZ, RZ, R37 ;  /* 0x000000ffff217224 */ /* 0x000fe400078e0025 */
[----:B------:R-:W-:-:S02]  /*191a0*/  IMAD.MOV.U32 R32, RZ, RZ, R38 ;  /* 0x000000ffff207224 */ /* 0x000fc400078e0026 */
[----:B------:R-:W-:Y:S01]  /*191b0*/  IMAD.MOV.U32 R0, RZ, RZ, R39 ;  /* 0x000000ffff007224 */ /* 0x000fe200078e0027 */
[C---:B--2---:R-:W-:Y:S08]  /*191c0*/  HMMA.1688.F32.TF32 R64, R48.reuse, R6, R192 ;  /* 0x000000063040723c */ /* 0x044ff000000810c0 */
[----:B---3--:R-:W-:Y:S01]  /*191d0*/  HMMA.1688.F32.TF32 R36, R48, R30, R68 ;  /* 0x0000001e3024723c */ /* 0x008fe20000081044 */
[----:B------:R-:W-:Y:S04]  /*191e0*/  STL [R1+0x18d4], R0 ;  /* 0x0018d40001007387 */ /* 0x000fe80000100800 */
[----:B------:R-:W-:Y:S04]  /*191f0*/  STL [R1+0x18d0], R32 ;  /* 0x0018d02001007387 */ /* 0x000fe80000100800 */
[----:B------:R-:W-:Y:S06]  /*19200*/  STL [R1+0x18cc], R33 ;  /* 0x0018cc2101007387 */ /* 0x000fec0000100800 */
[----:B------:R-:W-:Y:S04]  /*19210*/  STL.64 [R1+0x2b0], R64 ;  /* 0x0002b04001007387 */ /* 0x000fe80000100a00 */
[----:B------:R-:W-:Y:S04]  /*19220*/  STL.64 [R1+0x2b8], R66 ;  /* 0x0002b84201007387 */ /* 0x000fe80000100a00 */
[----:B------:R-:W-:Y:S01]  /*19230*/  STL.64 [R1+0x2c0], R40 ;  /* 0x0002c02801007387 */ /* 0x000fe20000100a00 */
[----:B------:R-:W-:Y:S01]  /*19240*/  IMAD.MOV.U32 R113, RZ, RZ, R38 ;  /* 0x000000ffff717224 */ /* 0x000fe200078e0026 */
[----:B------:R-:W-:-:S02]  /*19250*/  MOV R112, R39 ;  /* 0x0000002700707202 */ /* 0x000fc40000000f00 */
[----:B------:R2:W-:Y:S04]  /*19260*/  STL.64 [R1+0x2c8], R42 ;  /* 0x0002c82a01007387 */ /* 0x0005e80000100a00 */
[----:B------:R3:W-:Y:S01]  /*19270*/  STL.64 [R1+0x5f0], R36 ;  /* 0x0005f02401007387 */ /* 0x0007e20000100a00 */
[C---:B--2---:R-:W-:Y:S08]  /*19280*/  HMMA.1688.F32.TF32 R40, R48.reuse, R26, R80 ;  /* 0x0000001a3028723c */ /* 0x044ff00000081050 */
[C---:B---3--:R-:W-:Y:S01]  /*19290*/  HMMA.1688.F32.TF32 R36, R48.reuse, R22, R96 ;  /* 0x000000163024723c */ /* 0x048fe20000081060 */
[----:B------:R-:W-:Y:S04]  /*192a0*/  STL [R1+0x1884], R112 ;  /* 0x0018847001007387 */ /* 0x000fe80000100800 */
[----:B------:R-:W-:Y:S03]  /*192b0*/  STL [R1+0x1880], R113 ;  /* 0x0018807101007387 */ /* 0x000fe60000100800 */
[C---:B------:R-:W-:Y:S01]  /*192c0*/  HMMA.1688.F32.TF32 R64, R48.reuse, R122, R168 ;  /* 0x0000007a3040723c */ /* 0x040fe200000810a8 */
[----:B------:R-:W-:Y:S04]  /*192d0*/  LDS R96, [R2+0x2300] ;  /* 0x0023000002607984 */ /* 0x000fe80000000800 */
[----:B------:R-:W-:Y:S04]  /*192e0*/  LDS R98, [R2+0x3300] ;  /* 0x0033000002627984 */ /* 0x000fe80000000800 */
[----:B------:R-:W-:Y:S04]  /*192f0*/  STL.64 [R1+0x650], R40 ;  /* 0x0006502801007387 */ /* 0x000fe80000100a00 */
[----:B------:R2:W-:Y:S04]  /*19300*/  STL.64 [R1+0x658], R42 ;  /* 0x0006582a01007387 */ /* 0x0005e80000100a00 */
[----:B------:R3:W-:Y:S04]  /*19310*/  STL.64 [R1+0x6c8], R38 ;  /* 0x0006c82601007387 */ /* 0x0007e80000100a00 */
[----:B------:R-:W4:Y:S04]  /*19320*/  LDL.LU R192, [R1+0x40] ;  /* 0x0000400001c07983 */ /* 0x000f280000300800 */
[----:B------:R-:W4:Y:S04]  /*19330*/  LDL.LU R193, [R1+0x44] ;  /* 0x0000440001c17983 */ /* 0x000f280000300800 */
[----:B------:R-:W4:Y:S04]  /*19340*/  LDL.LU R194, [R1+0x48] ;  /* 0x0000480001c27983 */ /* 0x000f280000300800 */
[----:B------:R-:W4:Y:S04]  /*19350*/  LDL.LU R195, [R1+0x4c] ;  /* 0x00004c0001c37983 */ /* 0x000f280000300800 */
[----:B------:R-:W1:Y:S04]  /*19360*/  LDL.LU R104, [R1+0x2d0] ;  /* 0x0002d00001687983 */ /* 0x000e680000300800 */
[----:B------:R-:W1:Y:S04]  /*19370*/  LDL.LU R105, [R1+0x2d4] ;  /* 0x0002d40001697983 */ /* 0x000e680000300800 */
[----:B------:R-:W1:Y:S04]  /*19380*/  LDL.LU R106, [R1+0x2d8] ;  /* 0x0002d800016a7983 */ /* 0x000e680000300800 */
[----:B------:R-:W1:Y:S04]  /*19390*/  LDL.LU R107, [R1+0x2dc] ;  /* 0x0002dc00016b7983 */ /* 0x000e680000300800 */
        /* <DEDUP_REMOVED lines=24> */
[----:B--2---:R-:W-:Y:S01]  /*19520*/  HMMA.1688.F32.TF32 R40, R48, R150, R200 ;  /* 0x000000963028723c */ /* 0x004fe200000810c8 */
[----:B------:R-:W-:-:S02]  /*19530*/  IMAD.MOV.U32 R120, RZ, RZ, R36 ;  /* 0x000000ffff787224 */ /* 0x000fc400078e0024 */
[----:B------:R-:W-:Y:S01]  /*19540*/  IMAD.MOV.U32 R121, RZ, RZ, R37 ;  /* 0x000000ffff797224 */ /* 0x000fe200078e0025 */
[----:B------:R-:W-:Y:S04]  /*19550*/  LDS R97, [R3+0x2300] ;  /* 0x0023000003617984 */ /* 0x000fe80000000800 */
[C---:B---3--:R-:W-:Y:S01]  /*19560*/  HMMA.1688.F32.TF32 R36, R48.reuse, R146, R204 ;  /* 0x000000923024723c */ /* 0x048fe200000810cc */
[----:B------:R-:W-:Y:S04]  /*19570*/  STL [R1+0x188c], R121 ;  /* 0x00188c7901007387 */ /* 0x000fe80000100800 */
[----:B------:R-:W-:Y:S04]  /*19580*/  STL [R1+0x1888], R120 ;  /* 0x0018887801007387 */ /* 0x000fe80000100800 */
[----:B------:R-:W-:Y:S06]  /*19590*/  LDS R99, [R3+0x3300] ;  /* 0x0033000003637984 */ /* 0x000fec0000000800 */
[----:B------:R-:W-:Y:S04]  /*195a0*/  STL.64 [R1+0x6f0], R40 ;  /* 0x0006f02801007387 */ /* 0x000fe80000100a00 */
[----:B------:R2:W-:Y:S04]  /*195b0*/  STL.64 [R1+0x6f8], R42 ;  /* 0x0006f82a01007387 */ /* 0x0005e80000100a00 */
[----:B------:R-:W-:Y:S04]  /*195c0*/  STL.64 [R1+0x800], R36 ;  /* 0x0008002401007387 */ /* 0x000fe80000100a00 */
[----:B------:R3:W-:Y:S01]  /*195d0*/  STL.64 [R1+0x808], R38 ;  /* 0x0008082601007387 */ /* 0x0007e20000100a00 */
[C---:B--2---:R-:W-:Y:S08]  /*195e0*/  HMMA.1688.F32.TF32 R40, R48.reuse, R118, R172 ;  /* 0x000000763028723c */ /* 0x044ff000000810ac */
[----:B---3--:R-:W-:Y:S01]  /*195f0*/  HMMA.1688.F32.TF32 R36, R48, R114, R212 ;  /* 0x000000723024723c */ /* 0x008fe200000810d4 */
[----:B------:R-:W-:Y:S04]  /*19600*/  STL.64 [R1+0x7e0], R64 ;  /* 0x0007e04001007387 */ /* 0x000fe80000100a00 */
[----:B------:R-:W-:Y:S04]  /*19610*/  STL.64 [R1+0x7e8], R66 ;  /* 0x0007e84201007387 */ /* 0x000fe80000100a00 */
[----:B------:R-:W-:Y:S04]  /*19620*/  LDS R64, [R2+0x2200] ;  /* 0x0022000002407984 */ /* 0x000fe80000000800 */
[----:B------:R-:W-:Y:S04]  /*19630*/  LDS R66, [R2+0x3200] ;  /* 0x0032000002427984 */ /* 0x000fe80000000800 */
[----:B------:R-:W-:Y:S04]  /*19640*/  STL.64 [R1+0x7c0], R40 ;  /* 0x0007c02801007387 */ /* 0x000fe80000100a00 */
[----:B------:R1:W-:Y:S04]  /*19650*/  STL.64 [R1+0x7c8], R42 ;  /* 0x0007c82a01007387 */ /* 0x0003e80000100a00 */
[----:B------:R-:W-:Y:S04]  /*19660*/  STL.64 [R1+0x7a0], R36 ;  /* 0x0007a02401007387 */ /* 0x000fe80000100a00 */
[----:B------:R2:W-:Y:S04]  /*19670*/  STL.64 [R1+0x7a8], R38 ;  /* 0x0007a82601007387 */ /* 0x0005e80000100a00 */
[----:B------:R-:W-:Y:S04]  /*19680*/  LDS R65, [R3+0x2200] ;  /* 0x0022000003417984 */ /* 0x000fe80000000800 */
[----:B------:R-:W3:Y:S04]  /*19690*/  LDS R67, [R3+0x3200] ;  /* 0x0032000003437984 */ /* 0x000ee80000000800 */
[----:B------:R-:W-:Y:S04]  /*196a0*/  LDS R172, [R2+0x2380] ;  /* 0x0023800002ac7984 */ /* 0x000fe80000000800 */
[----:B------:R-:W-:Y:S04]  /*196b0*/  LDS R174, [R2+0x3380] ;  /* 0x0033800002ae7984 */ /* 0x000fe80000000800 */
[----:B------:R-:W-:Y:S04]  /*196c0*/  LDS R173, [R3+0x2380] ;  /* 0x0023800003ad7984 */ /* 0x000fe80000000800 */
[----:B------:R-:W-:Y:S01]  /*196d0*/  LDS R175, [R3+0x3380] ;  /* 0x0033800003af7984 */ /* 0x000fe20000000800 */
[C---:B-1----:R-:W-:Y:S08]  /*196e0*/  HMMA.1688.F32.TF32 R40, R52.reuse, R126, R104 ;  /* 0x0000007e3428723c */ /* 0x042ff00000081068 */
[C---:B----4-:R-:W-:Y:S08]  /*196f0*/  HMMA.1688.F32.TF32 R212, R52.reuse, R134, R176 ;  /* 0x0000008634d4723c */ /* 0x050ff000000810b0 */
[C---:B------:R-:W-:Y:S08]  /*19700*/  HMMA.1688.F32.TF32 R48, R52.reuse, R130, R108 ;  /* 0x000000823430723c */ /* 0x040ff0000008106c */
[C---:B--2---:R-:W-:Y:S07]  /*19710*/  HMMA.1688.F32.TF32 R36, R52.reuse, R18, R100 ;  /* 0x000000123424723c */ /* 0x044fee0000081064 */
[----:B------:R-:W-:Y:S04]  /*19720*/  STL.64 [R1+0x1910], R214 ;  /* 0x001910d601007387 */ /* 0x000fe80000100a00 */
[----:B------:R-:W-:Y:S04]  /*19730*/  STL.64 [R1+0x1908], R212 ;  /* 0x001908d401007387 */ /* 0x000fe80000100a00 */
[----:B------:R-:W-:Y:S04]  /*19740*/  STL.64 [R1+0x18e0], R50 ;  /* 0x0018e03201007387 */ /* 0x000fe80000100a00 */
[----:B------:R-:W-:Y:S04]  /*19750*/  STL.64 [R1+0x18d8], R48 ;  /* 0x0018d83001007387 */ /* 0x000fe80000100a00 */
[----:B------:R-:W-:Y:S01]  /*19760*/  STL.64 [R1+0x18f0], R42 ;  /* 0x0018f02a01007387 */ /* 0x000fe20000100a00 */
[C---:B------:R-:W-:Y:S03]  /*19770*/  HMMA.1688.F32.TF32 R240, R52.reuse, R14, R240 ;  /* 0x0000000e34f0723c */ /* 0x040fe600000810f0 */
[----:B------:R1:W-:Y:S04]  /*19780*/  STL.64 [R1+0x18e8], R40 ;  /* 0x0018e82801007387 */ /* 0x0003e80000100a00 */
[----:B------:R-:W-:Y:S04]  /*19790*/  STL.64 [R1+0x1900], R38 ;  /* 0x0019002601007387 */ /* 0x000fe80000100a00 */
[----:B------:R2:W-:Y:S01]  /*197a0*/  STL.64 [R1+0x18f8], R36 ;  /* 0x0018f82401007387 */ /* 0x0005e20000100a00 */
[C---:B-1----:R-:W-:Y:S08]  /*197b0*/  HMMA.1688.F32.TF32 R40, R52.reuse, R34, R192 ;  /* 0x000000223428723c */ /* 0x042ff000000810c0 */
[C---:B--2---:R-:W-:Y:S08]  /*197c0*/  HMMA.1688.F32.TF32 R36, R52.reuse, R10, R88 ;  /* 0x0000000a3424723c */ /* 0x044ff00000081058 */
[----:B------:R-:W-:Y:S01]  /*197d0*/  HMMA.1688.F32.TF32 R48, R52, R6, R72 ;  /* 0x000000063430723c */ /* 0x000fe20000081048 */
[----:B------:R-:W-:Y:S04]  /*197e0*/  STL.64 [R1+0x1920], R242 ;  /* 0x001920f201007387 */ /* 0x000fe80000100a00 */
[----:B------:R-:W-:Y:S04]  /*197f0*/  STL.64 [R1+0x1918], R240 ;  /* 0x001918f001007387 */ /* 0x000fe80000100a00 */
[----:B------:R-:W-:Y:S04]  /*19800*/  LDS R72, [R2+0x2280] ;  /* 0x0022800002487984 */ /* 0x000fe80000000800 */
[----:B------:R-:W-:Y:S04]  /*19810*/  LDS R74, [R2+0x3280] ;  /* 0x00328000024a7984 */ /* 0x000fe80000000800 */
[----:B------:R1:W-:Y:S01]  /*19820*/  STL [R1+0x60], R36 ;  /* 0x0000602401007387 */ /* 0x0003e20000100800 */
[----:B------:R-:W-:-:S02]  /*19830*/  IMAD.MOV.U32 R0, RZ, RZ, R37 ;  /* 0x000000ffff007224 */ /* 0x000fc400078e0025 */
[----:B------:R-:W-:Y:S01]  /*19840*/  IMAD.MOV.U32 R32, RZ, RZ, R38 ;  /* 0x000000ffff207224 */ /* 0x000fe200078e0026 */
[----:B------:R-:W-:Y:S04]  /*19850*/  LDS R73, [R3+0x2280] ;  /* 0x0022800003497984 */ /* 0x000fe80000000800 */
[----:B------:R-:W-:Y:S04]  /*19860*/  STL.64 [R1+0xa0], R48 ;  /* 0x0000a03001007387 */ /* 0x000fe80000100a00 */
[----:B------:R-:W-:Y:S04]  /*19870*/  STL.64 [R1+0xa8], R50 ;  /* 0x0000a83201007387 */ /* 0x000fe80000100a00 */
[----:B------:R-:W-:Y:S04]  /*19880*/  STL.64 [R1+0x150], R40 ;  /* 0x0001502801007387 */ /* 0x000fe80000100a00 */
[----:B------:R2:W-:Y:S04]  /*19890*/  STL.64 [R1+0x158], R42 ;  /* 0x0001582a01007387 */ /* 0x0005e80000100a00 */
[----:B------:R-:W4:Y:S04]  /*198a0*/  LDL.LU R192, [R1+0x90] ;  /* 0x0000900001c07983 */ /* 0x000f280000300800 */
[----:B------:R-:W4:Y:S04]  /*198b0*/  LDL.LU R193, [R1+0x94] ;  /* 0x0000940001c17983 */ /* 0x000f280000300800 */
[----:B------:R-:W4:Y:S04]  /*198c0*/  LDL.LU R194, [R1+0x98] ;  /* 0x0000980001c27983 */ /* 0x000f280000300800 */
[----:B------:R-:W4:Y:S04]  /*198d0*/  LDL.LU R195, [R1+0x9c] ;  /* 0x00009c0001c37983 */ /* 0x000f280000300800 */
[----:B------:R-:W3:Y:S04]  /*198e0*/  LDL.LU R104, [R1+0x140] ;  /* 0x0001400001687983 */ /* 0x000ee80000300800 */
        /* <DEDUP_REMOVED lines=31> */
[----:B------:R-:W-:-:S02]  /*19ae0*/  IMAD.MOV.U32 R33, RZ, RZ, R39 ;  /* 0x000000ffff217224 */ /* 0x000fc400078e0027 */
[C---:B-1----:R-:W-:Y:S01]  /*19af0*/  HMMA.1688.F32.TF32 R36, R52.reuse, R30, R44 ;  /* 0x0000001e3424723c */ /* 0x042fe2000008102c */
[----:B------:R-:W1:Y:S11]  /*19b00*/  LDS R75, [R3+0x3280] ;  /* 0x00328000034b7984 */ /* 0x000e760000000800 */
[----:B------:R-:W-:Y:S11]  /*19b10*/  @!UPT UIADD3 URZ, URZ, URZ, URZ ;  /* 0x0000003f3f3ff290 */ /* 0x000ff6000fffe03f */
[----:B------:R-:W-:Y:S01]  /*19b20*/  @!UPT UIADD3 URZ, URZ, URZ, URZ ;  /* 0x0000003f3f3ff290 */ /* 0x000fe2000fffe03f */
[----:B------:R-:W-:Y:S02]  /*19b30*/  IMAD.MOV.U32 R121, RZ, RZ, R36 ;  /* 0x000000ffff797224 */ /* 0x000fe400078e0024 */
[----:B------:R-:W-:Y:S02]  /*19b40*/  IMAD.MOV.U32 R120, RZ, RZ, R37 ;  /* 0x000000ffff787224 */ /* 0x000fe400078e0025 */
[----:B------:R-:W-:Y:S02]  /*19b50*/  IMAD.MOV.U32 R112, RZ, RZ, R38 ;  /* 0x000000ffff707224 */ /* 0x000fe400078e0026 */
[----:B------:R-:W-:Y:S02]  /*19b60*/  IMAD.MOV.U32 R113, RZ, RZ, R39 ;  /* 0x000000ffff717224 */ /* 0x000fe400078e0027 */
[C---:B------:R-:W-:Y:S01]  /*19b70*/  HMMA.1688.F32.TF32 R36, R52.reuse, R26, R56 ;  /* 0x0000001a3424723c */ /* 0x040fe20000081038 */
[----:B------:R-:W-:Y:S04]  /*19b80*/  STL [R1+0x189c], R120 ;  /* 0x00189c7801007387 */ /* 0x000fe80000100800 */
[----:B------:R-:W-:Y:S03]  /*19b90*/  STL [R1+0x1898], R121 ;  /* 0x0018987901007387 */ /* 0x000fe60000100800 */
[C---:B------:R-:W-:Y:S01]  /*19ba0*/  HMMA.1688.F32.TF32 R44, R52.reuse, R22, R60 ;  /* 0x00000016342c723c */ /* 0x040fe2000008103c */
[----:B------:R-:W-:Y:S04]  /*19bb0*/  STL [R1+0x1894], R112 ;  /* 0x0018947001007387 */ /* 0x000fe80000100800 */
[----:B------:R-:W-:Y:S03]  /*19bc0*/  STL [R1+0x1890], R113 ;  /* 0x0018907101007387 */ /* 0x000fe60000100800 */
[C---:B--2---:R-:W-:Y:S07]  /*19bd0*/  HMMA.1688.F32.TF32 R40, R52.reuse, R150, R184 ;  /* 0x000000963428723c */ /* 0x044fee00000810b8 */
[----:B------:R-:W-:Y:S04]  /*19be0*/  STL.64 [R1+0x530], R36 ;  /* 0x0005302401007387 */ /* 0x000fe80000100a00 */
[----:B------:R2:W-:Y:S02]  /*19bf0*/  STL.64 [R1+0x538], R38 ;  /* 0x0005382601007387 */ /* 0x0005e40000100a00 */
[C---:B--2---:R-:W-:Y:S02]  /*19c00*/  HMMA.1688.F32.TF32 R36, R52.reuse, R146, R208 ;  /* 0x000000923424723c */ /* 0x044fe400000810d0 */
[----:B------:R-:W-:Y:S04]  /*19c10*/  STL.64 [R1+0x5b0], R44 ;  /* 0x0005b02c01007387 */ /* 0x000fe80000100a00 */
[----:B------:R2:W-:Y:S04]  /*19c20*/  STL.64 [R1+0x5b8], R46 ;  /* 0x0005b82e01007387 */ /* 0x0005e80000100a00 */
[----:B------:R-:W-:Y:S04]  /*19c30*/  STL.64 [R1+0x620], R40 ;  /* 0x0006202801007387 */ /* 0x000fe80000100a00 */
[----:B------:R1:W-:Y:S01]  /*19c40*/  STL.64 [R1+0x628], R42 ;  /* 0x0006282a01007387 */ /* 0x0003e20000100a00 */
[C---:B--2---:R-:W-:Y:S08]  /*19c50*/  HMMA.1688.F32.TF32 R44, R52.reuse, R122, R216 ;  /* 0x0000007a342c723c */ /* 0x044ff000000810d8 */
[----:B------:R-:W-:Y:S01]  /*19c60*/  STL.64 [R1+0x770], R36 ;  /* 0x0007702401007387 */ /* 0x000fe20000100a00 */
[C---:B-1----:R-:W-:Y:S03]  /*19c70*/  HMMA.1688.F32.TF32 R40, R52.reuse, R118, R220 ;  /* 0x000000763428723c */ /* 0x042fe600000810dc */
[----:B------:R1:W-:Y:S05]  /*19c80*/  STL.64 [R1+0x778], R38 ;  /* 0x0007782601007387 */ /* 0x0003ea0000100a00 */
[----:B-1----:R-:W-:Y:S06]  /*19c90*/  HMMA.1688.F32.TF32 R36, R52, R114, R228 ;  /* 0x000000723424723c */ /* 0x002fec00000810e4 */
[----:B------:R-:W-:Y:S04]  /*19ca0*/  STL.64 [R1+0x760], R44 ;  /* 0x0007602c01007387 */ /* 0x000fe80000100a00 */
[----:B------:R1:W-:Y:S05]  /*19cb0*/  STL.64 [R1+0x768], R46 ;  /* 0x0007682e01007387 */ /* 0x0003ea0000100a00 */
[----:B------:R-:W-:Y:S04]  /*19cc0*/  STL.64 [R1+0x750], R40 ;  /* 0x0007502801007387 */ /* 0x000fe80000100a00 */
[----:B------:R-:W-:Y:S04]  /*19cd0*/  STL.64 [R1+0x758], R42 ;  /* 0x0007582a01007387 */ /* 0x000fe80000100a00 */
[----:B------:R-:W-:Y:S04]  /*19ce0*/  STL.64 [R1+0x740], R36 ;  /* 0x0007402401007387 */ /* 0x000fe80000100a00 */
[----:B------:R2:W-:Y:S01]  /*19cf0*/  STL.64 [R1+0x748], R38 ;  /* 0x0007482601007387 */ /* 0x0005e20000100a00 */
[C---:B---3--:R-:W-:Y:S08]  /*19d00*/  HMMA.1688.F32.TF32 R76, R64.reuse, R126, R76 ;  /* 0x0000007e404c723c */ /* 0x048ff0000008104c */
[C---:B----4-:R-:W-:Y:S08]  /*19d10*/  HMMA.1688.F32.TF32 R88, R64.reuse, R134, R88 ;  /* 0x000000864058723c */ /* 0x050ff00000081058 */
[C---:B------:R-:W-:Y:S08]  /*19d20*/  HMMA.1688.F32.TF32 R80, R64.reuse, R130, R92 ;  /* 0x000000824050723c */ /* 0x040ff0000008105c */
[C---:B-1----:R-:W-:Y:S07]  /*19d30*/  HMMA.1688.F32.TF32 R44, R64.reuse, R18, R196 ;  /* 0x00000012402c723c */ /* 0x042fee00000810c4 */
[----:B------:R-:W-:Y:S04]  /*19d40*/  STL.64 [R1+0x1930], R90 ;  /* 0x0019305a01007387 */ /* 0x000fe80000100a00 */
[----:B------:R-:W-:Y:S04]  /*19d50*/  STL.64 [R1+0x1928], R88 ;  /* 0x0019285801007387 */ /* 0x000fe80000100a00 */
[----:B------:R-:W-:Y:S04]  /*19d60*/  STL.64 [R1+0x1950], R82 ;  /* 0x0019505201007387 */ /* 0x000fe80000100a00 */
[----:B------:R-:W-:Y:S01]  /*19d70*/  STL.64 [R1+0x1948], R80 ;  /* 0x0019485001007387 */ /* 0x000fe20000100a00 */
[----:B--2---:R-:W-:Y:S03]  /*19d80*/  HMMA.1688.F32.TF32 R36, R64, R34, R100 ;  /* 0x000000224024723c */ /* 0x004fe60000081064 */
[----:B------:R-:W-:Y:S04]  /*19d90*/  STL.64 [R1+0x1960], R78 ;  /* 0x0019604e01007387 */ /* 0x000fe80000100a00 */
[----:B------:R-:W-:Y:S04]  /*19da0*/  STL.64 [R1+0x1958], R76 ;  /* 0x0019584c01007387 */ /* 0x000fe80000100a00 */
[----:B------:R-:W-:Y:S04]  /*19db0*/  STL.64 [R1+0x1970], R46 ;  /* 0x0019702e01007387 */ /* 0x000fe80000100a00 */
[----:B------:R-:W-:Y:S08]  /*19dc0*/  STL.64 [R1+0x1968], R44 ;  /* 0x0019682c01007387 */ /* 0x000ff00000100a00 */
[----:B------:R-:W-:Y:S01]  /*19dd0*/  STL.64 [R1+0x50], R36 ;  /* 0x0000502401007387 */ /* 0x000fe20000100a00 */
[----:B------:R-:W-:-:S03]  /*19de0*/  IMAD.MOV.U32 R252, RZ, RZ, R39 ;  /* 0x000000fffffc7224 */ /* 0x000fc600078e0027 */
[----:B------:R1:W-:Y:S02]  /*19df0*/  STL [R1+0x58], R38 ;  /* 0x0000582601007387 */ /* 0x0003e40000100800 */
[C---:B-1----:R-:W-:Y:S11]  /*19e00*/  HMMA.1688.F32.TF32 R36, R64.reuse, R30, R192 ;  /* 0x0000001e4024723c */ /* 0x042ff600000810c0 */
[----:B------:R-:W-:Y:S11]  /*19e10*/  @!UPT UIADD3 URZ, URZ, URZ, URZ ;  /* 0x0000003f3f3ff290 */ /* 0x000ff6000fffe03f */
[----:B------:R-:W-:Y:S01]  /*19e20*/  @!UPT UIADD3 URZ, URZ, URZ, URZ ;  /* 0x0000003f3f3ff290 */ /* 0x000fe2000fffe03f */
[----:B------:R1:W-:Y:S04]  /*19e30*/  STL.64 [R1+0x148], R38 ;  /* 0x0001482601007387 */ /* 0x0003e80000100a00 */
[----:B------:R-:W2:Y:S04]  /*19e40*/  LDL.LU R192, [R1+0x230] ;  /* 0x0002300001c07983 */ /* 0x000ea80000300800 */
[----:B------:R-:W2:Y:S04]  /*19e50*/  LDL.LU R193, [R1+0x234] ;  /* 0x0002340001c17983 */ /* 0x000ea80000300800 */
[----:B------:R-:W2:Y:S04]  /*19e60*/  LDL.LU R194, [R1+0x238] ;  /* 0x0002380001c27983 */ /* 0x000ea80000300800 */
[----:B------:R-:W2:Y:S04]  /*19e70*/  LDL.LU R195, [R1+0x23c] ;  /* 0x00023c0001c37983 */ /* 0x000ea80000300800 */
[----:B------:R-:W3:Y:S04]  /*19e80*/  LDL.LU R100, [R1+0x290] ;  /* 0x0002900001647983 */ /* 0x000ee80000300800 */
[----:B------:R-:W3:Y:S04]  /*19e90*/  LDL.LU R101, [R1+0x294] ;  /* 0x0002940001657983 */ /* 0x000ee80000300800 */
[----:B------:R-:W3:Y:S04]  /*19ea0*/  LDL.LU R102, [R1+0x298] ;  /* 0x0002980001667983 */ /* 0x000ee80000300800 */
[----:B------:R-:W3:Y:S04]  /*19eb0*/  LDL.LU R103, [R1+0x29c] ;  /* 0x00029c0001677983 */ /* 0x000ee80000300800 */
[----:B------:R-:W1:Y:S04]  /*19ec0*/  LDL.LU R152, [R1+0x30] ;  /* 0x0000300001987983 */ /* 0x000e680000300800 */
[----:B------:R-:W1:Y:S04]  /*19ed0*/  LDL.LU R153, [R1+0x34] ;  /* 0x0000340001997983 */ /* 0x000e680000300800 */
[----:B------:R-:W1:Y:S04]  /*19ee0*/  LDL.LU R154, [R1+0x38] ;  /* 0x00003800019a7983 */ /* 0x000e680000300800 */
[----:B------:R-:W1:Y:S01]  /*19ef0*/  LDL.LU R155, [R1+0x3c] ;  /* 0x00003c00019b7983 */ /* 0x000e620000300800 */
[C---:B------:R-:W-:Y:S03]  /*19f00*/  HMMA.1688.F32.TF32 R228, R64.reuse, R6, R104 ;  /* 0x0000000640e4723c */ /* 0x040fe60000081068 */
[----:B------:R-:W4:Y:S04]  /*19f10*/  LDL.LU R104, [R1+0x310] ;  /* 0x0003100001687983 */ /* 0x000f280000300800 */
[----:B------:R-:W4:Y:S01]  /*19f20*/  LDL.LU R105, [R1+0x314] ;  /* 0x0003140001697983 */ /* 0x000f220000300800 */
[C---:B------:R-:W-:Y:S03]  /*19f30*/  HMMA.1688.F32.TF32 R52, R64.reuse, R14, R176 ;  /* 0x0000000e4034723c */ /* 0x040fe600000810b0 */
[----:B------:R-:W4:Y:S04]  /*19f40*/  LDL.LU R106, [R1+0x318] ;  /* 0x00031800016a7983 */ /* 0x000f280000300800 */
[----:B------:R-:W4:Y:S04]  /*19f50*/  LDL.LU R107, [R1+0x31c] ;  /* 0x00031c00016b7983 */ /* 0x000f280000300800 */
[----:B------:R-:W2:Y:S04]  /*19f60*/  LDL.LU R176, [R1+0x3f0] ;  /* 0x0003f00001b07983 */ /* 0x000ea80000300800 */
        /* <DEDUP_REMOVED lines=14> */
[----:B------:R-:W2:Y:S01]  /*1a050*/  LDL.LU R95, [R1+0x49c] ;  /* 0x00049c00015f7983 */ /* 0x000ea20000300800 */
[----:B------:R-:W-:Y:S03]  /*1a060*/  HMMA.1688.F32.TF32 R56, R64, R10, R108 ;  /* 0x0000000a4038723c */ /* 0x000fe6000008106c */
        /* <DEDUP_REMOVED lines=8> */
[----:B------:R-:W-:-:S02]  /*1a0f0*/  IMAD.MOV.U32 R112, RZ, RZ, R36 ;  /* 0x000000ffff707224 */ /* 0x000fc400078e0024 */
[----:B------:R-:W-:-:S05]  /*1a100*/  IMAD.MOV.U32 R113, RZ, RZ, R37 ;  /* 0x000000ffff717224 */ /* 0x000fca00078e0025 */
[----:B------:R-:W-:Y:S04]  /*1a110*/  STL [R1+0x18a4], R113 ;  /* 0x0018a47101007387 */ /* 0x000fe80000100800 */
[----:B------:R-:W-:Y:S01]  /*1a120*/  STL [R1+0x18a0], R112 ;  /* 0x0018a07001007387 */ /* 0x000fe20000100800 */
[C---:B------:R-:W-:Y:S08]  /*1a130*/  HMMA.1688.F32.TF32 R40, R64.reuse, R150, R188 ;  /* 0x000000964028723c */ /* 0x040ff000000810bc */
[C---:B------:R-:W-:Y:S08]  /*1a140*/  HMMA.1688.F32.TF32 R44, R64.reuse, R122, R232 ;  /* 0x0000007a402c723c */ /* 0x040ff000000810e8 */
[C---:B-1----:R-:W-:Y:S11]  /*1a150*/  HMMA.1688.F32.TF32 R36, R64.reuse, R26, R152 ;  /* 0x0000001a4024723c */ /* 0x042ff60000081098 */
[----:B------:R-:W-:Y:S11]  /*1a160*/  @!UPT UIADD3 URZ, URZ, URZ, URZ ;  /* 0x0000003f3f3ff290 */ /* 0x000ff6000fffe03f */
[----:B------:R-:W-:Y:S01]  /*1a170*/  @!UPT UIADD3 URZ, URZ, URZ, URZ ;  /* 0x0000003f3f3ff290 */ /* 0x000fe2000fffe03f */
[----:B------:R1:W-:Y:S01]  /*1a180*/  STL.64 [R1+0x190], R36 ;  /* 0x0001902401007387 */ /* 0x0003e20000100a00 */
[----:B------:R-:W-:Y:S02]  /*1a190*/  IMAD.MOV.U32 R120, RZ, RZ, R38 ;  /* 0x000000ffff787224 */ /* 0x000fe400078e0026 */
[----:B------:R-:W-:Y:S02]  /*1a1a0*/  IMAD.MOV.U32 R121, RZ, RZ, R39 ;  /* 0x000000ffff797224 */ /* 0x000fe400078e0027 */
[C---:B-1----:R-:W-:Y:S01]  /*1a1b0*/  HMMA.1688.F32.TF32 R36, R64.reuse, R22, R84 ;  /* 0x000000164024723c */ /* 0x042fe20000081054 */
[----:B------:R-:W-:Y:S04]  /*1a1c0*/  STL [R1+0x18ac], R120 ;  /* 0x0018ac7801007387 */ /* 0x000fe80000100800 */
[----:B------:R-:W-:Y:S11]  /*1a1d0*/  STL [R1+0x18a8], R121 ;  /* 0x0018a87901007387 */ /* 0x000ff60000100800 */
[----:B------:R-:W-:Y:S07]  /*1a1e0*/  @!UPT UIADD3 URZ, URZ, URZ, URZ ;  /* 0x0000003f3f3ff290 */ /* 0x000fee000fffe03f */
[----:B------:R-:W-:Y:S01]  /*1a1f0*/  STL [R1+0x2a0], R36 ;  /* 0x0002a02401007387 */ /* 0x000fe20000100800 */
[----:B------:R-:W-:Y:S02]  /*1a200*/  IMAD.MOV.U32 R117, RZ, RZ, R37 ;  /* 0x000000ffff757224 */ /* 0x000fe400078e0025 */
[----:B------:R-:W-:Y:S01]  /*1a210*/  IMAD.MOV.U32 R116, RZ, RZ, R38 ;  /* 0x000000ffff747224 */ /* 0x000fe200078e0026 */
[----:B------:R1:W-:Y:S02]  /*1a220*/  STL [R1+0x2ac], R39 ;  /* 0x0002ac2701007387 */ /* 0x0003e40000100800 */
[C---:B-1----:R-:W-:Y:S02]  /*1a230*/  HMMA.1688.F32.TF32 R36, R64.reuse, R146, R224 ;  /* 0x000000924024723c */ /* 0x042fe400000810e0 */
[----:B------:R-:W-:Y:S04]  /*1a240*/  STL [R1+0x18bc], R117 ;  /* 0x0018bc7501007387 */ /* 0x000fe80000100800 */
[----:B------:R-:W-:Y:S04]  /*1a250*/  STL [R1+0x18b8], R116 ;  /* 0x0018b87401007387 */ /* 0x000fe80000100800 */
[----:B------:R-:W-:Y:S04]  /*1a260*/  STL.64 [R1+0x400], R40 ;  /* 0x0004002801007387 */ /* 0x000fe80000100a00 */
[----:B------:R1:W-:Y:S09]  /*1a270*/  STL.64 [R1+0x408], R42 ;  /* 0x0004082a01007387 */ /* 0x0003f20000100a00 */
[----:B------:R-:W-:Y:S01]  /*1a280*/  STL.64 [R1+0x6b0], R36 ;  /* 0x0006b02401007387 */ /* 0x000fe20000100a00 */
[C---:B-1----:R-:W-:Y:S03]  /*1a290*/  HMMA.1688.F32.TF32 R40, R64.reuse, R118, R236 ;  /* 0x000000764028723c */ /* 0x042fe600000810ec */
[----:B------:R1:W-:Y:S05]  /*1a2a0*/  STL.64 [R1+0x6b8], R38 ;  /* 0x0006b82601007387 */ /* 0x0003ea0000100a00 */
[----:B-1----:R-:W-:Y:S01]  /*1a2b0*/  HMMA.1688.F32.TF32 R36, R64, R114, R136 ;  /* 0x000000724024723c */ /* 0x002fe20000081088 */
[----:B------:R-:W-:Y:S04]  /*1a2c0*/  STL.64 [R1+0x6a0], R44 ;  /* 0x0006a02c01007387 */ /* 0x000fe80000100a00 */
[----:B------:R-:W-:Y:S10]  /*1a2d0*/  STL.64 [R1+0x6a8], R46 ;  /* 0x0006a82e01007387 */ /* 0x000ff40000100a00 */
[----:B------:R1:W-:Y:S01]  /*1a2e0*/  STL.64 [R1+0x690], R40 ;  /* 0x0006902801007387 */ /* 0x0003e20000100a00 */
[C---:B--2---:R-:W-:Y:S03]  /*1a2f0*/  HMMA.1688.F32.TF32 R232, R72.reuse, R30, R192 ;  /* 0x0000001e48e8723c */ /* 0x044fe600000810c0 */
[----:B------:R2:W-:Y:S05]  /*1a300*/  STL.64 [R1+0x698], R42 ;  /* 0x0006982a01007387 */ /* 0x0005ea0000100a00 */
[C---:B------:R-:W-:Y:S01]  /*1a310*/  HMMA.1688.F32.TF32 R136, R72.reuse, R126, R92 ;  /* 0x0000007e4888723c */ /* 0x040fe2000008105c */
[----:B------:R-:W-:Y:S04]  /*1a320*/  STL.64 [R1+0x670], R36 ;  /* 0x0006702401007387 */ /* 0x000fe80000100a00 */
[----:B------:R1:W-:Y:S03]  /*1a330*/  STL.64 [R1+0x678], R38 ;  /* 0x0006782601007387 */ /* 0x0003e60000100a00 */
[C---:B------:R-:W-:Y:S01]  /*1a340*/  HMMA.1688.F32.TF32 R92, R72.reuse, R10, R108 ;  /* 0x0000000a485c723c */ /* 0x040fe2000008106c */
[----:B------:R-:W4:Y:S04]  /*1a350*/  LDL.LU R192, [R1+0x360] ;  /* 0x0003600001c07983 */ /* 0x000f280000300800 */
[----:B------:R-:W4:Y:S04]  /*1a360*/  LDL.LU R193, [R1+0x364] ;  /* 0x0003640001c17983 */ /* 0x000f280000300800 */
[----:B------:R-:W4:Y:S04]  /*1a370*/  LDL.LU R194, [R1+0x368] ;  /* 0x0003680001c27983 */ /* 0x000f280000300800 */
[----:B------:R-:W4:Y:S01]  /*1a380*/  LDL.LU R195, [R1+0x36c] ;  /* 0x00036c0001c37983 */ /* 0x000f220000300800 */
[C---:B------:R-:W-:Y:S03]  /*1a390*/  HMMA.1688.F32.TF32 R168, R72.reuse, R18, R196 ;  /* 0x0000001248a8723c */ /* 0x040fe600000810c4 */
        /* <DEDUP_REMOVED lines=8> */
[C---:B---3--:R-:W-:Y:S03]  /*1a420*/  HMMA.1688.F32.TF32 R68, R72.reuse, R34, R100 ;  /* 0x000000224844723c */ /* 0x048fe60000081064 */
        /* <DEDUP_REMOVED lines=16> */
[----:B-1----:R-:W3:Y:S04]  /*1a530*/  LDL.LU R40, [R1+0x1b0] ;  /* 0x0001b00001287983 */ /* 0x002ee80000300800 */
[----:B------:R-:W3:Y:S04]  /*1a540*/  LDL.LU R41, [R1+0x1b4] ;  /* 0x0001b40001297983 */ /* 0x000ee80000300800 */
[----:B--2---:R-:W3:Y:S04]  /*1a550*/  LDL.LU R42, [R1+0x1b8] ;  /* 0x0001b800012a7983 */ /* 0x004ee80000300800 */
[----:B------:R-:W3:Y:S04]  /*1a560*/  LDL.LU R43, [R1+0x1bc] ;  /* 0x0001bc00012b7983 */ /* 0x000ee80000300800 */
[----:B------:R-:W2:Y:S04]  /*1a570*/  LDL.LU R200, [R1] ;  /* 0x0000000001c87983 */ /* 0x000ea80000300800 */
        /* <DEDUP_REMOVED lines=17> */
[----:B------:R-:W2:Y:S01]  /*1a690*/  LDL.LU R165, [R1+0x5c4] ;  /* 0x0005c40001a57983 */ /* 0x000ea20000300800 */
[C---:B------:R-:W-:Y:S03]  /*1a6a0*/  HMMA.1688.F32.TF32 R84, R72.reuse, R14, R176 ;  /* 0x0000000e4854723c */ /* 0x040fe600000810b0 */
[----:B------:R-:W2:Y:S04]  /*1a6b0*/  LDL.LU R166, [R1+0x5c8] ;  /* 0x0005c80001a67983 */ /* 0x000ea80000300800 */
[----:B------:R-:W2:Y:S01]  /*1a6c0*/  LDL.LU R167, [R1+0x5cc] ;  /* 0x0005cc0001a77983 */ /* 0x000ea20000300800 */
[C---:B----4-:R-:W-:Y:S03]  /*1a6d0*/  HMMA.1688.F32.TF32 R60, R72.reuse, R6, R104 ;  /* 0x00000006483c723c */ /* 0x050fe60000081068 */
        /* <DEDUP_REMOVED lines=8> */
[----:B------:R-:W-:Y:S04]  /*1a760*/  STL [R1+0x1874], R232 ;  /* 0x001874e801007387 */ /* 0x000fe80000100800 */
[----:B------:R-:W-:Y:S04]  /*1a770*/  STL [R1+0x1870], R233 ;  /* 0x001870e901007387 */ /* 0x000fe80000100800 */
[----:B------:R-:W-:Y:S04]  /*1a780*/  STL [R1+0x186c], R234 ;  /* 0x00186cea01007387 */ /* 0x000fe80000100800 */
[----:B------:R-:W-:Y:S01]  /*1a790*/  STL [R1+0x1868], R235 ;  /* 0x001868eb01007387 */ /* 0x000fe20000100800 */
[C---:B------:R-:W-:Y:S08]  /*1a7a0*/  HMMA.1688.F32.TF32 R160, R72.reuse, R134, R160 ;  /* 0x0000008648a0723c */ /* 0x040ff000000810a0 */
[C---:B---3--:R-:W-:Y:S11]  /*1a7b0*/  HMMA.1688.F32.TF32 R36, R72.reuse, R26, R40 ;  /* 0x0000001a4824723c */ /* 0x048ff60000081028 */
[----:B------:R-:W-:Y:S11]  /*1a7c0*/  @!UPT UIADD3 URZ, URZ, URZ, URZ ;  /* 0x0000003f3f3ff290 */ /* 0x000ff6000fffe03f */
[----:B------:R-:W-:Y:S02]  /*1a7d0*/  @!UPT UIADD3 URZ, URZ, URZ, URZ ;  /* 0x0000003f3f3ff290 */ /* 0x000fe4000fffe03f */
[----:B------:R-:W-:Y:S01]  /*1a7e0*/  IMAD.MOV.U32 R120, RZ, RZ, R36 ;  /* 0x000000ffff787224 */ /* 0x000fe200078e0024 */
[----:B------:R-:W-:Y:S01]  /*1a7f0*/  MOV R113, R38 ;  /* 0x0000002600717202 */ /* 0x000fe20000000f00 */
[----:B------:R-:W-:Y:S02]  /*1a800*/  IMAD.MOV.U32 R121, RZ, RZ, R37 ;  /* 0x000000ffff797224 */ /* 0x000fe400078e0025 */
[----:B------:R-:W-:Y:S02]  /*1a810*/  IMAD.MOV.U32 R112, RZ, RZ, R39 ;  /* 0x000000ffff707224 */ /* 0x000fe400078e0027 */
[----:B--2---:R-:W-:Y:S01]  /*1a820*/  HMMA.1688.F32.TF32 R36, R72, R22, R48 ;  /* 0x000000164824723c */ /* 0x004fe20000081030 */
[----:B------:R-:W-:Y:S04]  /*1a830*/  STL [R1+0x18c8], R113 ;  /* 0x0018c87101007387 */ /* 0x000fe80000100800 */
[----:B------:R-:W-:Y:S04]  /*1a840*/  STL [R1+0x18c4], R121 ;  /* 0x0018c47901007387 */ /* 0x000fe80000100800 */
[----:B------:R-:W-:Y:S11]  /*1a850*/  STL [R1+0x18c0], R120 ;  /* 0x0018c07801007387 */ /* 0x000ff60000100800 */
[----:B------:R-:W-:Y:S03]  /*1a860*/  @!UPT UIADD3 URZ, URZ, URZ, URZ ;  /* 0x0000003f3f3ff290 */ /* 0x000fe6000fffe03f */
[----:B------:R-:W-:Y:S01]  /*1a870*/  STL [R1+0x164], R37 ;  /* 0x0001642501007387 */ /* 0x000fe20000100800 */
[----:B------:R-:W-:-:S03]  /*1a880*/  IMAD.MOV.U32 R116, RZ, RZ, R36 ;  /* 0x000000ffff747224 */ /* 0x000fc600078e0024 */
[----:B------:R1:W-:Y:S02]  /*1a890*/  STL.64 [R1+0x168], R38 ;  /* 0x0001682601007387 */ /* 0x0003e40000100a00 */
[C---:B-1----:R-:W-:Y:S08]  /*1a8a0*/  HMMA.1688.F32.TF32 R36, R72.reuse, R150, R212 ;  /* 0x000000964824723c */ /* 0x042ff000000810d4 */
[C---:B------:R-:W-:Y:S08]  /*1a8b0*/  HMMA.1688.F32.TF32 R44, R72.reuse, R146, R204 ;  /* 0x00000092482c723c */ /* 0x040ff000000810cc */
[----:B------:R-:W-:Y:S08]  /*1a8c0*/  HMMA.1688.F32.TF32 R40, R72, R122, R200 ;  /* 0x0000007a4828723c */ /* 0x000ff000000810c8 */
[----:B------:R-:W-:-:S02]  /*1a8d0*/  IMAD.MOV.U32 R113, RZ, RZ, R36 ;  /* 0x000000ffff717224 */ /* 0x000fc400078e0024 */
[----:B------:R-:W-:Y:S02]  /*1a8e0*/  IMAD.MOV.U32 R121, RZ, RZ, R37 ;  /* 0x000000ffff797224 */ /* 0x000fe400078e0025 */
[----:B------:R-:W-:Y:S02]  /*1a8f0*/  IMAD.MOV.U32 R120, RZ, RZ, R38 ;  /* 0x000000ffff787224 */ /* 0x000fe400078e0026 */
[----:B------:R-:W-:Y:S02]  /*1a900*/  IMAD.MOV.U32 R117, RZ, RZ, R39 ;  /* 0x000000ffff757224 */ /* 0x000fe400078e0027 */
[----:B------:R-:W-:Y:S01]  /*1a910*/  HMMA.1688.F32.TF32 R36, R72, R118, R248 ;  /* 0x000000764824723c */ /* 0x000fe200000810f8 */
[----:B------:R-:W-:Y:S04]  /*1a920*/  STL.64 [R1+0x5e0], R44 ;  /* 0x0005e02c01007387 */ /* 0x000fe80000100a00 */
[----:B------:R-:W-:Y:S04]  /*1a930*/  STL.64 [R1+0x5e8], R46 ;  /* 0x0005e82e01007387 */ /* 0x000fe80000100a00 */
[----:B------:R-:W-:Y:S04]  /*1a940*/  STL.64 [R1+0x5d0], R40 ;  /* 0x0005d02801007387 */ /* 0x000fe80000100a00 */
[----:B------:R-:W-:Y:S10]  /*1a950*/  STL.64 [R1+0x5d8], R42 ;  /* 0x0005d82a01007387 */ /* 0x000ff40000100a00 */
[----:B------:R1:W-:Y:S01]  /*1a960*/  STL.64 [R1+0x520], R36 ;  /* 0x0005202401007387 */ /* 0x0003e20000100a00 */
[----:B------:R-:W-:-:S02]  /*1a970*/  IMAD.MOV.U32 R145, RZ, RZ, R38 ;  /* 0x000000ffff917224 */ /* 0x000fc400078e0026 */
[----:B------:R-:W-:Y:S02]  /*1a980*/  IMAD.MOV.U32 R144, RZ, RZ, R39 ;  /* 0x000000ffff907224 */ /* 0x000fe400078e0027 */
[----:B-1----:R-:W-:Y:S01]  /*1a990*/  HMMA.1688.F32.TF32 R36, R72, R114, R244 ;  /* 0x000000724824723c */ /* 0x002fe200000810f4 */
[----:B------:R-:W-:Y:S02]  /*1a9a0*/  IMAD.MOV.U32 R214, RZ, RZ, R148 ;  /* 0x000000ffffd67224 */ /* 0x000fe400078e0094 */
[----:B------:R-:W-:Y:S02]  /*1a9b0*/  IMAD.MOV.U32 R215, RZ, RZ, R149 ;  /* 0x000000ffffd77224 */ /* 0x000fe400078e0095 */
[----:B------:R-:W-:Y:S02]  /*1a9c0*/  IMAD.MOV.U32 R48, RZ, RZ, R128 ;  /* 0x000000ffff307224 */ /* 0x000fe400078e0080 */
[----:B------:R-:W-:Y:S02]  /*1a9d0*/  IMAD.MOV.U32 R49, RZ, RZ, R129 ;  /* 0x000000ffff317224 */ /* 0x000fe400078e0081 */
[----:B------:R-:W-:-:S02]  /*1a9e0*/  IMAD.MOV.U32 R50, RZ, RZ, R132 ;  /* 0x000000ffff327224 */ /* 0x000fc400078e0084 */
[----:B------:R-:W-:Y:S11]  /*1a9f0*/  IMAD.MOV.U32 R51, RZ, RZ, R133 ;  /* 0x000000ffff337224 */ /* 0x000ff600078e0085 */
[----:B------:R-:W-:Y:S01]  /*1aa00*/  @!UPT UIADD3 URZ, URZ, URZ, URZ ;  /* 0x0000003f3f3ff290 */ /* 0x000fe2000fffe03f */
[----:B------:R-:W-:Y:S04]  /*1aa10*/  STL.64 [R1+0x4f0], R36 ;  /* 0x0004f02401007387 */ /* 0x000fe80000100a00 */
[----:B------:R-:W-:Y:S04]  /*1aa20*/  STL.64 [R1+0x4f8], R38 ;  /* 0x0004f82601007387 */ /* 0x000fe80000100a00 */
[----:B------:R-:W2:Y:S04]  /*1aa30*/  LDL.LU R212, [R1+0x390] ;  /* 0x0003900001d47983 */ /* 0x000ea80000300800 */
[----:B------:R-:W2:Y:S04]  /*1aa40*/  LDL.LU R213, [R1+0x394] ;  /* 0x0003940001d57983 */ /* 0x000ea80000300800 */
[----:B------:R-:W3:Y:S04]  /*1aa50*/  LDL.LU R148, [R1+0x198c] ;  /* 0x00198c0001947983 */ /* 0x000ee80000300800 */
        /* <DEDUP_REMOVED lines=79> */
[----:B------:R-:W-:Y:S01]  /*1af50*/  IMAD.MOV.U32 R206, RZ, RZ, R28 ;  /* 0x000000ffffce7224 */ /* 0x000fe200078e001c */
[C---:B--2---:R-:W-:Y:S08]  /*1af60*/  HMMA.1688.F32.TF32 R248, R96.reuse, R118, R248 ;  /* 0x0000007660f8723c */ /* 0x044ff000000810f8 */
[C---:B---3--:R-:W-:Y:S08]  /*1af70*/  HMMA.1688.F32.TF32 R244, R96.reuse, R22, R232 ;  /* 0x0000001660f4723c */ /* 0x048ff000000810e8 */
[C---:B----4-:R-:W-:Y:S08]  /*1af80*/  HMMA.1688.F32.TF32 R44, R96.reuse, R150, R44 ;  /* 0x00000096602c723c */ /* 0x050ff0000008102c */
[C---:B------:R-:W-:Y:S08]  /*1af90*/  HMMA.1688.F32.TF32 R80, R96.reuse, R122, R80 ;  /* 0x0000007a6050723c */ /* 0x040ff00000081050 */
[----:B------:R-:W-:Y:S01]  /*1afa0*/  HMMA.1688.F32.TF32 R76, R96, R146, R76 ;  /* 0x00000092604c723c */ /* 0x000fe2000008104c */
[----:B------:R-:W-:-:S02]  /*1afb0*/  IMAD.MOV.U32 R232, RZ, RZ, R244 ;  /* 0x000000ffffe87224 */ /* 0x000fc400078e00f4 */
[----:B------:R-:W-:Y:S02]  /*1afc0*/  IMAD.MOV.U32 R233, RZ, RZ, R245 ;  /* 0x000000ffffe97224 */ /* 0x000fe400078e00f5 */
[----:B------:R-:W-:Y:S02]  /*1afd0*/  IMAD.MOV.U32 R234, RZ, RZ, R246 ;  /* 0x000000ffffea7224 */ /* 0x000fe400078e00f6 */
[----:B------:R-:W-:Y:S02]  /*1afe0*/  IMAD.MOV.U32 R235, RZ, RZ, R247 ;  /* 0x000000ffffeb7224 */ /* 0x000fe400078e00f7 */
[----:B------:R-:W-:Y:S02]  /*1aff0*/  IMAD.MOV.U32 R245, RZ, RZ, R46 ;  /* 0x000000fffff57224 */ /* 0x000fe400078e002e */
[----:B------:R-:W-:Y:S02]  /*1b000*/  IMAD.MOV.U32 R244, RZ, RZ, R47 ;  /* 0x000000fffff47224 */ /* 0x000fe400078e002f */
[----:B------:R-:W-:Y:S01]  /*1b010*/  IMAD.MOV.U32 R247, RZ, RZ, R44 ;  /* 0x000000fffff77224 */ /* 0x000fe200078e002c */
[----:B------:R-:W2:Y:S01]  /*1b020*/  LDL.LU.64 R46, [R1+0x1970] ;  /* 0x00197000012e7983 */ /* 0x000ea20000300a00 */
[----:B------:R-:W-:-:S03]  /*1b030*/  IMAD.MOV.U32 R246, RZ, RZ, R45 ;  /* 0x000000fffff67224 */ /* 0x000fc600078e002d */
[----:B------:R-:W2:Y:S05]  /*1b040*/  LDL.LU.64 R44, [R1+0x1968] ;  /* 0x00196800012c7983 */ /* 0x000eaa0000300a00 */
[----:B------:R-:W-:Y:S04]  /*1b050*/  STL.64 [R1+0x1b0], R76 ;  /* 0x0001b04c01007387 */ /* 0x000fe80000100a00 */
[----:B------:R1:W-:Y:S04]  /*1b060*/  STL.64 [R1+0x1b8], R78 ;  /* 0x0001b84e01007387 */ /* 0x0003e80000100a00 */
[----:B-1----:R-:W3:Y:S04]  /*1b070*/  LDL.LU.64 R78, [R1+0x1960] ;  /* 0x00196000014e7983 */ /* 0x002ee80000300a00 */
[----:B------:R-:W3:Y:S04]  /*1b080*/  LDL.LU.64 R76, [R1+0x1958] ;  /* 0x00195800014c7983 */ /* 0x000ee80000300a00 */
[----:B------:R-:W-:Y:S04]  /*1b090*/  STL.64 [R1+0x4e0], R80 ;  /* 0x0004e05001007387 */ /* 0x000fe80000100a00 */
[----:B------:R1:W-:Y:S04]  /*1b0a0*/  STL.64 [R1+0x4e8], R82 ;  /* 0x0004e85201007387 */ /* 0x0003e80000100a00 */
[----:B-1----:R-:W4:Y:S04]  /*1b0b0*/  LDL.LU.64 R82, [R1+0x1950] ;  /* 0x0019500001527983 */ /* 0x002f280000300a00 */
[----:B------:R-:W4:Y:S04]  /*1b0c0*/  LDL.LU.64 R80, [R1+0x1948] ;  /* 0x0019480001507983 */ /* 0x000f280000300a00 */
[----:B------:R1:W-:Y:S04]  /*1b0d0*/  STL.64 [R1+0x470], R248 ;  /* 0x000470f801007387 */ /* 0x0003e80000100a00 */
[----:B------:R1:W-:Y:S04]  /*1b0e0*/  STL.64 [R1+0x478], R250 ;  /* 0x000478fa01007387 */ /* 0x0003e80000100a00 */
[----:B------:R-:W2:Y:S01]  /*1b0f0*/  LDL R28, [R1+0x1164] ;  /* 0x00116400011c7983 */ /* 0x000ea20000100800 */
[----:B------:R-:W-:Y:S01]  /*1b100*/  IMAD.MOV.U32 R36, RZ, RZ, R133 ;  /* 0x000000ffff247224 */ /* 0x000fe200078e0085 */
[----:B------:R-:W-:Y:S01]  /*1b110*/  MOV R38, R129 ;  /* 0x0000008100267202 */ /* 0x000fe20000000f00 */
[----:B------:R-:W-:-:S02]  /*1b120*/  IMAD.MOV.U32 R37, RZ, RZ, R132 ;  /* 0x000000ffff257224 */ /* 0x000fc400078e0084 */
[----:B------:R-:W-:Y:S02]  /*1b130*/  IMAD.MOV.U32 R39, RZ, RZ, R128 ;  /* 0x000000ffff277224 */ /* 0x000fe400078e0080 */
[----:B------:R-:W-:Y:S02]  /*1b140*/  IMAD.MOV.U32 R42, RZ, RZ, R149 ;  /* 0x000000ffff2a7224 */ /* 0x000fe400078e0095 */
[----:B------:R-:W-:Y:S01]  /*1b150*/  IMAD.MOV.U32 R43, RZ, RZ, R148 ;  /* 0x000000ffff2b7224 */ /* 0x000fe200078e0094 */
[C---:B------:R-:W-:Y:S08]  /*1b160*/  HMMA.1688.F32.TF32 R164, R96.reuse, R134, R164 ;  /* 0x0000008660a4723c */ /* 0x040ff000000810a4 */
[C---:B------:R-:W-:Y:S08]  /*1b170*/  HMMA.1688.F32.TF32 R176, R96.reuse, R130, R176 ;  /* 0x0000008260b0723c */ /* 0x040ff000000810b0 */
[C---:B------:R-:W-:Y:S08]  /*1b180*/  HMMA.1688.F32.TF32 R140, R96.reuse, R126, R140 ;  /* 0x0000007e608c723c */ /* 0x040ff0000008108c */
[C---:B------:R-:W-:Y:S08]  /*1b190*/  HMMA.1688.F32.TF32 R152, R96.reuse, R18, R152 ;  /* 0x000000126098723c */ /* 0x040ff00000081098 */
[C---:B------:R-:W-:Y:S08]  /*1b1a0*/  HMMA.1688.F32.TF32 R100, R96.reuse, R14, R100 ;  /* 0x0000000e6064723c */ /* 0x040ff00000081064 */
[C---:B------:R-:W-:Y:S08]  /*1b1b0*/  HMMA.1688.F32.TF32 R104, R96.reuse, R10, R104 ;  /* 0x0000000a6068723c */ /* 0x040ff00000081068 */
[----:B------:R-:W-:Y:S01]  /*1b1c0*/  HMMA.1688.F32.TF32 R96, R96, R114, R236 ;  /* 0x000000726060723c */ /* 0x000fe200000810ec */
[----:B------:R-:W-:-:S02]  /*1b1d0*/  IMAD.MOV.U32 R204, RZ, RZ, R125 ;  /* 0x000000ffffcc7224 */ /* 0x000fc400078e007d */
[----:B------:R-:W-:Y:S02]  /*1b1e0*/  IMAD.MOV.U32 R205, RZ, RZ, R124 ;  /* 0x000000ffffcd7224 */ /* 0x000fe400078e007c */
[----:B------:R-:W-:-:S03]  /*1b1f0*/  IMAD.MOV.U32 R207, RZ, RZ, R4 ;  /* 0x000000ffffcf7224 */ /* 0x000fc600078e0004 */
[C---:B------:R-:W-:Y:S01]  /*1b200*/  HMMA.1688.F32.TF32 R48, R172.reuse, R122, R48 ;  /* 0x0000007aac30723c */ /* 0x040fe20000081030 */
[----:B-1----:R-:W-:Y:S02]  /*1b210*/  IMAD.MOV.U32 R248, RZ, RZ, R5 ;  /* 0x000000fffff87224 */ /* 0x002fe400078e0005 */
[----:B------:R-:W-:Y:S02]  /*1b220*/  IMAD.MOV.U32 R249, RZ, RZ, R9 ;  /* 0x000000fffff97224 */ /* 0x000fe400078e0009 */
[----:B------:R-:W-:Y:S01]  /*1b230*/  IMAD.MOV.U32 R250, RZ, RZ, R12 ;  /* 0x000000fffffa7224 */ /* 0x000fe200078e000c */
[----:B------:R-:W-:Y:S01]  /*1b240*/  MOV R251, R8 ;  /* 0x0000000800fb7202 */ /* 0x000fe20000000f00 */
[----:B------:R-:W-:Y:S01]  /*1b250*/  LDS R236, [R2+0x4200] ;  /* 0x0042000002ec7984 */ /* 0x000fe20000000800 */
[C---:B------:R-:W-:Y:S03]  /*1b260*/  HMMA.1688.F32.TF32 R148, R172.reuse, R150, R36 ;  /* 0x00000096ac94723c */ /* 0x040fe60000081024 */
[----:B------:R-:W-:Y:S04]  /*1b270*/  LDS R238, [R2+0x5200] ;  /* 0x0052000002ee7984 */ /* 0x000fe80000000800 */
[----:B------:R-:W-:Y:S01]  /*1b280*/  LDS R237, [R3+0x4200] ;  /* 0x0042000003ed7984 */ /* 0x000fe20000000800 */
[C---:B------:R-:W-:Y:S03]  /*1b290*/  HMMA.1688.F32.TF32 R36, R172.reuse, R146, R40 ;  /* 0x00000092ac24723c */ /* 0x040fe60000081028 */
[----:B------:R-:W-:Y:S04]  /*1b2a0*/  STL.64 [R1+0x460], R96 ;  /* 0x0004606001007387 */ /* 0x000fe80000100a00 */
[----:B------:R-:W-:Y:S01]  /*1b2b0*/  STL.64 [R1+0x468], R98 ;  /* 0x0004686201007387 */ /* 0x000fe20000100a00 */
[C---:B------:R-:W-:Y:S03]  /*1b2c0*/  HMMA.1688.F32.TF32 R40, R172.reuse, R118, R212 ;  /* 0x00000076ac28723c */ /* 0x040fe600000810d4 */
[----:B------:R-:W-:Y:S11]  /*1b2d0*/  LDS R239, [R3+0x5200] ;  /* 0x0052000003ef7984 */ /* 0x000ff60000000800 */
[----:B------:R-:W-:Y:S01]  /*1b2e0*/  @!UPT UIADD3 URZ, URZ, URZ, URZ ;  /* 0x0000003f3f3ff290 */ /* 0x000fe2000fffe03f */
[----:B------:R-:W-:Y:S04]  /*1b2f0*/  STL.64 [R1+0x2f0], R36 ;  /* 0x0002f02401007387 */ /* 0x000fe80000100a00 */
[----:B------:R1:W-:Y:S02]  /*1b300*/  STL.64 [R1+0x2f8], R38 ;  /* 0x0002f82601007387 */ /* 0x0003e40000100a00 */
[C---:B-1----:R-:W-:Y:S02]  /*1b310*/  HMMA.1688.F32.TF32 R36, R172.reuse, R114, R204 ;  /* 0x00000072ac24723c */ /* 0x042fe400000810cc */
[----:B------:R-:W-:Y:S04]  /*1b320*/  STL.64 [R1+0x2e0], R48 ;  /* 0x0002e03001007387 */ /* 0x000fe80000100a00 */
[----:B------:R-:W-:Y:S04]  /*1b330*/  STL.64 [R1+0x2e8], R50 ;  /* 0x0002e83201007387 */ /* 0x000fe80000100a00 */
[----:B------:R1:W-:Y:S04]  /*1b340*/  STL.64 [R1+0x2d0], R40 ;  /* 0x0002d02801007387 */ /* 0x0003e80000100a00 */
[----:B------:R1:W-:Y:S01]  /*1b350*/  STL.64 [R1+0x2d8], R42 ;  /* 0x0002d82a01007387 */ /* 0x0003e20000100a00 */
[----:B------:R-:W-:Y:S01]  /*1b360*/  IMAD.U32 R4, RZ, RZ, UR4 ;  /* 0x00000004ff047e24 */ /* 0x000fe2000f8e00ff */
[C---:B------:R-:W-:Y:S02]  /*1b370*/  HMMA.1688.F32.TF32 R196, R172.reuse, R126, R196 ;  /* 0x0000007eacc4723c */ /* 0x040fe400000810c4 */
[----:B------:R-:W-:Y:S04]  /*1b380*/  LDS R204, [R2+0x4100] ;  /* 0x0041000002cc7984 */ /* 0x000fe80000000800 */
[----:B------:R-:W-:Y:S04]  /*1b390*/  LDS R206, [R2+0x5100] ;  /* 0x0051000002ce7984 */ /* 0x000fe80000000800 */
[----:B------:R1:W-:Y:S04]  /*1b3a0*/  STL.64 [R1+0x260], R36 ;  /* 0x0002602401007387 */ /* 0x0003e80000100a00 */
[----:B------:R1:W-:Y:S04]  /*1b3b0*/  STL.64 [R1+0x268], R38 ;  /* 0x0002682601007387 */ /* 0x0003e80000100a00 */
[----:B------:R-:W3:Y:S04]  /*1b3c0*/  LDL.LU R5, [R1+0x1944] ;  /* 0x0019440001057983 */ /* 0x000ee80000300800 */
[----:B------:R-:W3:Y:S04]  /*1b3d0*/  LDL.LU R9, [R1+0x1940] ;  /* 0x0019400001097983 */ /* 0x000ee80000300800 */
[----:B------:R-:W3:Y:S01]  /*1b3e0*/  LDL.LU R12, [R1+0x193c] ;  /* 0x00193c00010c7983 */ /* 0x000ee20000300800 */
[C---:B------:R-:W-:Y:S03]  /*1b3f0*/  HMMA.1688.F32.TF32 R184, R172.reuse, R130, R184 ;  /* 0x00000082acb8723c */ /* 0x040fe600000810b8 */
[----:B------:R-:W-:Y:S04]  /*1b400*/  LDS R205, [R3+0x4100] ;  /* 0x0041000003cd7984 */ /* 0x000fe80000000800 */
[----:B------:R-:W-:Y:S01]  /*1b410*/  LDS R207, [R3+0x5100] ;  /* 0x0051000003cf7984 */ /* 0x000fe20000000800 */
[----:B--2---:R-:W-:Y:S01]  /*1b420*/  IMAD R28, R4, 0x10000, R28 ;  /* 0x00010000041c7824 */ /* 0x004fe200078e021c */
[C---:B------:R-:W-:Y:S08]  /*1b430*/  HMMA.1688.F32.TF32 R124, R172.reuse, R26, R208 ;  /* 0x0000001aac7c723c */ /* 0x040ff000000810d0 */
[C---:B------:R-:W-:Y:S01]  /*1b440*/  HMMA.1688.F32.TF32 R180, R172.reuse, R134, R180 ;  /* 0x00000086acb4723c */ /* 0x040fe200000810b4 */
[----:B------:R-:W-:Y:S04]  /*1b450*/  STL [R1+0x910], R28 ;  /* 0x0009101c01007387 */ /* 0x000fe80000100800 */
[----:B------:R-:W2:Y:S03]  /*1b460*/  LDL.LU R8, [R1+0x1938] ;  /* 0x0019380001087983 */ /* 0x000ea60000300800 */
[C---:B------:R-:W-:Y:S08]  /*1b470*/  HMMA.1688.F32.TF32 R128, R172.reuse, R6, R88 ;  /* 0x00000006ac80723c */ /* 0x040ff00000081058 */
[C---:B------:R-:W-:Y:S08]  /*1b480*/  HMMA.1688.F32.TF32 R200, R172.reuse, R18, R200 ;  /* 0x00000012acc8723c */ /* 0x040ff000000810c8 */
[C---:B------:R-:W-:Y:S08]  /*1b490*/  HMMA.1688.F32.TF32 R192, R172.reuse, R10, R192 ;  /* 0x0000000aacc0723c */ /* 0x040ff000000810c0 */
[C---:B------:R-:W-:Y:S08]  /*1b4a0*/  HMMA.1688.F32.TF32 R108, R172.reuse, R34, R108 ;  /* 0x00000022ac6c723c */ /* 0x040ff0000008106c */
[----:B------:R-:W-:Y:S01]  /*1b4b0*/  HMMA.1688.F32.TF32 R96, R172, R30, R220 ;  /* 0x0000001eac60723c */ /* 0x000fe200000810dc */
[----:B------:R-:W-:Y:S01]  /*1b4c0*/  IMAD.MOV.U32 R212, RZ, RZ, R29 ;  /* 0x000000ffffd47224 */ /* 0x000fe200078e001d */
[----:B-1----:R-:W4:Y:S01]  /*1b4d0*/  LDL.LU R40, [R1+0x120] ;  /* 0x0001200001287983 */ /* 0x002f220000300800 */
[----:B------:R-:W-:-:S02]  /*1b4e0*/  IMAD.MOV.U32 R213, RZ, RZ, R25 ;  /* 0x000000ffffd57224 */ /* 0x000fc400078e0019 */
[----:B------:R-:W-:Y:S01]  /*1b4f0*/  IMAD.MOV.U32 R214, RZ, RZ, R24 ;  /* 0x000000ffffd67224 */ /* 0x000fe200078e0018 */
[----:B------:R-:W4:Y:S02]  /*1b500*/  LDL.LU R41, [R1+0x124] ;  /* 0x0001240001297983 */ /* 0x000f240000300800 */
[C---:B------:R-:W-:Y:S01]  /*1b510*/  HMMA.1688.F32.TF32 R208, R172.reuse, R22, R240 ;  /* 0x00000016acd0723c */ /* 0x040fe200000810f0 */
[----:B------:R-:W-:Y:S01]  /*1b520*/  IMAD.MOV.U32 R215, RZ, RZ, R21 ;  /* 0x000000ffffd77224 */ /* 0x000fe200078e0015 */
[----:B------:R-:W4:Y:S04]  /*1b530*/  LDL.LU R42, [R1+0x128] ;  /* 0x00012800012a7983 */ /* 0x000f280000300800 */
[----:B------:R-:W4:Y:S01]  /*1b540*/  LDL.LU R43, [R1+0x12c] ;  /* 0x00012c00012b7983 */ /* 0x000f220000300800 */
[----:B------:R-:W-:Y:S01]  /*1b550*/  IMAD.MOV.U32 R243, RZ, RZ, R13 ;  /* 0x000000fffff37224 */ /* 0x000fe200078e000d */
[----:B------:R-:W-:Y:S02]  /*1b560*/  HMMA.1688.F32.TF32 R132, R172, R14, R188 ;  /* 0x0000000eac84723c */ /* 0x000fe400000810bc */
        /* <DEDUP_REMOVED lines=8> */
[----:B------:R-:W-:-:S02]  /*1b5f0*/  IMAD.MOV.U32 R240, RZ, RZ, R20 ;  /* 0x000000fffff07224 */ /* 0x000fc400078e0014 */
[----:B------:R-:W-:Y:S01]  /*1b600*/  IMAD.MOV.U32 R241, RZ, RZ, R17 ;  /* 0x000000fffff17224 */ /* 0x000fe200078e0011 */
[----:B------:R-:W4:Y:S01]  /*1b610*/  LDL.LU R36, [R1+0x4c0] ;  /* 0x0004c00001247983 */ /* 0x000f220000300800 */
[----:B------:R-:W-:-:S03]  /*1b620*/  IMAD.MOV.U32 R242, RZ, RZ, R16 ;  /* 0x000000fffff27224 */ /* 0x000fc600078e0010 */
[----:B------:R-:W4:Y:S04]  /*1b630*/  LDL.LU R37, [R1+0x4c4] ;  /* 0x0004c40001257983 */ /* 0x000f280000300800 */
[----:B------:R-:W4:Y:S04]  /*1b640*/  LDL.LU R38, [R1+0x4c8] ;  /* 0x0004c80001267983 */ /* 0x000f280000300800 */
[----:B------:R-:W4:Y:S04]  /*1b650*/  LDL.LU R39, [R1+0x4cc] ;  /* 0x0004cc0001277983 */ /* 0x000f280000300800 */
[----:B------:R-:W4:Y:S04]  /*1b660*/  LDL.LU R48, [R1+0x80] ;  /* 0x0000800001307983 */ /* 0x000f280000300800 */
[----:B------:R-:W4:Y:S04]  /*1b670*/  LDL.LU R49, [R1+0x84] ;  /* 0x0000840001317983 */ /* 0x000f280000300800 */
[----:B------:R-:W4:Y:S04]  /*1b680*/  LDL.LU R50, [R1+0x88] ;  /* 0x0000880001327983 */ /* 0x000f280000300800 */
[----:B------:R-:W4:Y:S04]  /*1b690*/  LDL.LU R51, [R1+0x8c] ;  /* 0x00008c0001337983 */ /* 0x000f280000300800 */
[----:B------:R-:W-:Y:S04]  /*1b6a0*/  LDS R220, [R2+0x4180] ;  /* 0x0041800002dc7984 */ /* 0x000fe80000000800 */
[----:B------:R-:W-:Y:S04]  /*1b6b0*/  LDS R222, [R2+0x5180] ;  /* 0x0051800002de7984 */ /* 0x000fe80000000800 */
[----:B------:R-:W-:Y:S04]  /*1b6c0*/  LDS R221, [R3+0x4180] ;  /* 0x0041800003dd7984 */ /* 0x000fe80000000800 */
[----:B------:R-:W-:Y:S04]  /*1b6d0*/  LDS R223, [R3+0x5180] ;  /* 0x0051800003df7984 */ /* 0x000fe80000000800 */
[----:B------:R-:W-:Y:S04]  /*1b6e0*/  LDS R4, [R2+0x4280] ;  /* 0x0042800002047984 */ /* 0x000fe80000000800 */
[----:B------:R-:W-:Y:S04]  /*1b6f0*/  LDS R6, [R2+0x5280] ;  /* 0x0052800002067984 */ /* 0x000fe80000000800 */
[----:B------:R-:W-:Y:S01]  /*1b700*/  LDS R7, [R3+0x5280] ;  /* 0x0052800003077984 */ /* 0x000fe20000000800 */
[----:B---3--:R-:W-:-:S03]  /*1b710*/  IMAD.MOV.U32 R88, RZ, RZ, R12 ;  /* 0x000000ffff587224 */ /* 0x008fc600078e000c */
[----:B------:R-:W-:Y:S04]  /*1b720*/  LDS R10, [R2+0x5300] ;  /* 0x00530000020a7984 */ /* 0x000fe80000000800 */
[----:B------:R-:W1:Y:S01]  /*1b730*/  LDSM.16.M88.4 R12, [R28+0x20000] ;  /* 0x020000001c0c783b */ /* 0x000e620000000200 */
[----:B------:R-:W-:Y:S02]  /*1b740*/  IMAD.MOV.U32 R89, RZ, RZ, R9 ;  /* 0x000000ffff597224 */ /* 0x000fe400078e0009 */
[----:B------:R-:W-:Y:S01]  /*1b750*/  IMAD.MOV.U32 R91, RZ, RZ, R5 ;  /* 0x000000ffff5b7224 */ /* 0x000fe200078e0005 */
[----:B------:R-:W-:Y:S04]  /*1b760*/  LDS R9, [R3+0x4300] ;  /* 0x0043000003097984 */ /* 0x000fe80000000800 */
[----:B------:R-:W3:Y:S04]  /*1b770*/  LDS R5, [R3+0x4280] ;  /* 0x0042800003057984 */ /* 0x000ee80000000800 */
[----:B------:R-:W-:Y:S04]  /*1b780*/  LDS R11, [R3+0x5300] ;  /* 0x00530000030b7984 */ /* 0x000fe80000000800 */
[----:B------:R-:W-:Y:S04]  /*1b790*/  LDS R16, [R2+0x4380] ;  /* 0x0043800002107984 */ /* 0x000fe80000000800 */
[----:B------:R-:W-:Y:S04]  /*1b7a0*/  LDS R18, [R2+0x5380] ;  /* 0x0053800002127984 */ /* 0x000fe80000000800 */
[----:B------:R-:W-:Y:S04]  /*1b7b0*/  LDS R17, [R3+0x4380] ;  /* 0x0043800003117984 */ /* 0x000fe80000000800 */
[----:B------:R-:W-:Y:S04]  /*1b7c0*/  LDS R19, [R3+0x5380] ;  /* 0x0053800003137984 */ /* 0x000fe80000000800 */
[----:B------:R-:W-:Y:S04]  /*1b7d0*/  LDSM.16.M88.4 R20, [R28+0x21000] ;  /* 0x021000001c14783b */ /* 0x000fe80000000200 */
[----:B------:R-:W-:Y:S01]  /*1b7e0*/  LDSM.16.M88.4 R24, [R28+0x22000] ;  /* 0x022000001c18783b */ /* 0x000fe20000000200 */
[-C--:B-1----:R-:W-:Y:S03]  /*1b7f0*/  HMMA.1688.F32.TF32 R240, R188, R12.reuse, R240 ;  /* 0x0000000cbcf0723c */ /* 0x082fe600000810f0 */
[----:B------:R-:W-:Y:S05]  /*1b800*/  LDSM.16.M88.4 R28, [R28+0x23000] ;  /* 0x023000001c1c783b */ /* 0x000fea0000000200 */
[----:B------:R-:W-:Y:S01]  /*1b810*/  HMMA.1688.F32.TF32 R212, R204, R12, R212 ;  /* 0x0000000cccd4723c */ /* 0x000fe200000810d4 */
[----:B--2---:R-:W-:-:S02]  /*1b820*/  IMAD.MOV.U32 R90, RZ, RZ, R8 ;  /* 0x000000ffff5a7224 */ /* 0x004fc400078e0008 */
[----:B------:R-:W1:Y:S05]  /*1b830*/  LDS R8, [R2+0x4300] ;  /* 0x0043000002087984 */ /* 0x000e6a0000000800 */
[-C--:B------:R-:W-:Y:S11]  /*1b840*/  HMMA.1688.F32.TF32 R88, R172, R12.reuse, R88 ;  /* 0x0000000cac58723c */ /* 0x080ff60000081058 */
[----:B------:R-:W-:Y:S11]  /*1b850*/  @!UPT UIADD3 URZ, URZ, URZ, URZ ;  /* 0x0000003f3f3ff290 */ /* 0x000ff6000fffe03f */
[----:B------:R-:W-:Y:S01]  /*1b860*/  @!UPT UIADD3 URZ, URZ, URZ, URZ ;  /* 0x0000003f3f3ff290 */ /* 0x000fe2000fffe03f */
[----:B------:R-:W-:Y:S04]  /*1b870*/  STL.64 [R1+0x350], R88 ;  /* 0x0003505801007387 */ /* 0x000fe80000100a00 */
[----:B------:R2:W-:Y:S04]  /*1b880*/  STL.64 [R1+0x358], R90 ;  /* 0x0003585a01007387 */ /* 0x0005e80000100a00 */
[----:B--2---:R-:W2:Y:S04]  /*1b890*/  LDL.LU.64 R90, [R1+0x1930] ;  /* 0x00193000015a7983 */ /* 0x004ea80000300a00 */
[----:B------:R-:W2:Y:S04]  /*1b8a0*/  LDL.LU.64 R88, [R1+0x1928] ;  /* 0x0019280001587983 */ /* 0x000ea80000300a00 */
[----:B------:R-:W-:Y:S04]  /*1b8b0*/  STL.64 [R1+0x340], R240 ;  /* 0x000340f001007387 */ /* 0x000fe80000100a00 */
[----:B------:R1:W-:Y:S04]  /*1b8c0*/  STL.64 [R1+0x348], R242 ;  /* 0x000348f201007387 */ /* 0x0003e80000100a00 */
[----:B-1----:R-:W2:Y:S04]  /*1b8d0*/  LDL.LU.64 R242, [R1+0x1920] ;  /* 0x0019200001f27983 */ /* 0x002ea80000300a00 */
[----:B------:R-:W2:Y:S04]  /*1b8e0*/  LDL.LU.64 R240, [R1+0x1918] ;  /* 0x0019180001f07983 */ /* 0x000ea80000300a00 */
[----:B------:R-:W-:Y:S04]  /*1b8f0*/  STL.64 [R1+0x390], R212 ;  /* 0x000390d401007387 */ /* 0x000fe80000100a00 */
[----:B------:R1:W-:Y:S04]  /*1b900*/  STL.64 [R1+0x398], R214 ;  /* 0x000398d601007387 */ /* 0x0003e80000100a00 */
[----:B-1----:R-:W2:Y:S04]  /*1b910*/  LDL.LU.64 R214, [R1+0x1910] ;  /* 0x0019100001d67983 */ /* 0x002ea80000300a00 */
[----:B------:R-:W2:Y:S01]  /*1b920*/  LDL.LU.64 R212, [R1+0x1908] ;  /* 0x0019080001d47983 */ /* 0x000ea20000300a00 */
[-C--:B---3--:R-:W-:Y:S08]  /*1b930*/  HMMA.1688.F32.TF32 R160, R4, R12.reuse, R160 ;  /* 0x0000000c04a0723c */ /* 0x088ff000000810a0 */
[-C--:B------:R-:W-:Y:S08]  /*1b940*/  HMMA.1688.F32.TF32 R164, R8, R12.reuse, R164 ;  /* 0x0000000c08a4723c */ /* 0x080ff000000810a4 */
[----:B------:R-:W-:Y:S08]  /*1b950*/  HMMA.1688.F32.TF32 R180, R16, R12, R180 ;  /* 0x0000000c10b4723c */ /* 0x000ff000000810b4 */
[-C--:B----4-:R-:W-:Y:S08]  /*1b960*/  HMMA.1688.F32.TF32 R36, R172, R20.reuse, R36 ;  /* 0x00000014ac24723c */ /* 0x090ff00000081024 */
[-C--:B------:R-:W-:Y:S08]  /*1b970*/  HMMA.1688.F32.TF32 R40, R188, R20.reuse, R40 ;  /* 0x00000014bc28723c */ /* 0x080ff00000081028 */
[----:B------:R-:W-:Y:S08]  /*1b980*/  HMMA.1688.F32.TF32 R48, R204, R20, R48 ;  /* 0x00000014cc30723c */ /* 0x000ff00000081030 */
[-C--:B--2---:R-:W-:Y:S08]  /*1b990*/  HMMA.1688.F32.TF32 R88, R236, R12.reuse, R88 ;  /* 0x0000000cec58723c */ /* 0x084ff00000081058 */
[----:B------:R-:W-:Y:S11]  /*1b9a0*/  HMMA.1688.F32.TF32 R212, R220, R12, R212 ;  /* 0x0000000cdcd4723c */ /* 0x000ff600000810d4 */
[----:B------:R-:W-:Y:S11]  /*1b9b0*/  @!UPT UIADD3 URZ, URZ, URZ, URZ ;  /* 0x0000003f3f3ff290 */ /* 0x000ff6000fffe03f */
[----:B------:R-:W-:Y:S01]  /*1b9c0*/  @!UPT UIADD3 URZ, URZ, URZ, URZ ;  /* 0x0000003f3f3ff290 */ /* 0x000fe2000fffe03f */
[----:B------:R1:W-:Y:S04]  /*1b9d0*/  STL.64 [R1+0x3d0], R212 ;  /* 0x0003d0d401007387 */ /* 0x0003e80000100a00 */
[----:B------:R2:W-:Y:S04]  /*1b9e0*/  STL.64 [R1+0x3d8], R214 ;  /* 0x0003d8d601007387 */ /* 0x0005e80000100a00 */
[----:B-1----:R-:W3:Y:S04]  /*1b9f0*/  LDL.LU R212, [R1+0x130] ;  /* 0x0001300001d47983 */ /* 0x002ee80000300800 */
[----:B------:R-:W3:Y:S04]  /*1ba00*/  LDL.LU R213, [R1+0x134] ;  /* 0x0001340001d57983 */ /* 0x000ee80000300800 */
[----:B--2---:R-:W3:Y:S04]  /*1ba10*/  LDL.LU R214, [R1+0x138] ;  /* 0x0001380001d67983 */ /* 0x004ee80000300800 */
[----:B------:R-:W3:Y:S04]  /*1ba20*/  LDL.LU R215, [R1+0x13c] ;  /* 0x00013c0001d77983 */ /* 0x000ee80000300800 */
[----:B------:R1:W-:Y:S04]  /*1ba30*/  STL.64 [R1+0x540], R88 ;  /* 0x0005405801007387 */ /* 0x0003e80000100a00 */
[----:B------:R2:W-:Y:S04]  /*1ba40*/  STL.64 [R1+0x548], R90 ;  /* 0x0005485a01007387 */ /* 0x0005e80000100a00 */
[----:B-1----:R-:W4:Y:S04]  /*1ba50*/  LDL.LU R88, [R1+0x560] ;  /* 0x0005600001587983 */ /* 0x002f280000300800 */
[----:B------:R-:W4:Y:S04]  /*1ba60*/  LDL.LU R89, [R1+0x564] ;  /* 0x0005640001597983 */ /* 0x000f280000300800 */
[----:B--2---:R-:W4:Y:S04]  /*1ba70*/  LDL.LU R90, [R1+0x568] ;  /* 0x00056800015a7983 */ /* 0x004f280000300800 */
[----:B------:R-:W4:Y:S04]  /*1ba80*/  LDL.LU R91, [R1+0x56c] ;  /* 0x00056c00015b7983 */ /* 0x000f280000300800 */
        /* <DEDUP_REMOVED lines=14> */
[----:B-1----:R-:W4:Y:S04]  /*1bb70*/  LDL.LU R180, [R1+0x500] ;  /* 0x0005000001b47983 */ /* 0x002f280000300800 */
[----:B------:R-:W4:Y:S04]  /*1bb80*/  LDL.LU R181, [R1+0x504] ;  /* 0x0005040001b57983 */ /* 0x000f280000300800 */
[----:B--2---:R-:W4:Y:S04]  /*1bb90*/  LDL.LU R182, [R1+0x508] ;  /* 0x0005080001b67983 */ /* 0x004f280000300800 */
[----:B------:R-:W4:Y:S04]  /*1bba0*/  LDL.LU R183, [R1+0x50c] ;  /* 0x00050c0001b77983 */ /* 0x000f280000300800 */
[----:B------:R-:W-:Y:S04]  /*1bbb0*/  STL.64 [R1+0x250], R36 ;  /* 0x0002502401007387 */ /* 0x000fe80000100a00 */
[----:B------:R1:W-:Y:S04]  /*1bbc0*/  STL.64 [R1+0x258], R38 ;  /* 0x0002582601007387 */ /* 0x0003e80000100a00 */
[----:B-1----:R-:W2:Y:S04]  /*1bbd0*/  LDL.LU.64 R38, [R1+0x1900] ;  /* 0x0019000001267983 */ /* 0x002ea80000300a00 */
        /* <DEDUP_REMOVED lines=9> */
[----:B------:R-:W-:Y:S08]  /*1bc70*/  HMMA.1688.F32.TF32 R44, R236, R28, R44 ;  /* 0x0000001cec2c723c */ /* 0x000ff0000008102c */
[----:B---3--:R-:W-:Y:S08]  /*1bc80*/  HMMA.1688.F32.TF32 R160, R204, R24, R160 ;  /* 0x00000018cca0723c */ /* 0x008ff000000810a0 */
[-C--:B--2---:R-:W-:Y:S11]  /*1bc90*/  HMMA.1688.F32.TF32 R48, R220, R20.reuse, R48 ;  /* 0x00000014dc30723c */ /* 0x084ff60000081030 */
[----:B------:R-:W-:Y:S11]  /*1bca0*/  @!UPT UIADD3 URZ, URZ, URZ, URZ ;  /* 0x0000003f3f3ff290 */ /* 0x000ff6000fffe03f */
[----:B------:R-:W-:Y:S01]  /*1bcb0*/  @!UPT UIADD3 URZ, URZ, URZ, URZ ;  /* 0x0000003f3f3ff290 */ /* 0x000fe2000fffe03f */
[----:B------:R-:W-:Y:S04]  /*1bcc0*/  STL.64 [R1+0x3c0], R48 ;  /* 0x0003c03001007387 */ /* 0x000fe80000100a00 */
[----:B------:R1:W-:Y:S02]  /*1bcd0*/  STL.64 [R1+0x3c8], R50 ;  /* 0x0003c83201007387 */ /* 0x0003e40000100a00 */
[-C--:B-1----:R-:W-:Y:S08]  /*1bce0*/  HMMA.1688.F32.TF32 R48, R236, R20.reuse, R80 ;  /* 0x00000014ec30723c */ /* 0x082ff00000081050 */
[-C--:B------:R-:W-:Y:S01]  /*1bcf0*/  HMMA.1688.F32.TF32 R80, R4, R20.reuse, R156 ;  /* 0x000000140450723c */ /* 0x080fe2000008109c */
[----:B------:R-:W2:Y:S11]  /*1bd00*/  LDL R159, [R1+0x910] ;  /* 0x00091000019f7983 */ /* 0x000eb60000100800 */
[----:B------:R-:W-:Y:S03]  /*1bd10*/  @!UPT UIADD3 URZ, URZ, URZ, URZ ;  /* 0x0000003f3f3ff290 */ /* 0x000fe6000fffe03f */
[----:B------:R-:W-:Y:S04]  /*1bd20*/  STL.64 [R1+0x4c0], R48 ;  /* 0x0004c03001007387 */ /* 0x000fe80000100a00 */
[----:B------:R1:W-:Y:S02]  /*1bd30*/  STL.64 [R1+0x4c8], R50 ;  /* 0x0004c83201007387 */ /* 0x0003e40000100a00 */
[-C--:B-1----:R-:W-:Y:S02]  /*1bd40*/  HMMA.1688.F32.TF32 R48, R8, R20.reuse, R176 ;  /* 0x000000140830723c */ /* 0x082fe400000810b0 */
[----:B------:R-:W-:Y:S04]  /*1bd50*/  STL.64 [R1+0x570], R80 ;  /* 0x0005705001007387 */ /* 0x000fe80000100a00 */
[----:B------:R4:W-:Y:S02]  /*1bd60*/  STL.64 [R1+0x578], R82 ;  /* 0x0005785201007387 */ /* 0x0009e40000100a00 */
[----:B------:R-:W-:Y:S08]  /*1bd70*/  HMMA.1688.F32.TF32 R176, R16, R20, R184 ;  /* 0x0000001410b0723c */ /* 0x000ff000000810b8 */
[-C--:B----4-:R-:W-:Y:S07]  /*1bd80*/  HMMA.1688.F32.TF32 R80, R172, R24.reuse, R180 ;  /* 0x00000018ac50723c */ /* 0x090fee00000810b4 */
[----:B------:R-:W-:Y:S04]  /*1bd90*/  STL.64 [R1+0x7d0], R48 ;  /* 0x0007d03001007387 */ /* 0x000fe80000100a00 */
[----:B------:R1:W-:Y:S02]  /*1bda0*/  STL.64 [R1+0x7d8], R50 ;  /* 0x0007d83201007387 */ /* 0x0003e40000100a00 */
[-C--:B-1----:R-:W-:Y:S02]  /*1bdb0*/  HMMA.1688.F32.TF32 R48, R188, R24.reuse, R164 ;  /* 0x00000018bc30723c */ /* 0x082fe400000810a4 */
[----:B------:R-:W-:Y:S04]  /*1bdc0*/  STL.64 [R1+0x8a0], R176 ;  /* 0x0008a0b001007387 */ /* 0x000fe80000100a00 */
[----:B------:R-:W-:Y:S04]  /*1bdd0*/  STL.64 [R1+0x8a8], R178 ;  /* 0x0008a8b201007387 */ /* 0x000fe80000100a00 */
[----:B------:R-:W-:Y:S04]  /*1bde0*/  STL.64 [R1+0x200], R80 ;  /* 0x0002005001007387 */ /* 0x000fe80000100a00 */
[----:B------:R1:W-:Y:S09]  /*1bdf0*/  STL.64 [R1+0x208], R82 ;  /* 0x0002085201007387 */ /* 0x0003f20000100a00 */
[----:B------:R-:W-:Y:S01]  /*1be00*/  STL.64 [R1+0x210], R48 ;  /* 0x0002103001007387 */ /* 0x000fe20000100a00 */
[-C--:B-1----:R-:W-:Y:S03]  /*1be10*/  HMMA.1688.F32.TF32 R80, R220, R24.reuse, R40 ;  /* 0x00000018dc50723c */ /* 0x082fe60000081028 */
[----:B------:R1:W-:Y:S05]  /*1be20*/  STL.64 [R1+0x218], R50 ;  /* 0x0002183201007387 */ /* 0x0003ea0000100a00 */
[-C--:B------:R-:W-:Y:S08]  /*1be30*/  HMMA.1688.F32.TF32 R40, R4, R24.reuse, R136 ;  /* 0x000000180428723c */ /* 0x080ff00000081088 */
[-C--:B-1----:R-:W-:Y:S01]  /*1be40*/  HMMA.1688.F32.TF32 R48, R236, R24.reuse, R76 ;  /* 0x00000018ec30723c */ /* 0x082fe2000008104c */
[----:B------:R-:W-:Y:S04]  /*1be50*/  STL.64 [R1+0x240], R160 ;  /* 0x000240a001007387 */ /* 0x000fe80000100a00 */
[----:B------:R-:W-:Y:S04]  /*1be60*/  STL.64 [R1+0x248], R162 ;  /* 0x000248a201007387 */ /* 0x000fe80000100a00 */
[----:B------:R-:W-:Y:S01]  /*1be70*/  STL.64 [R1+0x320], R80 ;  /* 0x0003205001007387 */ /* 0x000fe20000100a00 */
[-C--:B------:R-:W-:Y:S03]  /*1be80*/  HMMA.1688.F32.TF32 R76, R8, R24.reuse, R140 ;  /* 0x00000018084c723c */ /* 0x080fe6000008108c */
[----:B------:R-:W-:Y:S10]  /*1be90*/  STL.64 [R1+0x328], R82 ;  /* 0x0003285201007387 */ /* 0x000ff40000100a00 */
[----:B------:R-:W-:Y:S04]  /*1bea0*/  STL.64 [R1+0x420], R48 ;  /* 0x0004203001007387 */ /* 0x000fe80000100a00 */
[----:B------:R1:W-:Y:S04]  /*1beb0*/  STL.64 [R1+0x428], R50 ;  /* 0x0004283201007387 */ /* 0x0003e80000100a00 */
[----:B------:R-:W-:Y:S04]  /*1bec0*/  STL.64 [R1+0x500], R40 ;  /* 0x0005002801007387 */ /* 0x000fe80000100a00 */
[----:B------:R3:W-:Y:S01]  /*1bed0*/  STL.64 [R1+0x508], R42 ;  /* 0x0005082a01007387 */ /* 0x0007e20000100a00 */
[----:B-1----:R-:W-:Y:S08]  /*1bee0*/  HMMA.1688.F32.TF32 R48, R16, R24, R196 ;  /* 0x000000181030723c */ /* 0x002ff000000810c4 */
[-C--:B---3--:R-:W-:Y:S01]  /*1bef0*/  HMMA.1688.F32.TF32 R40, R172, R28.reuse, R88 ;  /* 0x0000001cac28723c */ /* 0x088fe20000081058 */
[----:B------:R-:W-:Y:S04]  /*1bf00*/  STL.64 [R1+0x710], R76 ;  /* 0x0007104c01007387 */ /* 0x000fe80000100a00 */
[----:B------:R-:W-:Y:S03]  /*1bf10*/  STL.64 [R1+0x718], R78 ;  /* 0x0007184e01007387 */ /* 0x000fe60000100a00 */
[----:B------:R-:W-:Y:S11]  /*1bf20*/  HMMA.1688.F32.TF32 R36, R220, R28, R36 ;  /* 0x0000001cdc24723c */ /* 0x000ff60000081024 */
[----:B------:R-:W-:Y:S04]  /*1bf30*/  @!UPT UIADD3 URZ, URZ, URZ, URZ ;  /* 0x0000003f3f3ff290 */ /* 0x000fe8000fffe03f */
[----:B------:R-:W-:Y:S04]  /*1bf40*/  STL.64 [R1+0x120], R40 ;  /* 0x0001202801007387 */ /* 0x000fe80000100a00 */
[----:B------:R-:W-:Y:S01]  /*1bf50*/  STL.64 [R1+0x890], R48 ;  /* 0x0008903001007387 */ /* 0x000fe20000100a00 */
[----:B------:R-:W-:-:S03]  /*1bf60*/  IMAD.MOV.U32 R21, RZ, RZ, R43 ;  /* 0x000000ffff157224 */ /* 0x000fc600078e002b */
[----:B------:R1:W-:Y:S04]  /*1bf70*/  STL.64 [R1+0x898], R50 ;  /* 0x0008983201007387 */ /* 0x0003e80000100a00 */
[----:B------:R3:W-:Y:S01]  /*1bf80*/  STL [R1+0x128], R42 ;  /* 0x0001282a01007387 */ /* 0x0007e20000100800 */
[-C--:B-1----:R-:W-:Y:S08]  /*1bf90*/  HMMA.1688.F32.TF32 R48, R188, R28.reuse, R212 ;  /* 0x0000001cbc30723c */ /* 0x082ff000000810d4 */
[-C--:B---3--:R-:W-:Y:S11]  /*1bfa0*/  HMMA.1688.F32.TF32 R40, R204, R28.reuse, R248 ;  /* 0x0000001ccc28723c */ /* 0x088ff600000810f8 */
[----:B------:R-:W-:Y:S04]  /*1bfb0*/  @!UPT UIADD3 URZ, URZ, URZ, URZ ;  /* 0x0000003f3f3ff290 */ /* 0x000fe8000fffe03f */
[----:B------:R-:W-:Y:S04]  /*1bfc0*/  STL.64 [R1+0x130], R48 ;  /* 0x0001303001007387 */ /* 0x000fe80000100a00 */
[----:B------:R-:W-:Y:S04]  /*1bfd0*/  STL.64 [R1+0x138], R50 ;  /* 0x0001383201007387 */ /* 0x000fe80000100a00 */
[----:B------:R-:W3:Y:S04]  /*1bfe0*/  LDL.LU R180, [R1+0xe0] ;  /* 0x0000e00001b47983 */ /* 0x000ee80000300800 */
[----:B------:R-:W-:Y:S04]  /*1bff0*/  STL.64 [R1+0x1f0], R40 ;  /* 0x0001f02801007387 */ /* 0x000fe80000100a00 */
[----:B------:R1:W-:Y:S04]  /*1c000*/  STL.64 [R1+0x1f8], R42 ;  /* 0x0001f82a01007387 */ /* 0x0003e80000100a00 */
[----:B------:R-:W-:Y:S04]  /*1c010*/  STL.64 [R1+0x270], R36 ;  /* 0x0002702401007387 */ /* 0x000fe80000100a00 */
[----:B------:R4:W-:Y:S01]  /*1c020*/  STL.64 [R1+0x278], R38 ;  /* 0x0002782601007387 */ /* 0x0009e20000100a00 */
[-C--:B-1----:R-:W-:Y:S03]  /*1c030*/  HMMA.1688.F32.TF32 R40, R4, R28.reuse, R168 ;  /* 0x0000001c0428723c */ /* 0x082fe600000810a8 */
[----:B------:R-:W3:Y:S04]  /*1c040*/  LDL.LU R181, [R1+0xe4] ;  /* 0x0000e40001b57983 */ /* 0x000ee80000300800 */
[----:B------:R-:W3:Y:S01]  /*1c050*/  LDL.LU R182, [R1+0xe8] ;  /* 0x0000e80001b67983 */ /* 0x000ee20000300800 */
[-C--:B----4-:R-:W-:Y:S03]  /*1c060*/  HMMA.1688.F32.TF32 R36, R8, R28.reuse, R152 ;  /* 0x0000001c0824723c */ /* 0x090fe60000081098 */
[----:B------:R-:W3:Y:S04]  /*1c070*/  LDL.LU R183, [R1+0xec] ;  /* 0x0000ec0001b77983 */ /* 0x000ee80000300800 */
        /* <DEDUP_REMOVED lines=8> */
[----:B------:R-:W-:Y:S04]  /*1c100*/  STL.64 [R1+0x380], R44 ;  /* 0x0003802c01007387 */ /* 0x000fe80000100a00 */
[----:B------:R-:W-:Y:S04]  /*1c110*/  STL.64 [R1+0x388], R46 ;  /* 0x0003882e01007387 */ /* 0x000fe80000100a00 */
[----:B------:R-:W3:Y:S04]  /*1c120*/  LDL.LU R160, [R1+0x660] ;  /* 0x0006600001a07983 */ /* 0x000ee80000300800 */
[----:B------:R-:W-:Y:S04]  /*1c130*/  STL.64 [R1+0x4b0], R40 ;  /* 0x0004b02801007387 */ /* 0x000fe80000100a00 */
[----:B------:R-:W-:Y:S04]  /*1c140*/  STL.64 [R1+0x4b8], R42 ;  /* 0x0004b82a01007387 */ /* 0x000fe80000100a00 */
[----:B------:R-:W-:Y:S04]  /*1c150*/  STL.64 [R1+0x5c0], R36 ;  /* 0x0005c02401007387 */ /* 0x000fe80000100a00 */
[----:B------:R1:W-:Y:S04]  /*1c160*/  STL.64 [R1+0x5c8], R38 ;  /* 0x0005c82601007387 */ /* 0x0003e80000100a00 */
[----:B------:R-:W3:Y:S04]  /*1c170*/  LDL.LU R161, [R1+0x664] ;  /* 0x0006640001a17983 */ /* 0x000ee80000300800 */
[----:B------:R-:W3:Y:S01]  /*1c180*/  LDL.LU R162, [R1+0x668] ;  /* 0x0006680001a27983 */ /* 0x000ee20000300800 */
[----:B-1----:R-:W-:Y:S03]  /*1c190*/  HMMA.1688.F32.TF32 R36, R16, R28, R200 ;  /* 0x0000001c1024723c */ /* 0x002fe600000810c8 */
[----:B------:R-:W3:Y:S01]  /*1c1a0*/  LDL.LU R163, [R1+0x66c] ;  /* 0x00066c0001a37983 */ /* 0x000ee20000300800 */
[----:B------:R-:W-:-:S03]  /*1c1b0*/  IMAD.MOV.U32 R249, RZ, RZ, R0 ;  /* 0x000000fffff97224 */ /* 0x000fc600078e0000 */
[----:B------:R-:W3:Y:S01]  /*1c1c0*/  LDL.LU R248, [R1+0x60] ;  /* 0x0000600001f87983 */ /* 0x000ee20000300800 */
[----:B------:R-:W-:Y:S02]  /*1c1d0*/  IMAD.MOV.U32 R250, RZ, RZ, R32 ;  /* 0x000000fffffa7224 */ /* 0x000fe400078e0020 */
[----:B------:R-:W-:Y:S01]  /*1c1e0*/  IMAD.MOV.U32 R251, RZ, RZ, R33 ;  /* 0x000000fffffb7224 */ /* 0x000fe200078e0021 */
[----:B--2---:R-:W1:Y:S04]  /*1c1f0*/  LDSM.16.M88.4 R40, [R159+0x26000] ;  /* 0x026000009f28783b */ /* 0x004e680000000200 */
[----:B------:R-:W2:Y:S08]  /*1c200*/  LDSM.16.M88.4 R44, [R159+0x27000] ;  /* 0x027000009f2c783b */ /* 0x000eb00000000200 */
[----:B------:R-:W-:Y:S04]  /*1c210*/  STL.64 [R1+0x7f0], R36 ;  /* 0x0007f02401007387 */ /* 0x000fe80000100a00 */
[----:B------:R-:W-:Y:S04]  /*1c220*/  STL.64 [R1+0x7f8], R38 ;  /* 0x0007f82601007387 */ /* 0x000fe80000100a00 */
        /* <DEDUP_REMOVED lines=8> */
[----:B------:R-:W-:Y:S04]  /*1c2b0*/  STL.64 [R1+0x17b8], R30 ;  /* 0x0017b81e01007387 */ /* 0x000fe80000100a00 */
[----:B-1----:R-:W-:Y:S04]  /*1c2c0*/  STL [R1+0x1814], R42 ;  /* 0x0018142a01007387 */ /* 0x002fe80000100800 */
[----:B------:R-:W-:Y:S04]  /*1c2d0*/  STL [R1+0x1810], R43 ;  /* 0x0018102b01007387 */ /* 0x000fe80000100800 */
[----:B--2---:R-:W-:Y:S04]  /*1c2e0*/  STL [R1+0x1818], R47 ;  /* 0x0018182f01007387 */ /* 0x004fe80000100800 */
[----:B------:R-:W-:Y:S01]  /*1c2f0*/  LDSM.16.M88.4 R36, [R159+0x25000] ;  /* 0x025000009f24783b */ /* 0x000fe20000000200 */
[----:B---3--:R-:W-:-:S02]  /*1c300*/  IMAD.MOV.U32 R214, RZ, RZ, R32 ;  /* 0x000000ffffd67224 */ /* 0x008fc400078e0020 */
[----:B----4-:R-:W-:Y:S02]  /*1c310*/  IMAD.MOV.U32 R213, RZ, RZ, R33 ;  /* 0x000000ffffd57224 */ /* 0x010fe400078e0021 */
[----:B------:R-:W1:Y:S02]  /*1c320*/  LDSM.16.M88.4 R32, [R159+0x24000] ;  /* 0x024000009f20783b */ /* 0x000e640000000200 */
[-C--:B-1----:R-:W-:Y:S08]  /*1c330*/  HMMA.1688.F32.TF32 R28, R172, R32.reuse, R48 ;  /* 0x00000020ac1c723c */ /* 0x082ff00000081030 */
[-C--:B------:R-:W-:Y:S08]  /*1c340*/  HMMA.1688.F32.TF32 R48, R188, R32.reuse, R180 ;  /* 0x00000020bc30723c */ /* 0x080ff000000810b4 */
[-C--:B------:R-:W-:Y:S07]  /*1c350*/  HMMA.1688.F32.TF32 R76, R204, R32.reuse, R164 ;  /* 0x00000020cc4c723c */ /* 0x080fee00000810a4 */
[----:B------:R-:W-:Y:S04]  /*1c360*/  STL.64 [R1+0xc0], R28 ;  /* 0x0000c01c01007387 */ /* 0x000fe80000100a00 */
[----:B------:R1:W-:Y:S02]  /*1c370*/  STL.64 [R1+0xc8], R30 ;  /* 0x0000c81e01007387 */ /* 0x0003e40000100a00 */
[-C--:B-1----:R-:W-:Y:S02]  /*1c380*/  HMMA.1688.F32.TF32 R28, R220, R32.reuse, R240 ;  /* 0x00000020dc1c723c */ /* 0x082fe400000810f0 */
[----:B------:R-:W-:Y:S04]  /*1c390*/  STL.64 [R1+0xe0], R48 ;  /* 0x0000e03001007387 */ /* 0x000fe80000100a00 */
[----:B------:R1:W-:Y:S04]  /*1c3a0*/  STL.64 [R1+0xe8], R50 ;  /* 0x0000e83201007387 */ /* 0x0003e80000100a00 */
[----:B------:R-:W-:Y:S04]  /*1c3b0*/  STL.64 [R1+0x110], R76 ;  /* 0x0001104c01007387 */ /* 0x000fe80000100a00 */
[----:B------:R-:W-:Y:S01]  /*1c3c0*/  STL.64 [R1+0x118], R78 ;  /* 0x0001184e01007387 */ /* 0x000fe20000100a00 */
[-C--:B-1----:R-:W-:Y:S01]  /*1c3d0*/  HMMA.1688.F32.TF32 R48, R236, R32.reuse, R52 ;  /* 0x00000020ec30723c */ /* 0x082fe20000081034 */
[----:B------:R-:W-:Y:S01]  /*1c3e0*/  MOV R215, R0 ;  /* 0x0000000000d77202 */ /* 0x000fe20000000f00 */
[----:B------:R-:W-:Y:S01]  /*1c3f0*/  IMAD.MOV.U32 R196, RZ, RZ, R116 ;  /* 0x000000ffffc47224 */ /* 0x000fe200078e0074 */
[----:B------:R-:W-:Y:S01]  /*1c400*/  MOV R141, R233 ;  /* 0x000000e9008d7202 */ /* 0x000fe20000000f00 */
[----:B------:R-:W-:Y:S01]  /*1c410*/  IMAD.MOV.U32 R203, RZ, RZ, R112 ;  /* 0x000000ffffcb7224 */ /* 0x000fe200078e0070 */
[----:B------:R-:W-:Y:S03]  /*1c420*/  LDSM.16.M88.4 R76, [R159+0x2a000] ;  /* 0x02a000009f4c783b */ /* 0x000fe60000000200 */
[-C--:B------:R-:W-:Y:S01]  /*1c430*/  HMMA.1688.F32.TF32 R52, R4, R32.reuse, R84 ;  /* 0x000000200434723c */ /* 0x080fe20000081054 */
[----:B------:R-:W-:Y:S04]  /*1c440*/  STL.64 [R1+0x1e0], R28 ;  /* 0x0001e01c01007387 */ /* 0x000fe80000100a00 */
[----:B------:R1:W-:Y:S03]  /*1c450*/  STL.64 [R1+0x1e8], R30 ;  /* 0x0001e81e01007387 */ /* 0x0003e60000100a00 */
[----:B-1----:R-:W-:Y:S07]  /*1c460*/  HMMA.1688.F32.TF32 R28, R8, R32, R100 ;  /* 0x00000020081c723c */ /* 0x002fee0000081064 */
[----:B------:R-:W-:Y:S04]  /*1c470*/  STL.64 [R1+0x300], R48 ;  /* 0x0003003001007387 */ /* 0x000fe80000100a00 */
[----:B------:R-:W-:Y:S04]  /*1c480*/  STL.64 [R1+0x308], R50 ;  /* 0x0003083201007387 */ /* 0x000fe80000100a00 */
[----:B------:R-:W-:Y:S04]  /*1c490*/  STL.64 [R1+0x440], R52 ;  /* 0x0004403401007387 */ /* 0x000fe80000100a00 */
[----:B------:R-:W-:Y:S04]  /*1c4a0*/  STL.64 [R1+0x448], R54 ;  /* 0x0004483601007387 */ /* 0x000fe80000100a00 */
[----:B------:R-:W-:Y:S04]  /*1c4b0*/  STL.64 [R1+0x17b0], R34 ;  /* 0x0017b02201007387 */ /* 0x000fe80000100a00 */
[----:B------:R-:W-:Y:S04]  /*1c4c0*/  STL.64 [R1+0x4d0], R28 ;  /* 0x0004d01c01007387 */ /* 0x000fe80000100a00 */
[----:B------:R1:W-:Y:S02]  /*1c4d0*/  STL.64 [R1+0x4d8], R30 ;  /* 0x0004d81e01007387 */ /* 0x0003e40000100a00 */
[----:B-1----:R-:W-:Y:S08]  /*1c4e0*/  HMMA.1688.F32.TF32 R28, R172, R36, R160 ;  /* 0x00000024ac1c723c */ /* 0x002ff000000810a0 */
[----:B------:R-:W-:Y:S11]  /*1c4f0*/  HMMA.1688.F32.TF32 R48, R16, R32, R132 ;  /* 0x000000201030723c */ /* 0x000ff60000081084 */
[----:B------:R-:W-:Y:S05]  /*1c500*/  @!UPT UIADD3 URZ, URZ, URZ, URZ ;  /* 0x0000003f3f3ff290 */ /* 0x000fea000fffe03f */
[----:B------:R-:W-:Y:S02]  /*1c510*/  IMAD.MOV.U32 R20, RZ, RZ, R28 ;  /* 0x000000ffff147224 */ /* 0x000fe400078e001c */
[----:B------:R-:W-:Y:S02]  /*1c520*/  IMAD.MOV.U32 R13, RZ, RZ, R29 ;  /* 0x000000ffff0d7224 */ /* 0x000fe400078e001d */
[----:B------:R-:W-:Y:S02]  /*1c530*/  IMAD.MOV.U32 R12, RZ, RZ, R30 ;  /* 0x000000ffff0c7224 */ /* 0x000fe400078e001e */
[----:B------:R-:W-:Y:S02]  /*1c540*/  IMAD.MOV.U32 R0, RZ, RZ, R31 ;  /* 0x000000ffff007224 */ /* 0x000fe400078e001f */
[----:B------:R-:W-:Y:S01]  /*1c550*/  HMMA.1688.F32.TF32 R28, R188, R36, R88 ;  /* 0x00000024bc1c723c */ /* 0x000fe20000081058 */
[----:B------:R-:W-:Y:S04]  /*1c560*/  STL.64 [R1+0x730], R48 ;  /* 0x0007303001007387 */ /* 0x000fe80000100a00 */
[----:B------:R-:W-:Y:S04]  /*1c570*/  STL.64 [R1+0x738], R50 ;  /* 0x0007383201007387 */ /* 0x000fe80000100a00 */
[----:B------:R-:W-:Y:S04]  /*1c580*/  STL.64 [R1+0x17f8], R14 ;  /* 0x0017f80e01007387 */ /* 0x000fe80000100a00 */
[----:B------:R1:W-:Y:S04]  /*1c590*/  STL.64 [R1+0x17f0], R12 ;  /* 0x0017f00c01007387 */ /* 0x0003e80000100a00 */
[----:B------:R-:W-:Y:S04]  /*1c5a0*/  STL.64 [R1+0x17e8], R22 ;  /* 0x0017e81601007387 */ /* 0x000fe80000100a00 */
[----:B------:R-:W-:Y:S03]  /*1c5b0*/  STL [R1+0x17e0], R20 ;  /* 0x0017e01401007387 */ /* 0x000fe60000100800 */
[----:B------:R-:W-:-:S02]  /*1c5c0*/  IMAD.MOV.U32 R25, RZ, RZ, R30 ;  /* 0x000000ffff197224 */ /* 0x000fc400078e001e */
[----:B------:R-:W-:Y:S01]  /*1c5d0*/  IMAD.MOV.U32 R24, RZ, RZ, R31 ;  /* 0x000000ffff187224 */ /* 0x000fe200078e001f */
[----:B------:R2:W-:Y:S04]  /*1c5e0*/  STL.64 [R1+0x30], R28 ;  /* 0x0000301c01007387 */ /* 0x0005e80000100a00 */
[----:B------:R-:W-:Y:S01]  /*1c5f0*/  STL.64 [R1+0x17c8], R26 ;  /* 0x0017c81a01007387 */ /* 0x000fe20000100a00 */
[-C--:B-1----:R-:W-:Y:S03]  /*1c600*/  HMMA.1688.F32.TF32 R12, R236, R36.reuse, R56 ;  /* 0x00000024ec0c723c */ /* 0x082fe60000081038 */
[----:B------:R1:W-:Y:S05]  /*1c610*/  STL.64 [R1+0x17c0], R24 ;  /* 0x0017c01801007387 */ /* 0x0003ea0000100a00 */
[-C--:B--2---:R-:W-:Y:S08]  /*1c620*/  HMMA.1688.F32.TF32 R28, R204, R36.reuse, R212 ;  /* 0x00000024cc1c723c */ /* 0x084ff000000810d4 */
[-C--:B-1----:R-:W-:Y:S11]  /*1c630*/  HMMA.1688.F32.TF32 R24, R220, R36.reuse, R248 ;  /* 0x00000024dc18723c */ /* 0x082ff600000810f8 */
[----:B------:R-:W-:Y:S04]  /*1c640*/  @!UPT UIADD3 URZ, URZ, URZ, URZ ;  /* 0x0000003f3f3ff290 */ /* 0x000fe8000fffe03f */
[----:B------:R-:W-:Y:S04]  /*1c650*/  STL.64 [R1+0x20], R28 ;  /* 0x0000201c01007387 */ /* 0x000fe80000100a00 */
[----:B------:R1:W-:Y:S04]  /*1c660*/  STL.64 [R1+0x28], R30 ;  /* 0x0000281e01007387 */ /* 0x0003e80000100a00 */
[----:B------:R-:W-:Y:S04]  /*1c670*/  STL.64 [R1+0x100], R24 ;  /* 0x0001001801007387 */ /* 0x000fe80000100a00 */
[----:B------:R2:W-:Y:S01]  /*1c680*/  STL.64 [R1+0x108], R26 ;  /* 0x0001081a01007387 */ /* 0x0005e20000100a00 */
[-C--:B-1----:R-:W-:Y:S03]  /*1c690*/  HMMA.1688.F32.TF32 R28, R4, R36.reuse, R92 ;  /* 0x00000024041c723c */ /* 0x082fe6000008105c */
[----:B------:R-:W-:Y:S04]  /*1c6a0*/  STL.64 [R1+0x230], R12 ;  /* 0x0002300c01007387 */ /* 0x000fe80000100a00 */
[----:B------:R1:W-:Y:S01]  /*1c6b0*/  STL.64 [R1+0x238], R14 ;  /* 0x0002380e01007387 */ /* 0x0003e20000100a00 */
[-C--:B--2---:R-:W-:Y:S08]  /*1c6c0*/  HMMA.1688.F32.TF32 R24, R8, R36.reuse, R104 ;  /* 0x000000240818723c */ /* 0x084ff00000081068 */
[----:B-1----:R-:W-:Y:S07]  /*1c6d0*/  HMMA.1688.F32.TF32 R12, R16, R36, R192 ;  /* 0x00000024100c723c */ /* 0x002fee00000810c0 */
[----:B------:R-:W-:Y:S04]  /*1c6e0*/  STL.64 [R1+0x3b0], R28 ;  /* 0x0003b01c01007387 */ /* 0x000fe80000100a00 */
[----:B------:R1:W-:Y:S04]  /*1c6f0*/  STL.64 [R1+0x3b8], R30 ;  /* 0x0003b81e01007387 */ /* 0x0003e80000100a00 */
[----:B------:R-:W2:Y:S04]  /*1c700*/  LDL.LU R176, [R1+0x6d0] ;  /* 0x0006d00001b07983 */ /* 0x000ea80000300800 */
[----:B------:R-:W-:Y:S04]  /*1c710*/  STL.64 [R1+0x4a0], R24 ;  /* 0x0004a01801007387 */ /* 0x000fe80000100a00 */
[----:B------:R-:W-:Y:S04]  /*1c720*/  STL.64 [R1+0x4a8], R26 ;  /* 0x0004a81a01007387 */ /* 0x000fe80000100a00 */
[----:B------:R-:W-:Y:S04]  /*1c730*/  STL.64 [R1+0x660], R12 ;  /* 0x0006600c01007387 */ /* 0x000fe80000100a00 */
[----:B------:R2:W-:Y:S04]  /*1c740*/  STL.64 [R1+0x668], R14 ;  /* 0x0006680e01007387 */ /* 0x0005e80000100a00 */
        /* <DEDUP_REMOVED lines=35> */
[----:B------:R-:W-:Y:S01]  /*1c980*/  STL.64 [R1+0x17a8], R38 ;  /* 0x0017a82601007387 */ /* 0x000fe20000100a00 */
[-C--:B-1----:R-:W-:Y:S08]  /*1c990*/  HMMA.1688.F32.TF32 R28, R4, R40.reuse, R60 ;  /* 0x00000028041c723c */ /* 0x082ff0000008103c */
[-C--:B--2---:R-:W-:Y:S08]  /*1c9a0*/  HMMA.1688.F32.TF32 R12, R172, R40.reuse, R176 ;  /* 0x00000028ac0c723c */ /* 0x084ff000000810b0 */
[-C--:B---3--:R-:W-:Y:S01]  /*1c9b0*/  HMMA.1688.F32.TF32 R52, R204, R40.reuse, R80 ;  /* 0x00000028cc34723c */ /* 0x088fe20000081050 */
[----:B------:R-:W-:Y:S01]  /*1c9c0*/  IMAD.MOV.U32 R140, RZ, RZ, R232 ;  /* 0x000000ffff8c7224 */ /* 0x000fe200078e00e8 */
[----:B------:R-:W-:Y:S11]  /*1c9d0*/  LDSM.16.M88.4 R80, [R159+0x2b000] ;  /* 0x02b000009f50783b */ /* 0x000ff60000000200 */
[----:B------:R-:W-:Y:S03]  /*1c9e0*/  @!UPT UIADD3 URZ, URZ, URZ, URZ ;  /* 0x0000003f3f3ff290 */ /* 0x000fe6000fffe03f */
[----:B------:R-:W-:Y:S02]  /*1c9f0*/  IMAD.MOV.U32 R47, RZ, RZ, R12 ;  /* 0x000000ffff2f7224 */ /* 0x000fe400078e000c */
[----:B------:R-:W-:Y:S01]  /*1ca00*/  IMAD.MOV.U32 R42, RZ, RZ, R13 ;  /* 0x000000ffff2a7224 */ /* 0x000fe200078e000d */
[----:B----4-:R-:W-:Y:S01]  /*1ca10*/  HMMA.1688.F32.TF32 R48, R188, R40, R48 ;  /* 0x00000028bc30723c */ /* 0x010fe20000081030 */
[----:B------:R-:W-:Y:S02]  /*1ca20*/  IMAD.MOV.U32 R43, RZ, RZ, R14 ;  /* 0x000000ffff2b7224 */ /* 0x000fe400078e000e */
[----:B------:R-:W-:-:S05]  /*1ca30*/  IMAD.MOV.U32 R252, RZ, RZ, R15 ;  /* 0x000000fffffc7224 */ /* 0x000fca00078e000f */
[-C--:B------:R-:W-:Y:S08]  /*1ca40*/  HMMA.1688.F32.TF32 R12, R236, R40.reuse, R228 ;  /* 0x00000028ec0c723c */ /* 0x080ff000000810e4 */
[-C--:B------:R-:W-:Y:S07]  /*1ca50*/  HMMA.1688.F32.TF32 R24, R220, R40.reuse, R180 ;  /* 0x00000028dc18723c */ /* 0x080fee00000810b4 */
        /* <DEDUP_REMOVED lines=12> */
[-C--:B------:R-:W-:Y:S01]  /*1cb20*/  HMMA.1688.F32.TF32 R248, R172, R44.reuse, R248 ;  /* 0x0000002cacf8723c */ /* 0x080fe200000810f8 */
[----:B------:R-:W-:Y:S07]  /*1cb30*/  STL.64 [R1+0x1820], R42 ;  /* 0x0018202a01007387 */ /* 0x000fee0000100a00 */
[-C--:B------:R-:W-:Y:S01]  /*1cb40*/  HMMA.1688.F32.TF32 R56, R188, R44.reuse, R164 ;  /* 0x0000002cbc38723c */ /* 0x080fe200000810a4 */
[----:B------:R-:W-:Y:S04]  /*1cb50*/  STL.64 [R1+0x430], R24 ;  /* 0x0004301801007387 */ /* 0x000fe80000100a00 */
[----:B------:R-:W-:Y:S03]  /*1cb60*/  STL.64 [R1+0x438], R26 ;  /* 0x0004381a01007387 */ /* 0x000fe60000100a00 */
[-C--:B------:R-:W-:Y:S01]  /*1cb70*/  HMMA.1688.F32.TF32 R60, R204, R44.reuse, R160 ;  /* 0x0000002ccc3c723c */ /* 0x080fe200000810a0 */
[----:B------:R-:W-:Y:S04]  /*1cb80*/  STL.64 [R1+0x5a0], R12 ;  /* 0x0005a00c01007387 */ /* 0x000fe80000100a00 */
[----:B------:R1:W-:Y:S03]  /*1cb90*/  STL.64 [R1+0x5a8], R14 ;  /* 0x0005a80e01007387 */ /* 0x0003e60000100a00 */
[-C--:B------:R-:W-:Y:S08]  /*1cba0*/  HMMA.1688.F32.TF32 R64, R220, R44.reuse, R88 ;  /* 0x0000002cdc40723c */ /* 0x080ff00000081058 */
[-C--:B-1----:R-:W-:Y:S01]  /*1cbb0*/  HMMA.1688.F32.TF32 R12, R236, R44.reuse, R212 ;  /* 0x0000002cec0c723c */ /* 0x082fe200000810d4 */
[----:B------:R-:W-:Y:S04]  /*1cbc0*/  STL.64 [R1+0x1830], R250 ;  /* 0x001830fa01007387 */ /* 0x000fe80000100a00 */
[----:B------:R-:W-:Y:S04]  /*1cbd0*/  STL.64 [R1+0x1828], R248 ;  /* 0x001828f801007387 */ /* 0x000fe80000100a00 */
[----:B------:R-:W-:Y:S01]  /*1cbe0*/  STL.64 [R1+0x1840], R58 ;  /* 0x0018403a01007387 */ /* 0x000fe20000100a00 */
[-C--:B------:R-:W-:Y:S03]  /*1cbf0*/  HMMA.1688.F32.TF32 R28, R4, R44.reuse, R68 ;  /* 0x0000002c041c723c */ /* 0x080fe60000081044 */
[----:B------:R-:W-:Y:S04]  /*1cc00*/  STL.64 [R1+0x1838], R56 ;  /* 0x0018383801007387 */ /* 0x000fe80000100a00 */
[----:B------:R-:W-:Y:S01]  /*1cc10*/  STL.64 [R1+0x1850], R62 ;  /* 0x0018503e01007387 */ /* 0x000fe20000100a00 */
[----:B------:R-:W-:Y:S03]  /*1cc20*/  HMMA.1688.F32.TF32 R24, R8, R44, R72 ;  /* 0x0000002c0818723c */ /* 0x000fe60000081048 */
[----:B------:R-:W-:Y:S04]  /*1cc30*/  STL.64 [R1+0x1848], R60 ;  /* 0x0018483c01007387 */ /* 0x000fe80000100a00 */
[----:B------:R-:W-:Y:S04]  /*1cc40*/  STL.64 [R1+0x1860], R66 ;  /* 0x0018604201007387 */ /* 0x000fe80000100a00 */
[----:B------:R-:W-:Y:S04]  /*1cc50*/  STL.64 [R1+0x1858], R64 ;  /* 0x0018584001007387 */ /* 0x000fe80000100a00 */
[----:B------:R-:W-:Y:S04]  /*1cc60*/  STL.64 [R1+0xf0], R12 ;  /* 0x0000f00c01007387 */ /* 0x000fe80000100a00 */
[----:B------:R1:W-:Y:S01]  /*1cc70*/  STL.64 [R1+0xf8], R14 ;  /* 0x0000f80e01007387 */ /* 0x0003e20000100a00 */
[----:B------:R-:W-:-:S02]  /*1cc80*/  IMAD.MOV.U32 R160, RZ, RZ, R113 ;  /* 0x000000ffffa07224 */ /* 0x000fc400078e0071 */
[----:B------:R-:W-:Y:S01]  /*1cc90*/  IMAD.MOV.U32 R161, RZ, RZ, R121 ;  /* 0x000000ffffa17224 */ /* 0x000fe200078e0079 */
[----:B------:R-:W-:Y:S01]  /*1cca0*/  MOV R163, R117 ;  /* 0x0000007500a37202 */ /* 0x000fe20000000f00 */
[----:B------:R-:W-:Y:S01]  /*1ccb0*/  IMAD.MOV.U32 R162, RZ, RZ, R120 ;  /* 0x000000ffffa27224 */ /* 0x000fe200078e0078 */
[----:B------:R-:W2:Y:S01]  /*1ccc0*/  LDSM.16.M88.4 R68, [R159+0x28000] ;  /* 0x028000009f44783b */ /* 0x000ea20000000200 */
[----:B------:R-:W-:Y:S02]  /*1ccd0*/  IMAD.MOV.U32 R215, RZ, RZ, R244 ;  /* 0x000000ffffd77224 */ /* 0x000fe400078e00f4 */
[----:B------:R-:W-:Y:S01]  /*1cce0*/  IMAD.MOV.U32 R214, RZ, RZ, R245 ;  /* 0x000000ffffd67224 */ /* 0x000fe200078e00f5 */
[----:B------:R-:W3:Y:S01]  /*1ccf0*/  LDSM.16.M88.4 R72, [R159+0x29000] ;  /* 0x029000009f48783b */ /* 0x000ee20000000200 */
[----:B-1----:R-:W-:Y:S03]  /*1cd00*/  HMMA.1688.F32.TF32 R12, R16, R44, R108 ;  /* 0x0000002c100c723c */ /* 0x002fe6000008106c */
[----:B------:R1:W-:Y:S04]  /*1cd10*/  STL.64 [R1+0x2b0], R28 ;  /* 0x0002b01c01007387 */ /* 0x0003e80000100a00 */
[----:B------:R4:W-:Y:S04]  /*1cd20*/  STL.64 [R1+0x2b8], R30 ;  /* 0x0002b81e01007387 */ /* 0x0009e80000100a00 */
[----:B------:R-:W-:Y:S04]  /*1cd30*/  STL.64 [R1+0x3f0], R24 ;  /* 0x0003f01801007387 */ /* 0x000fe80000100a00 */
[----:B------:R-:W-:Y:S08]  /*1cd40*/  STL.64 [R1+0x3f8], R26 ;  /* 0x0003f81a01007387 */ /* 0x000ff00000100a00 */
[----:B------:R1:W-:Y:S04]  /*1cd50*/  STL.64 [R1+0x490], R12 ;  /* 0x0004900c01007387 */ /* 0x0003e80000100a00 */
        /* <DEDUP_REMOVED lines=25> */
[----:B------:R-:W4:Y:S01]  /*1cef0*/  LDL.LU R168, [R1+0x2a0] ;  /* 0x0002a00001a87983 */ /* 0x000f220000300800 */
[----:B--2---:R-:W-:-:S03]  /*1cf00*/  IMAD.MOV.U32 R169, RZ, RZ, R117 ;  /* 0x000000ffffa97224 */ /* 0x004fc600078e0075 */
[----:B------:R-:W2:Y:S01]  /*1cf10*/  LDL.LU R117, [R1+0x18b4] ;  /* 0x0018b40001757983 */ /* 0x000ea20000300800 */
[----:B------:R-:W-:Y:S02]  /*1cf20*/  IMAD.MOV.U32 R200, RZ, RZ, R120 ;  /* 0x000000ffffc87224 */ /* 0x000fe400078e0078 */
[----:B------:R-:W-:Y:S02]  /*1cf30*/  IMAD.MOV.U32 R201, RZ, RZ, R121 ;  /* 0x000000ffffc97224 */ /* 0x000fe400078e0079 */
[----:B------:R-:W-:Y:S02]  /*1cf40*/  IMAD.MOV.U32 R202, RZ, RZ, R113 ;  /* 0x000000ffffca7224 */ /* 0x000fe400078e0071 */
[----:B---3--:R-:W-:Y:S02]  /*1cf50*/  IMAD.MOV.U32 R170, RZ, RZ, R116 ;  /* 0x000000ffffaa7224 */ /* 0x008fe400078e0074 */
        /* <DEDUP_REMOVED lines=8> */
[----:B------:R-:W4:Y:S04]  /*1cfe0*/  LDL.LU R120, [R1+0x18ac] ;  /* 0x0018ac0001787983 */ /* 0x000f280000300800 */
[----:B------:R-:W2:Y:S04]  /*1cff0*/  LDL.LU R121, [R1+0x18a8] ;  /* 0x0018a80001797983 */ /* 0x000ea80000300800 */
[----:B------:R-:W3:Y:S04]  /*1d000*/  LDL.LU R113, [R1+0x18a4] ;  /* 0x0018a40001717983 */ /* 0x000ee80000300800 */
[----:B------:R-:W3:Y:S04]  /*1d010*/  LDL.LU R112, [R1+0x18a0] ;  /* 0x0018a00001707983 */ /* 0x000ee80000300800 */
[----:B-1----:R-:W3:Y:S04]  /*1d020*/  LDL.LU R28, [R1+0x190] ;  /* 0x00019000011c7983 */ /* 0x002ee80000300800 */
[----:B------:R-:W3:Y:S01]  /*1d030*/  LDL.LU R29, [R1+0x194] ;  /* 0x00019400011d7983 */ /* 0x000ee20000300800 */
[----:B----4-:R-:W-:-:S03]  /*1d040*/  IMAD.MOV.U32 R30, RZ, RZ, R120 ;  /* 0x000000ffff1e7224 */ /* 0x010fc600078e0078 */
[----:B------:R-:W4:Y:S01]  /*1d050*/  LDL.LU R120, [R1+0x189c] ;  /* 0x00189c0001787983 */ /* 0x000f220000300800 */
[----:B--2---:R-:W-:-:S03]  /*1d060*/  IMAD.MOV.U32 R31, RZ, RZ, R121 ;  /* 0x000000ffff1f7224 */ /* 0x004fc600078e0079 */
[----:B------:R-:W2:Y:S04]  /*1d070*/  LDL.LU R121, [R1+0x1898] ;  /* 0x0018980001797983 */ /* 0x000ea80000300800 */
[----:B------:R-:W2:Y:S04]  /*1d080*/  LDL.LU R240, [R1+0x530] ;  /* 0x0005300001f07983 */ /* 0x000ea80000300800 */
[----:B------:R-:W2:Y:S04]  /*1d090*/  LDL.LU R241, [R1+0x534] ;  /* 0x0005340001f17983 */ /* 0x000ea80000300800 */
[----:B------:R-:W2:Y:S04]  /*1d0a0*/  LDL.LU R242, [R1+0x538] ;  /* 0x0005380001f27983 */ /* 0x000ea80000300800 */
[----:B------:R-:W2:Y:S01]  /*1d0b0*/  LDL.LU R243, [R1+0x53c] ;  /* 0x00053c0001f37983 */ /* 0x000ea20000300800 */
[----:B---3--:R-:W-:-:S03]  /*1d0c0*/  IMAD.MOV.U32 R12, RZ, RZ, R112 ;  /* 0x000000ffff0c7224 */ /* 0x008fc600078e0070 */
[----:B------:R-:W3:Y:S01]  /*1d0d0*/  LDL.LU R100, [R1+0x720] ;  /* 0x0007200001647983 */ /* 0x000ee20000300800 */
[----:B------:R-:W-:-:S03]  /*1d0e0*/  IMAD.MOV.U32 R13, RZ, RZ, R113 ;  /* 0x000000ffff0d7224 */ /* 0x000fc600078e0071 */
[----:B------:R-:W3:Y:S04]  /*1d0f0*/  LDL.LU R101, [R1+0x724] ;  /* 0x0007240001657983 */ /* 0x000ee80000300800 */
[----:B------:R-:W3:Y:S04]  /*1d100*/  LDL.LU R102, [R1+0x728] ;  /* 0x0007280001667983 */ /* 0x000ee80000300800 */
[----:B------:R-:W3:Y:S04]  /*1d110*/  LDL.LU R103, [R1+0x72c] ;  /* 0x00072c0001677983 */ /* 0x000ee80000300800 */
[----:B------:R-:W3:Y:S04]  /*1d120*/  LDL.LU R112, [R1+0x1894] ;  /* 0x0018940001707983 */ /* 0x000ee80000300800 */
[----:B------:R-:W3:Y:S04]  /*1d130*/  LDL.LU R113, [R1+0x1890] ;  /* 0x0018900001717983 */ /* 0x000ee80000300800 */
[----:B------:R-:W3:Y:S04]  /*1d140*/  LDL.LU R14, [R1+0x148] ;  /* 0x00014800010e7983 */ /* 0x000ee80000300800 */
[----:B------:R-:W3:Y:S01]  /*1d150*/  LDL.LU R15, [R1+0x14c] ;  /* 0x00014c00010f7983 */ /* 0x000ee20000300800 */
[----:B----4-:R-:W-:-:S02]  /*1d160*/  IMAD.MOV.U32 R25, RZ, RZ, R120 ;  /* 0x000000ffff197224 */ /* 0x010fc400078e0078 */
[----:B--2---:R-:W-:Y:S02]  /*1d170*/  IMAD.MOV.U32 R24, RZ, RZ, R121 ;  /* 0x000000ffff187224 */ /* 0x004fe400078e0079 */
[----:B------:R-:W2:Y:S04]  /*1d180*/  LDL.LU R121, [R1+0x188c] ;  /* 0x00188c0001797983 */ /* 0x000ea80000300800 */
[----:B------:R-:W2:Y:S01]  /*1d190*/  LDL.LU R120, [R1+0x1888] ;  /* 0x0018880001787983 */ /* 0x000ea20000300800 */
[----:B---3--:R-:W-:-:S03]  /*1d1a0*/  IMAD.MOV.U32 R26, RZ, RZ, R112 ;  /* 0x000000ffff1a7224 */ /* 0x008fc600078e0070 */
[----:B------:R-:W3:Y:S01]  /*1d1b0*/  LDL.LU R112, [R1+0x1884] ;  /* 0x0018840001707983 */ /* 0x000ee20000300800 */
[----:B------:R-:W-:-:S03]  /*1d1c0*/  IMAD.MOV.U32 R27, RZ, RZ, R113 ;  /* 0x000000ffff1b7224 */ /* 0x000fc600078e0071 */
[----:B------:R-:W4:Y:S04]  /*1d1d0*/  LDL.LU R113, [R1+0x1880] ;  /* 0x0018800001717983 */ /* 0x000f280000300800 */
[----:B------:R-:W2:Y:S04]  /*1d1e0*/  LDL.LU R84, [R1+0x6e0] ;  /* 0x0006e00001547983 */ /* 0x000ea80000300800 */
[----:B------:R-:W2:Y:S01]  /*1d1f0*/  LDL.LU R85, [R1+0x6e4] ;  /* 0x0006e40001557983 */ /* 0x000ea20000300800 */
[----:B------:R-:W-:-:S03]  /*1d200*/  IMAD.MOV.U32 R213, RZ, RZ, R246 ;  /* 0x000000ffffd57224 */ /* 0x000fc600078e00f6 */
[----:B------:R-:W2:Y:S01]  /*1d210*/  LDL.LU R86, [R1+0x6e8] ;  /* 0x0006e80001567983 */ /* 0x000ea20000300800 */
[----:B------:R-:W-:-:S03]  /*1d220*/  IMAD.MOV.U32 R212, RZ, RZ, R247 ;  /* 0x000000ffffd47224 */ /* 0x000fc600078e00f7 */
        /* <DEDUP_REMOVED lines=8> */
[----:B------:R-:W-:Y:S02]  /*1d2b0*/  IMAD.MOV.U32 R143, RZ, RZ, R235 ;  /* 0x000000ffff8f7224 */ /* 0x000fe400078e00eb */
[----:B---3--:R-:W-:Y:S02]  /*1d2c0*/  IMAD.MOV.U32 R91, RZ, RZ, R112 ;  /* 0x000000ffff5b7224 */ /* 0x008fe400078e0070 */
[----:B----4-:R-:W-:Y:S02]  /*1d2d0*/  IMAD.MOV.U32 R90, RZ, RZ, R113 ;  /* 0x000000ffff5a7224 */ /* 0x010fe400078e0071 */
[----:B------:R-:W3:Y:S04]  /*1d2e0*/  LDL.LU R113, [R1+0x187c] ;  /* 0x00187c0001717983 */ /* 0x000ee80000300800 */
[----:B------:R-:W3:Y:S04]  /*1d2f0*/  LDL.LU R112, [R1+0x1878] ;  /* 0x0018780001707983 */ /* 0x000ee80000300800 */
[----:B------:R-:W4:Y:S04]  /*1d300*/  LDL.LU R32, [R1+0x810] ;  /* 0x0008100001207983 */ /* 0x000f280000300800 */
[----:B------:R-:W4:Y:S04]  /*1d310*/  LDL.LU R33, [R1+0x814] ;  /* 0x0008140001217983 */ /* 0x000f280000300800 */
[----:B------:R-:W4:Y:S04]  /*1d320*/  LDL.LU R34, [R1+0x818] ;  /* 0x0008180001227983 */ /* 0x000f280000300800 */
[----:B------:R-:W4:Y:S04]  /*1d330*/  LDL.LU R35, [R1+0x81c] ;  /* 0x00081c0001237983 */ /* 0x000f280000300800 */
[----:B------:R-:W2:Y:S04]  /*1d340*/  LDL.LU R132, [R1+0x650] ;  /* 0x0006500001847983 */ /* 0x000ea80000300800 */
[----:B------:R-:W2:Y:S04]  /*1d350*/  LDL.LU R133, [R1+0x654] ;  /* 0x0006540001857983 */ /* 0x000ea80000300800 */
[----:B------:R-:W2:Y:S04]  /*1d360*/  LDL.LU R134, [R1+0x658] ;  /* 0x0006580001867983 */ /* 0x000ea80000300800 */
[----:B------:R-:W2:Y:S04]  /*1d370*/  LDL.LU R135, [R1+0x65c] ;  /* 0x00065c0001877983 */ /* 0x000ea80000300800 */
[----:B------:R-:W3:Y:S04]  /*1d380*/  LDL.LU R114, [R1+0x828] ;  /* 0x0008280001727983 */ /* 0x000ee80000300800 */
[----:B------:R-:W3:Y:S04]  /*1d390*/  LDL.LU R115, [R1+0x82c] ;  /* 0x00082c0001737983 */ /* 0x000ee80000300800 */
        /* <DEDUP_REMOVED lines=9> */
[----:B------:R-:W3:Y:S01]  /*1d430*/  LDL.LU R179, [R1+0x6fc] ;  /* 0x0006fc0001b37983 */ /* 0x000ee20000300800 */
[-C--:B------:R-:W-:Y:S08]  /*1d440*/  HMMA.1688.F32.TF32 R12, R236, R68.reuse, R12 ;  /* 0x00000044ec0c723c */ /* 0x080ff0000008100c */
[-C--:B------:R-:W-:Y:S08]  /*1d450*/  HMMA.1688.F32.TF32 R92, R220, R68.reuse, R24 ;  /* 0x00000044dc5c723c */ /* 0x080ff00000081018 */
[-C--:B------:R-:W-:Y:S07]  /*1d460*/  HMMA.1688.F32.TF32 R24, R8, R68.reuse, R216 ;  /* 0x000000440818723c */ /* 0x080fee00000810d8 */
[----:B------:R-:W-:Y:S04]  /*1d470*/  STL.64 [R1+0xd0], R12 ;  /* 0x0000d00c01007387 */ /* 0x000fe80000100a00 */
[----:B------:R1:W-:Y:S02]  /*1d480*/  STL.64 [R1+0xd8], R14 ;  /* 0x0000d80e01007387 */ /* 0x0003e40000100a00 */
[----:B-1----:R-:W-:Y:S08]  /*1d490*/  HMMA.1688.F32.TF32 R12, R16, R68, R96 ;  /* 0x00000044100c723c */ /* 0x002ff00000081060 */
[----:B------:R-:W-:Y:S08]  /*1d4a0*/  HMMA.1688.F32.TF32 R108, R220, R72, R240 ;  /* 0x00000048dc6c723c */ /* 0x000ff000000810f0 */
[----:B------:R-:W-:Y:S08]  /*1d4b0*/  HMMA.1688.F32.TF32 R128, R172, R80, R136 ;  /* 0x00000050ac80723c */ /* 0x000ff00000081088 */
[----:B--2---:R-:W-:Y:S11]  /*1d4c0*/  HMMA.1688.F32.TF32 R36, R4, R68, R232 ;  /* 0x000000440424723c */ /* 0x004ff600000810e8 */
[----:B------:R-:W-:Y:S11]  /*1d4d0*/  @!UPT UIADD3 URZ, URZ, URZ, URZ ;  /* 0x0000003f3f3ff290 */ /* 0x000ff6000fffe03f */
[----:B------:R-:W-:Y:S01]  /*1d4e0*/  @!UPT UIADD3 URZ, URZ, URZ, URZ ;  /* 0x0000003f3f3ff290 */ /* 0x000fe2000fffe03f */
[----:B------:R-:W-:Y:S04]  /*1d4f0*/  STL.64 [R1+0x220], R36 ;  /* 0x0002202401007387 */ /* 0x000fe80000100a00 */
[----:B------:R-:W-:Y:S04]  /*1d500*/  STL.64 [R1+0x228], R38 ;  /* 0x0002282601007387 */ /* 0x000fe80000100a00 */
[----:B------:R-:W-:Y:S04]  /*1d510*/  STL.64 [R1+0x370], R24 ;  /* 0x0003701801007387 */ /* 0x000fe80000100a00 */
[----:B------:R-:W-:Y:S04]  /*1d520*/  STL.64 [R1+0x378], R26 ;  /* 0x0003781a01007387 */ /* 0x000fe80000100a00 */
[----:B------:R-:W-:Y:S04]  /*1d530*/  STL.64 [R1+0x480], R12 ;  /* 0x0004800c01007387 */ /* 0x000fe80000100a00 */
[----:B------:R1:W-:Y:S02]  /*1d540*/  STL.64 [R1+0x488], R14 ;  /* 0x0004880e01007387 */ /* 0x0003e40000100a00 */
[-C--:B-1----:R-:W-:Y:S08]  /*1d550*/  HMMA.1688.F32.TF32 R12, R236, R72.reuse, R28 ;  /* 0x00000048ec0c723c */ /* 0x082ff0000008101c */
[-C--:B------:R-:W-:Y:S08]  /*1d560*/  HMMA.1688.F32.TF32 R28, R4, R72.reuse, R200 ;  /* 0x00000048041c723c */ /* 0x080ff000000810c8 */
[-C--:B------:R-:W-:Y:S07]  /*1d570*/  HMMA.1688.F32.TF32 R24, R8, R72.reuse, R224 ;  /* 0x000000480818723c */ /* 0x080fee00000810e0 */
[----:B------:R-:W-:Y:S04]  /*1d580*/  STL.64 [R1+0x60], R12 ;  /* 0x0000600c01007387 */ /* 0x000fe80000100a00 */
[----:B------:R1:W-:Y:S02]  /*1d590*/  STL.64 [R1+0x68], R14 ;  /* 0x0000680e01007387 */ /* 0x0003e40000100a00 */
[----:B-1----:R-:W-:Y:S02]  /*1d5a0*/  HMMA.1688.F32.TF32 R12, R16, R72, R124 ;  /* 0x00000048100c723c */ /* 0x002fe4000008107c */
[----:B------:R-:W-:Y:S04]  /*1d5b0*/  STL.64 [R1+0x1c0], R28 ;  /* 0x0001c01c01007387 */ /* 0x000fe80000100a00 */
[----:B------:R-:W-:Y:S04]  /*1d5c0*/  STL.64 [R1+0x1c8], R30 ;  /* 0x0001c81e01007387 */ /* 0x000fe80000100a00 */
[----:B------:R-:W-:Y:S04]  /*1d5d0*/  STL.64 [R1+0x330], R24 ;  /* 0x0003301801007387 */ /* 0x000fe80000100a00 */
[----:B------:R-:W-:Y:S09]  /*1d5e0*/  STL.64 [R1+0x338], R26 ;  /* 0x0003381a01007387 */ /* 0x000ff20000100a00 */
        /* <DEDUP_REMOVED lines=21> */
[----:B------:R-:W-:Y:S02]  /*1d740*/  STL.64 [R1+0x158], R30 ;  /* 0x0001581e01007387 */ /* 0x000fe40000100a00 */
[----:B----4-:R-:W-:Y:S02]  /*1d750*/  HMMA.1688.F32.TF32 R96, R172, R72, R32 ;  /* 0x00000048ac60723c */ /* 0x010fe40000081020 */
[----:B------:R-:W2:Y:S04]  /*1d760*/  LDL.LU R32, [R1+0x5d0] ;  /* 0x0005d00001207983 */ /* 0x000ea80000300800 */
[----:B------:R1:W-:Y:S04]  /*1d770*/  STL.64 [R1+0x290], R24 ;  /* 0x0002901801007387 */ /* 0x0003e80000100a00 */
[----:B------:R4:W-:Y:S01]  /*1d780*/  STL.64 [R1+0x298], R26 ;  /* 0x0002981a01007387 */ /* 0x0009e20000100a00 */
[-C--:B------:R-:W-:Y:S03]  /*1d790*/  HMMA.1688.F32.TF32 R140, R220, R80.reuse, R180 ;  /* 0x00000050dc8c723c */ /* 0x080fe600000810b4 */
[----:B------:R-:W-:Y:S04]  /*1d7a0*/  LDSM.16.M88.4 R148, [R159+0x2d000] ;  /* 0x02d000009f94783b */ /* 0x000fe80000000200 */
[----:B------:R1:W-:Y:S04]  /*1d7b0*/  STL.64 [R1+0x3a0], R12 ;  /* 0x0003a00c01007387 */ /* 0x0003e80000100a00 */
[----:B------:R1:W-:Y:S04]  /*1d7c0*/  STL.64 [R1+0x3a8], R14 ;  /* 0x0003a80e01007387 */ /* 0x0003e80000100a00 */
        /* <DEDUP_REMOVED lines=62> */
[----:B------:R-:W3:Y:S01]  /*1dbb0*/  LDL.LU R162, [R1+0x8e8] ;  /* 0x0008e80001a27983 */ /* 0x000ee20000300800 */
[----:B------:R-:W-:Y:S03]  /*1dbc0*/  HMMA.1688.F32.TF32 R104, R204, R72, R132 ;  /* 0x00000048cc68723c */ /* 0x000fe60000081084 */
[----:B------:R-:W3:Y:S04]  /*1dbd0*/  LDL.LU R163, [R1+0x8ec] ;  /* 0x0008ec0001a37983 */ /* 0x000ee80000300800 */
[----:B------:R-:W3:Y:S01]  /*1dbe0*/  LDL.LU R168, [R1+0x8c0] ;  /* 0x0008c00001a87983 */ /* 0x000ee20000300800 */
[----:B------:R-:W-:Y:S03]  /*1dbf0*/  HMMA.1688.F32.TF32 R132, R188, R80, R184 ;  /* 0x00000050bc84723c */ /* 0x000fe600000810b8 */
        /* <DEDUP_REMOVED lines=17> */
[----:B----4-:R-:W4:Y:S04]  /*1dd10*/  LDL.LU R26, [R1+0x698] ;  /* 0x00069800011a7983 */ /* 0x010f280000300800 */
[----:B------:R-:W4:Y:S04]  /*1dd20*/  LDL.LU R27, [R1+0x69c] ;  /* 0x00069c00011b7983 */ /* 0x000f280000300800 */
[----:B------:R-:W4:Y:S04]  /*1dd30*/  LDL.LU R12, [R1+0x5e0] ;  /* 0x0005e000010c7983 */ /* 0x000f280000300800 */
[----:B------:R-:W4:Y:S04]  /*1dd40*/  LDL.LU R13, [R1+0x5e4] ;  /* 0x0005e400010d7983 */ /* 0x000f280000300800 */
[----:B------:R-:W4:Y:S04]  /*1dd50*/  LDL.LU R14, [R1+0x5e8] ;  /* 0x0005e800010e7983 */ /* 0x000f280000300800 */
[----:B------:R-:W4:Y:S04]  /*1dd60*/  LDL.LU R15, [R1+0x5ec] ;  /* 0x0005ec00010f7983 */ /* 0x000f280000300800 */
[----:B------:R-:W4:Y:S04]  /*1dd70*/  LDL.LU R28, [R1+0x520] ;  /* 0x00052000011c7983 */ /* 0x000f280000300800 */
[----:B------:R-:W4:Y:S01]  /*1dd80*/  LDL.LU R29, [R1+0x524] ;  /* 0x00052400011d7983 */ /* 0x000f220000300800 */
[----:B------:R-:W-:Y:S01]  /*1dd90*/  HMMA.1688.F32.TF32 R124, R220, R76, R152 ;  /* 0x0000004cdc7c723c */ /* 0x000fe20000081098 */
[----:B------:R-:W-:-:S02]  /*1dda0*/  IMAD.MOV.U32 R30, RZ, RZ, R145 ;  /* 0x000000ffff1e7224 */ /* 0x000fc400078e0091 */
[----:B------:R-:W-:Y:S01]  /*1ddb0*/  LDSM.16.M88.4 R152, [R159+0x2e000] ;  /* 0x02e000009f98783b */ /* 0x000fe20000000200 */
[----:B------:R-:W-:-:S03]  /*1ddc0*/  IMAD.MOV.U32 R31, RZ, RZ, R144 ;  /* 0x000000ffff1f7224 */ /* 0x000fc600078e0090 */
[----:B------:R-:W2:Y:S04]  /*1ddd0*/  LDSM.16.M88.4 R144, [R159+0x2c000] ;  /* 0x02c000009f90783b */ /* 0x000ea80000000200 */
[----:B------:R-:W1:Y:S01]  /*1dde0*/  LDSM.16.M88.4 R156, [R159+0x2f000] ;  /* 0x02f000009f9c783b */ /* 0x000e620000000200 */
[C---:B------:R-:W-:Y:S08]  /*1ddf0*/  HMMA.1688.F32.TF32 R88, R204.reuse, R68, R88 ;  /* 0x00000044cc58723c */ /* 0x040ff00000081058 */
[----:B------:R-:W-:Y:S08]  /*1de00*/  HMMA.1688.F32.TF32 R120, R204, R76, R120 ;  /* 0x0000004ccc78723c */ /* 0x000ff00000081078 */
[C---:B------:R-:W-:Y:S08]  /*1de10*/  HMMA.1688.F32.TF32 R244, R172.reuse, R68, R244 ;  /* 0x00000044acf4723c */ /* 0x040ff000000810f4 */
[----:B------:R-:W-:Y:S08]  /*1de20*/  HMMA.1688.F32.TF32 R112, R172, R76, R112 ;  /* 0x0000004cac70723c */ /* 0x000ff00000081070 */
[----:B--2---:R-:W-:Y:S08]  /*1de30*/  HMMA.1688.F32.TF32 R208, R220, R144, R40 ;  /* 0x00000090dcd0723c */ /* 0x004ff00000081028 */
[C---:B------:R-:W-:Y:S08]  /*1de40*/  HMMA.1688.F32.TF32 R84, R188.reuse, R68, R84 ;  /* 0x00000044bc54723c */ /* 0x040ff00000081054 */
[----:B------:R-:W-:Y:S08]  /*1de50*/  HMMA.1688.F32.TF32 R100, R188, R72, R100 ;  /* 0x00000048bc64723c */ /* 0x000ff00000081064 */
[C---:B------:R-:W-:Y:S08]  /*1de60*/  HMMA.1688.F32.TF32 R196, R204.reuse, R148, R196 ;  /* 0x00000094ccc4723c */ /* 0x040ff000000810c4 */
[----:B------:R-:W-:Y:S08]  /*1de70*/  HMMA.1688.F32.TF32 R192, R204, R144, R192 ;  /* 0x00000090ccc0723c */ /* 0x000ff000000810c0 */
[C---:B------:R-:W-:Y:S08]  /*1de80*/  HMMA.1688.F32.TF32 R116, R188.reuse, R76, R116 ;  /* 0x0000004cbc74723c */ /* 0x040ff00000081074 */
[C---:B---3--:R-:W-:Y:S08]  /*1de90*/  HMMA.1688.F32.TF32 R180, R188.reuse, R148, R180 ;  /* 0x00000094bcb4723c */ /* 0x048ff000000810b4 */
[----:B------:R-:W-:Y:S08]  /*1dea0*/  HMMA.1688.F32.TF32 R176, R188, R144, R176 ;  /* 0x00000090bcb0723c */ /* 0x000ff000000810b0 */
[C---:B------:R-:W-:Y:S08]  /*1deb0*/  HMMA.1688.F32.TF32 R164, R172.reuse, R148, R164 ;  /* 0x00000094aca4723c */ /* 0x040ff000000810a4 */
[----:B------:R-:W-:Y:S08]  /*1dec0*/  HMMA.1688.F32.TF32 R160, R172, R144, R160 ;  /* 0x00000090aca0723c */ /* 0x000ff000000810a0 */
[----:B------:R-:W-:Y:S08]  /*1ded0*/  HMMA.1688.F32.TF32 R216, R220, R152, R228 ;  /* 0x00000098dcd8723c */ /* 0x000ff000000810e4 */
[C---:B------:R-:W-:Y:S08]  /*1dee0*/  HMMA.1688.F32.TF32 R228, R236.reuse, R148, R36 ;  /* 0x00000094ece4723c */ /* 0x040ff00000081024 */
[----:B----4-:R-:W-:Y:S08]  /*1def0*/  HMMA.1688.F32.TF32 R232, R236, R152, R24 ;  /* 0x00000098ece8723c */ /* 0x010ff00000081018 */
[C---:B------:R-:W-:Y:S08]  /*1df00*/  HMMA.1688.F32.TF32 R24, R4.reuse, R148, R32 ;  /* 0x000000940418723c */ /* 0x040ff00000081020 */
[C---:B------:R-:W-:Y:S08]  /*1df10*/  HMMA.1688.F32.TF32 R36, R4.reuse, R144, R12 ;  /* 0x000000900424723c */ /* 0x040ff0000008100c */
[-C--:B------:R-:W-:Y:S01]  /*1df20*/  HMMA.1688.F32.TF32 R12, R4, R152.reuse, R28 ;  /* 0x00000098040c723c */ /* 0x080fe2000008101c */
[----:B------:R-:W-:Y:S11]  /*1df30*/  IMAD.MOV.U32 R35, RZ, RZ, R21 ;  /* 0x000000ffff237224 */ /* 0x000ff600078e0015 */
[----:B------:R-:W-:Y:S03]  /*1df40*/  @!UPT UIADD3 URZ, URZ, URZ, URZ ;  /* 0x0000003f3f3ff290 */ /* 0x000fe6000fffe03f */
[----:B------:R-:W-:Y:S04]  /*1df50*/  STL.64 [R1+0xa0], R36 ;  /* 0x0000a02401007387 */ /* 0x000fe80000100a00 */
[----:B------:R-:W-:Y:S04]  /*1df60*/  STL.64 [R1+0xa8], R38 ;  /* 0x0000a82601007387 */ /* 0x000fe80000100a00 */
[----:B------:R-:W2:Y:S04]  /*1df70*/  LDL.LU R32, [R1+0x120] ;  /* 0x0001200001207983 */ /* 0x000ea80000300800 */
[----:B------:R-:W-:Y:S04]  /*1df80*/  STL.64 [R1+0x90], R24 ;  /* 0x0000901801007387 */ /* 0x000fe80000100a00 */
[----:B------:R-:W-:Y:S04]  /*1df90*/  STL.64 [R1+0x98], R26 ;  /* 0x0000981a01007387 */ /* 0x000fe80000100a00 */
[----:B------:R3:W-:Y:S04]  /*1dfa0*/  STL.64 [R1+0x80], R12 ;  /* 0x0000800c01007387 */ /* 0x0007e80000100a00 */
[----:B------:R4:W-:Y:S04]  /*1dfb0*/  STL.64 [R1+0x88], R14 ;  /* 0x0000880e01007387 */ /* 0x0009e80000100a00 */
        /* <DEDUP_REMOVED lines=8> */
[----:B-1----:R-:W-:Y:S03]  /*1e040*/  HMMA.1688.F32.TF32 R204, R204, R156, R248 ;  /* 0x0000009ccccc723c */ /* 0x002fe600000810f8 */
        /* <DEDUP_REMOVED lines=11> */
[----:B------:R-:W-:Y:S03]  /*1e100*/  HMMA.1688.F32.TF32 R172, R172, R156, R60 ;  /* 0x0000009cacac723c */ /* 0x000fe6000008103c */
[----:B------:R-:W2:Y:S04]  /*1e110*/  LDL.LU R67, [R1+0x4fc] ;  /* 0x0004fc0001437983 */ /* 0x000ea80000300800 */
[----:B------:R-:W2:Y:S01]  /*1e120*/  LDL.LU R60, [R1+0x1b0] ;  /* 0x0001b000013c7983 */ /* 0x000ea20000300800 */
[C---:B------:R-:W-:Y:S03]  /*1e130*/  HMMA.1688.F32.TF32 R184, R188.reuse, R152, R184 ;  /* 0x00000098bcb8723c */ /* 0x040fe600000810b8 */
[----:B------:R-:W2:Y:S04]  /*1e140*/  LDL.LU R61, [R1+0x1b4] ;  /* 0x0001b400013d7983 */ /* 0x000ea80000300800 */
[----:B------:R-:W2:Y:S01]  /*1e150*/  LDL.LU R62, [R1+0x1b8] ;  /* 0x0001b800013e7983 */ /* 0x000ea20000300800 */
[----:B------:R-:W-:Y:S03]  /*1e160*/  HMMA.1688.F32.TF32 R188, R188, R156, R56 ;  /* 0x0000009cbcbc723c */ /* 0x000fe60000081038 */
[----:B------:R-:W2:Y:S04]  /*1e170*/  LDL.LU R63, [R1+0x1bc] ;  /* 0x0001bc00013f7983 */ /* 0x000ea80000300800 */
[----:B------:R-:W2:Y:S04]  /*1e180*/  LDL.LU R56, [R1+0x4e0] ;  /* 0x0004e00001387983 */ /* 0x000ea80000300800 */
[----:B------:R-:W2:Y:S04]  /*1e190*/  LDL.LU R57, [R1+0x4e4] ;  /* 0x0004e40001397983 */ /* 0x000ea80000300800 */
[----:B------:R-:W2:Y:S04]  /*1e1a0*/  LDL.LU R58, [R1+0x4e8] ;  /* 0x0004e800013a7983 */ /* 0x000ea80000300800 */
[----:B------:R-:W2:Y:S01]  /*1e1b0*/  LDL.LU R59, [R1+0x4ec] ;  /* 0x0004ec00013b7983 */ /* 0x000ea20000300800 */
[C---:B------:R-:W-:Y:S08]  /*1e1c0*/  HMMA.1688.F32.TF32 R212, R220.reuse, R148, R212 ;  /* 0x00000094dcd4723c */ /* 0x040ff000000810d4 */
[----:B------:R-:W-:Y:S01]  /*1e1d0*/  HMMA.1688.F32.TF32 R220, R220, R156, R52 ;  /* 0x0000009cdcdc723c */ /* 0x000fe20000081034 */
[----:B------:R-:W2:Y:S04]  /*1e1e0*/  LDL.LU R52, [R1+0x2f0] ;  /* 0x0002f00001347983 */ /* 0x000ea80000300800 */
[----:B------:R-:W2:Y:S04]  /*1e1f0*/  LDL.LU R53, [R1+0x2f4] ;  /* 0x0002f40001357983 */ /* 0x000ea80000300800 */
[----:B------:R-:W2:Y:S04]  /*1e200*/  LDL.LU R54, [R1+0x2f8] ;  /* 0x0002f80001367983 */ /* 0x000ea80000300800 */
[----:B------:R-:W2:Y:S01]  /*1e210*/  LDL.LU R55, [R1+0x2fc] ;  /* 0x0002fc0001377983 */ /* 0x000ea20000300800 */
[----:B------:R-:W-:Y:S03]  /*1e220*/  HMMA.1688.F32.TF32 R224, R236, R144, R48 ;  /* 0x00000090ece0723c */ /* 0x000fe60000081030 */
[----:B---3--:R-:W3:Y:S04]  /*1e230*/  LDL.LU R12, [R1+0x2e0] ;  /* 0x0002e000010c7983 */ /* 0x008ee80000300800 */
[----:B------:R-:W3:Y:S04]  /*1e240*/  LDL.LU R13, [R1+0x2e4] ;  /* 0x0002e400010d7983 */ /* 0x000ee80000300800 */
[----:B----4-:R-:W3:Y:S04]  /*1e250*/  LDL.LU R14, [R1+0x2e8] ;  /* 0x0002e800010e7983 */ /* 0x010ee80000300800 */
        /* <DEDUP_REMOVED lines=17> */
[----:B--2---:R-:W-:Y:S08]  /*1e370*/  HMMA.1688.F32.TF32 R248, R8, R152, R248 ;  /* 0x0000009808f8723c */ /* 0x004ff000000810f8 */
[----:B------:R-:W-:Y:S01]  /*1e380*/  HMMA.1688.F32.TF32 R4, R4, R156, R64 ;  /* 0x0000009c0404723c */ /* 0x000fe20000081040 */
[----:B------:R-:W2:Y:S04]  /*1e390*/  LDL.LU.64 R66, [R1+0x1860] ;  /* 0x0018600001427983 */ /* 0x000ea80000300a00 */
[----:B------:R-:W2:Y:S03]  /*1e3a0*/  LDL.LU.64 R64, [R1+0x1858] ;  /* 0x0018580001407983 */ /* 0x000ea60000300a00 */
[C---:B------:R-:W-:Y:S08]  /*1e3b0*/  HMMA.1688.F32.TF32 R60, R8.reuse, R144, R60 ;  /* 0x00000090083c723c */ /* 0x040ff0000008103c */
[C---:B------:R-:W-:Y:S07]  /*1e3c0*/  HMMA.1688.F32.TF32 R56, R8.reuse, R148, R56 ;  /* 0x000000940838723c */ /* 0x040fee0000081038 */
[----:B------:R1:W-:Y:S04]  /*1e3d0*/  STL.64 [R1+0x70], R4 ;  /* 0x0000700401007387 */ /* 0x0003e80000100a00 */
[----:B------:R1:W-:Y:S04]  /*1e3e0*/  STL.64 [R1+0x78], R6 ;  /* 0x0000780601007387 */ /* 0x0003e80000100a00 */
[----:B-1----:R-:W2:Y:S04]  /*1e3f0*/  LDL.LU R4, [R1+0x260] ;  /* 0x0002600001047983 */ /* 0x002ea80000300800 */
[----:B------:R-:W2:Y:S04]  /*1e400*/  LDL.LU R5, [R1+0x264] ;  /* 0x0002640001057983 */ /* 0x000ea80000300800 */
[----:B------:R-:W2:Y:S04]  /*1e410*/  LDL.LU R6, [R1+0x268] ;  /* 0x0002680001067983 */ /* 0x000ea80000300800 */
[----:B------:R-:W2:Y:S04]  /*1e420*/  LDL.LU R7, [R1+0x26c] ;  /* 0x00026c0001077983 */ /* 0x000ea80000300800 */
[----:B------:R-:W-:Y:S04]  /*1e430*/  STL.64 [R1+0x1b0], R60 ;  /* 0x0001b03c01007387 */ /* 0x000fe80000100a00 */
[----:B------:R1:W-:Y:S01]  /*1e440*/  STL.64 [R1+0x1b8], R62 ;  /* 0x0001b83e01007387 */ /* 0x0003e20000100a00 */
[----:B------:R-:W-:Y:S03]  /*1e450*/  HMMA.1688.F32.TF32 R8, R8, R156, R40 ;  /* 0x0000009c0808723c */ /* 0x000fe60000081028 */
        /* <DEDUP_REMOVED lines=10> */
[----:B------:R-:W2:Y:S01]  /*1e500*/  LDL.LU.64 R42, [R1+0x1820] ;  /* 0x00182000012a7983 */ /* 0x000ea20000300a00 */
[C---:B------:R-:W-:Y:S08]  /*1e510*/  HMMA.1688.F32.TF32 R52, R16.reuse, R144, R52 ;  /* 0x000000901034723c */ /* 0x040ff00000081034 */
[C---:B---3--:R-:W-:Y:S08]  /*1e520*/  HMMA.1688.F32.TF32 R12, R16.reuse, R148, R12 ;  /* 0x00000094100c723c */ /* 0x048ff0000008100c */
[----:B------:R-:W-:Y:S01]  /*1e530*/  HMMA.1688.F32.TF32 R20, R16, R152, R20 ;  /* 0x000000981014723c */ /* 0x000fe20000081014 */
[----:B------:R1:W-:Y:S04]  /*1e540*/  STL.64 [R1+0x180], R8 ;  /* 0x0001800801007387 */ /* 0x0003e80000100a00 */
[----:B------:R3:W-:Y:S01]  /*1e550*/  STL.64 [R1+0x188], R10 ;  /* 0x0001880a01007387 */ /* 0x0007e20000100a00 */
[----:B-1----:R-:W-:-:S03]  /*1e560*/  IMAD.MOV.U32 R8, RZ, RZ, R47 ;  /* 0x000000ffff087224 */ /* 0x002fc600078e002f */
[----:B------:R-:W4:Y:S01]  /*1e570*/  LDL.LU R47, [R1+0x1818] ;  /* 0x00181800012f7983 */ /* 0x000f220000300800 */
[----:B--2---:R-:W-:-:S03]  /*1e580*/  IMAD.MOV.U32 R9, RZ, RZ, R42 ;  /* 0x000000ffff097224 */ /* 0x004fc600078e002a */
[----:B------:R-:W2:Y:S01]  /*1e590*/  LDL.LU R42, [R1+0x1814] ;  /* 0x00181400012a7983 */ /* 0x000ea20000300800 */
[----:B---3--:R-:W-:-:S03]  /*1e5a0*/  IMAD.MOV.U32 R10, RZ, RZ, R43 ;  /* 0x000000ffff0a7224 */ /* 0x008fc600078e002b */
[----:B------:R-:W2:Y:S04]  /*1e5b0*/  LDL.LU R43, [R1+0x1810] ;  /* 0x00181000012b7983 */ /* 0x000ea80000300800 */
[----:B------:R-:W-:Y:S04]  /*1e5c0*/  STL.64 [R1+0x2f0], R52 ;  /* 0x0002f03401007387 */ /* 0x000fe80000100a00 */
[----:B------:R1:W-:Y:S04]  /*1e5d0*/  STL.64 [R1+0x2f8], R54 ;  /* 0x0002f83601007387 */ /* 0x0003e80000100a00 */
[----:B-1----:R-:W3:Y:S04]  /*1e5e0*/  LDL.LU.64 R54, [R1+0x1808] ;  /* 0x0018080001367983 */ /* 0x002ee80000300a00 */
[----:B------:R-:W3:Y:S04]  /*1e5f0*/  LDL.LU.64 R52, [R1+0x1800] ;  /* 0x0018000001347983 */ /* 0x000ee80000300a00 */
[----:B------:R-:W-:Y:S04]  /*1e600*/  STL.64 [R1+0x2e0], R12 ;  /* 0x0002e00c01007387 */ /* 0x000fe80000100a00 */
[----:B------:R1:W-:Y:S04]  /*1e610*/  STL.64 [R1+0x2e8], R14 ;  /* 0x0002e80e01007387 */ /* 0x0003e80000100a00 */
[----:B-1----:R-:W4:Y:S04]  /*1e620*/  LDL.LU.64 R14, [R1+0x17f8] ;  /* 0x0017f800010e7983 */ /* 0x002f280000300a00 */
[----:B------:R-:W2:Y:S04]  /*1e630*/  LDL.LU.64 R12, [R1+0x17f0] ;  /* 0x0017f000010c7983 */ /* 0x000ea80000300a00 */
[----:B------:R-:W-:Y:S04]  /*1e640*/  STL.64 [R1+0x2d0], R20 ;  /* 0x0002d01401007387 */ /* 0x000fe80000100a00 */
[----:B------:R1:W-:Y:S04]  /*1e650*/  STL.64 [R1+0x2d8], R22 ;  /* 0x0002d81601007387 */ /* 0x0003e80000100a00 */
[----:B-1----:R-:W3:Y:S04]  /*1e660*/  LDL.LU.64 R22, [R1+0x17e8] ;  /* 0x0017e80001167983 */ /* 0x002ee80000300a00 */
[----:B------:R-:W3:Y:S01]  /*1e670*/  LDL.LU R20, [R1+0x17e0] ;  /* 0x0017e00001147983 */ /* 0x000ee20000300800 */
[-C--:B------:R-:W-:Y:S03]  /*1e680*/  HMMA.1688.F32.TF32 R236, R236, R156.reuse, R240 ;  /* 0x0000009cecec723c */ /* 0x080fe600000810f0 */
[----:B------:R-:W-:Y:S04]  /*1e690*/  LDS R240, [R2+0x6000] ;  /* 0x0060000002f07984 */ /* 0x000fe80000000800 */
[----:B------:R-:W-:Y:S04]  /*1e6a0*/  LDS R242, [R2+0x7000] ;  /* 0x0070000002f27984 */ /* 0x000fe80000000800 */
[----:B------:R-:W-:Y:S04]  /*1e6b0*/  LDS R241, [R3+0x6000] ;  /* 0x0060000003f17984 */ /* 0x000fe80000000800 */
[----:B------:R-:W4:Y:S01]  /*1e6c0*/  LDS R243, [R3+0x7000] ;  /* 0x0070000003f37984 */ /* 0x000f220000000800 */
[----:B------:R-:W-:Y:S01]  /*1e6d0*/  HMMA.1688.F32.TF32 R4, R16, R156, R4 ;  /* 0x0000009c1004723c */ /* 0x000fe20000081004 */
[----:B------:R-:W-:Y:S11]  /*1e6e0*/  IMAD.MOV.U32 R11, RZ, RZ, R252 ;  /* 0x000000ffff0b7224 */ /* 0x000ff600078e00fc */
[----:B------:R-:W-:Y:S11]  /*1e6f0*/  @!UPT UIADD3 URZ, URZ, URZ, URZ ;  /* 0x0000003f3f3ff290 */ /* 0x000ff6000fffe03f */
[----:B------:R-:W-:Y:S04]  /*1e700*/  STL.64 [R1+0x2a0], R4 ;  /* 0x0002a00401007387 */ /* 0x000fe80000100a00 */
[----:B------:R-:W-:Y:S01]  /*1e710*/  STL.64 [R1+0x2a8], R6 ;  /* 0x0002a80601007387 */ /* 0x000fe20000100a00 */
[C---:B----4-:R-:W-:Y:S01]  /*1e720*/  HMMA.1688.F32.TF32 R48, R240.reuse, R14, R48 ;  /* 0x0000000ef030723c */ /* 0x050fe20000081030 */
[----:B--2---:R-:W-:Y:S02]  /*1e730*/  IMAD.MOV.U32 R17, RZ, RZ, R13 ;  /* 0x000000ffff117224 */ /* 0x004fe400078e000d */
[----:B------:R-:W-:Y:S05]  /*1e740*/  LDS R4, [R2+0x6080] ;  /* 0x0060800002047984 */ /* 0x000fea0000000800 */
[----:B---3--:R-:W-:Y:S01]  /*1e750*/  HMMA.1688.F32.TF32 R24, R240, R22, R24 ;  /* 0x00000016f018723c */ /* 0x008fe20000081018 */
[----:B------:R-:W-:Y:S01]  /*1e760*/  IMAD.MOV.U32 R18, RZ, RZ, R12 ;  /* 0x000000ffff127224 */ /* 0x000fe200078e000c */
[----:B------:R-:W-:Y:S11]  /*1e770*/  LDS R6, [R2+0x7080] ;  /* 0x0070800002067984 */ /* 0x000ff60000000800 */
[----:B------:R-:W-:Y:S03]  /*1e780*/  @!UPT UIADD3 URZ, URZ, URZ, URZ ;  /* 0x0000003f3f3ff290 */ /* 0x000fe6000fffe03f */
[----:B------:R-:W-:Y:S02]  /*1e790*/  IMAD.MOV.U32 R13, RZ, RZ, R50 ;  /* 0x000000ffff0d7224 */ /* 0x000fe400078e0032 */
[----:B------:R-:W-:Y:S01]  /*1e7a0*/  IMAD.MOV.U32 R16, RZ, RZ, R20 ;  /* 0x000000ffff107224 */ /* 0x000fe200078e0014 */
[----:B------:R-:W-:Y:S01]  /*1e7b0*/  LDS R5, [R3+0x6080] ;  /* 0x0060800003057984 */ /* 0x000fe20000000800 */
[----:B------:R-:W-:Y:S02]  /*1e7c0*/  IMAD.MOV.U32 R12, RZ, RZ, R51 ;  /* 0x000000ffff0c7224 */ /* 0x000fe400078e0033 */
[----:B------:R-:W-:Y:S01]  /*1e7d0*/  IMAD.MOV.U32 R21, RZ, RZ, R48 ;  /* 0x000000ffff157224 */ /* 0x000fe200078e0030 */
[----:B------:R-:W2:Y:S01]  /*1e7e0*/  LDL.LU.64 R50, [R1+0x17d8] ;  /* 0x0017d80001327983 */ /* 0x000ea20000300a00 */
[----:B------:R-:W-:-:S03]  /*1e7f0*/  IMAD.MOV.U32 R20, RZ, RZ, R49 ;  /* 0x000000ffff147224 */ /* 0x000fc600078e0031 */
[----:B------:R-:W2:Y:S01]  /*1e800*/  LDL.LU.64 R48, [R1+0x17d0] ;  /* 0x0017d00001307983 */ /* 0x000ea20000300a00 */
[----:B------:R-:W-:Y:S01]  /*1e810*/  IMAD.MOV.U32 R19, RZ, RZ, R0 ;  /* 0x000000ffff137224 */ /* 0x000fe200078e0000 */
[----:B------:R-:W-:Y:S02]  /*1e820*/  HMMA.1688.F32.TF32 R8, R240, R42, R8 ;  /* 0x0000002af008723c */ /* 0x000fe40000081008 */
[----:B------:R-:W1:Y:S04]  /*1e830*/  LDS R7, [R3+0x7080] ;  /* 0x0070800003077984 */ /* 0x000e680000000800 */
[----:B------:R-:W-:Y:S01]  /*1e840*/  STL.64 [R1+0x400], R24 ;  /* 0x0004001801007387 */ /* 0x000fe20000100a00 */
[----:B------:R-:W-:-:S03]  /*1e850*/  IMAD.MOV.U32 R252, RZ, RZ, R27 ;  /* 0x000000fffffc7224 */ /* 0x000fc600078e001b */
[----:B------:R3:W-:Y:S04]  /*1e860*/  STL [R1+0x408], R26 ;  /* 0x0004081a01007387 */ /* 0x0007e80000100800 */
[----:B---3--:R-:W3:Y:S04]  /*1e870*/  LDL.LU.64 R26, [R1+0x17c8] ;  /* 0x0017c800011a7983 */ /* 0x008ee80000300a00 */
[----:B------:R-:W4:Y:S01]  /*1e880*/  LDL.LU.64 R24, [R1+0x17c0] ;  /* 0x0017c00001187983 */ /* 0x000f220000300a00 */
[C---:B---3--:R-:W-:Y:S11]  /*1e890*/  HMMA.1688.F32.TF32 R28, R240.reuse, R26, R28 ;  /* 0x0000001af01c723c */ /* 0x048ff6000008101c */
[----:B------:R-:W-:Y:S11]  /*1e8a0*/  @!UPT UIADD3 URZ, URZ, URZ, URZ ;  /* 0x0000003f3f3ff290 */ /* 0x000ff6000fffe03f */
[----:B------:R-:W-:Y:S01]  /*1e8b0*/  @!UPT UIADD3 URZ, URZ, URZ, URZ ;  /* 0x0000003f3f3ff290 */ /* 0x000fe2000fffe03f */
[----:B------:R-:W-:Y:S04]  /*1e8c0*/  STL.64 [R1+0x460], R28 ;  /* 0x0004601c01007387 */ /* 0x000fe80000100a00 */
[----:B------:R3:W-:Y:S04]  /*1e8d0*/  STL.64 [R1+0x468], R30 ;  /* 0x0004681e01007387 */ /* 0x0007e80000100a00 */
[----:B---3--:R-:W3:Y:S02]  /*1e8e0*/  LDL.LU.64 R30, [R1+0x17b8] ;  /* 0x0017b800011e7983 */ /* 0x008ee40000300a00 */
        /* <DEDUP_REMOVED lines=11> */
[----:B---3--:R-:W3:Y:S01]  /*1e9a0*/  LDL.LU.64 R38, [R1+0x17a8] ;  /* 0x0017a80001267983 */ /* 0x008ee20000300a00 */
[----:B------:R-:W-:Y:S01]  /*1e9b0*/  IMAD.MOV.U32 R0, RZ, RZ, R11 ;  /* 0x000000ffff007224 */ /* 0x000fe200078e000b */
[C---:B---3--:R-:W-:Y:S11]  /*1e9c0*/  HMMA.1688.F32.TF32 R16, R240.reuse, R38, R16 ;  /* 0x00000026f010723c */ /* 0x048ff60000081010 */
[----:B------:R-:W-:Y:S11]  /*1e9d0*/  @!UPT UIADD3 URZ, URZ, URZ, URZ ;  /* 0x0000003f3f3ff290 */ /* 0x000ff6000fffe03f */
[----:B------:R-:W-:Y:S02]  /*1e9e0*/  @!UPT UIADD3 URZ, URZ, URZ, URZ ;  /* 0x0000003f3f3ff290 */ /* 0x000fe4000fffe03f */
[----:B------:R-:W-:Y:S01]  /*1e9f0*/  IMAD.MOV.U32 R28, RZ, RZ, R19 ;  /* 0x000000ffff1c7224 */ /* 0x000fe200078e0013 */
[----:B------:R-:W-:Y:S01]  /*1ea00*/  MOV R33, R16 ;  /* 0x0000001000217202 */ /* 0x000fe20000000f00 */
[----:B------:R-:W-:Y:S02]  /*1ea10*/  IMAD.MOV.U32 R32, RZ, RZ, R17 ;  /* 0x000000ffff207224 */ /* 0x000fe400078e0011 */
[----:B------:R-:W-:Y:S01]  /*1ea20*/  IMAD.MOV.U32 R29, RZ, RZ, R18 ;  /* 0x000000ffff1d7224 */ /* 0x000fe200078e0012 */
[----:B------:R-:W-:Y:S04]  /*1ea30*/  STL [R1+0x16f4], R28 ;  /* 0x0016f41c01007387 */ /* 0x000fe80000100800 */
[----:B------:R-:W-:Y:S01]  /*1ea40*/  STL [R1+0x16f0], R32 ;  /* 0x0016f02001007387 */ /* 0x000fe20000100800 */
[C---:B------:R-:W-:Y:S03]  /*1ea50*/  HMMA.1688.F32.TF32 R16, R240.reuse, R46, R248 ;  /* 0x0000002ef010723c */ /* 0x040fe600000810f8 */
[----:B------:R-:W-:Y:S04]  /*1ea60*/  STL [R1+0x16ec], R33 ;  /* 0x0016ec2101007387 */ /* 0x000fe80000100800 */
[----:B------:R-:W-:Y:S04]  /*1ea70*/  STL [R1+0x16e8], R29 ;  /* 0x0016e81d01007387 */ /* 0x000fe80000100800 */
[----:B------:R-:W-:Y:S04]  /*1ea80*/  STL.64 [R1+0x680], R8 ;  /* 0x0006800801007387 */ /* 0x000fe80000100a00 */
[----:B------:R3:W-:Y:S02]  /*1ea90*/  STL [R1+0x688], R10 ;  /* 0x0006880a01007387 */ /* 0x0007e40000100800 */
[C---:B---3--:R-:W-:Y:S02]  /*1eaa0*/  HMMA.1688.F32.TF32 R8, R240.reuse, R70, R244 ;  /* 0x00000046f008723c */ /* 0x048fe400000810f4 */
[----:B------:R-:W-:Y:S04]  /*1eab0*/  STL [R1+0x16e4], R0 ;  /* 0x0016e40001007387 */ /* 0x000fe80000100800 */
[----:B------:R-:W-:Y:S04]  /*1eac0*/  STL.64 [R1+0x720], R16 ;  /* 0x0007201001007387 */ /* 0x000fe80000100a00 */
[----:B------:R-:W-:Y:S11]  /*1ead0*/  STL.64 [R1+0x728], R18 ;  /* 0x0007281201007387 */ /* 0x000ff60000100a00 */
[----:B------:R-:W-:Y:S02]  /*1eae0*/  @!UPT UIADD3 URZ, URZ, URZ, URZ ;  /* 0x0000003f3f3ff290 */ /* 0x000fe4000fffe03f */
[----:B------:R3:W-:Y:S01]  /*1eaf0*/  STL.64 [R1+0x768], R10 ;  /* 0x0007680a01007387 */ /* 0x0007e20000100a00 */
[----:B------:R-:W-:Y:S02]  /*1eb00*/  IMAD.MOV.U32 R72, RZ, RZ, R8 ;  /* 0x000000ffff487224 */ /* 0x000fe400078e0008 */
[----:B------:R-:W-:Y:S02]  /*1eb10*/  IMAD.MOV.U32 R73, RZ, RZ, R9 ;  /* 0x000000ffff497224 */ /* 0x000fe400078e0009 */
[C---:B---3--:R-:W-:Y:S03]  /*1eb20*/  HMMA.1688.F32.TF32 R8, R240.reuse, R74, R96 ;  /* 0x0000004af008723c */ /* 0x048fe60000081060 */
[----:B------:R-:W-:Y:S04]  /*1eb30*/  STL [R1+0x16b4], R73 ;  /* 0x0016b44901007387 */ /* 0x000fe80000100800 */
[----:B------:R-:W-:Y:S01]  /*1eb40*/  STL [R1+0x16b0], R72 ;  /* 0x0016b04801007387 */ /* 0x000fe20000100800 */
[C---:B------:R-:W-:Y:S08]  /*1eb50*/  HMMA.1688.F32.TF32 R96, R240.reuse, R78, R112 ;  /* 0x0000004ef060723c */ /* 0x040ff00000081070 */
[C---:B------:R-:W-:Y:S07]  /*1eb60*/  HMMA.1688.F32.TF32 R16, R240.reuse, R82, R128 ;  /* 0x00000052f010723c */ /* 0x040fee0000081080 */
[----:B------:R-:W-:Y:S04]  /*1eb70*/  STL.64 [R1+0x7e0], R8 ;  /* 0x0007e00801007387 */ /* 0x000fe80000100a00 */
[----:B------:R3:W-:Y:S02]  /*1eb80*/  STL.64 [R1+0x7e8], R10 ;  /* 0x0007e80a01007387 */ /* 0x0007e40000100a00 */
[----:B---3--:R-:W-:Y:S02]  /*1eb90*/  HMMA.1688.F32.TF32 R8, R240, R146, R160 ;  /* 0x00000092f008723c */ /* 0x008fe400000810a0 */
[----:B------:R3:W-:Y:S04]  /*1eba0*/  STL.64 [R1+0x870], R96 ;  /* 0x0008706001007387 */ /* 0x0007e80000100a00 */
[----:B------:R1:W-:Y:S04]  /*1ebb0*/  STL.64 [R1+0x878], R98 ;  /* 0x0008786201007387 */ /* 0x0003e80000100a00 */
[----:B------:R1:W-:Y:S04]  /*1ebc0*/  STL.64 [R1+0x8f0], R16 ;  /* 0x0008f01001007387 */ /* 0x0003e80000100a00 */
[----:B------:R-:W-:Y:S09]  /*1ebd0*/  STL.64 [R1+0x8f8], R18 ;  /* 0x0008f81201007387 */ /* 0x000ff20000100a00 */
        /* <DEDUP_REMOVED lines=13> */
[----:B---3--:R-:W3:Y:S04]  /*1ecb0*/  LDL.LU R96, [R1+0x210] ;  /* 0x0002100001607983 */ /* 0x008ee80000300800 */
[----:B------:R-:W3:Y:S04]  /*1ecc0*/  LDL.LU R97, [R1+0x214] ;  /* 0x0002140001617983 */ /* 0x000ee80000300800 */
[----:B-1----:R-:W3:Y:S04]  /*1ecd0*/  LDL.LU R98, [R1+0x218] ;  /* 0x0002180001627983 */ /* 0x002ee80000300800 */
[----:B------:R-:W3:Y:S04]  /*1ece0*/  LDL.LU R99, [R1+0x21c] ;  /* 0x00021c0001637983 */ /* 0x000ee80000300800 */
[----:B------:R-:W3:Y:S04]  /*1ecf0*/  LDL.LU R112, [R1+0x280] ;  /* 0x0002800001707983 */ /* 0x000ee80000300800 */
[----:B------:R-:W3:Y:S04]  /*1ed00*/  LDL.LU R113, [R1+0x284] ;  /* 0x0002840001717983 */ /* 0x000ee80000300800 */
[----:B------:R-:W3:Y:S04]  /*1ed10*/  LDL.LU R114, [R1+0x288] ;  /* 0x0002880001727983 */ /* 0x000ee80000300800 */
[----:B------:R-:W3:Y:S04]  /*1ed20*/  LDL.LU R115, [R1+0x28c] ;  /* 0x00028c0001737983 */ /* 0x000ee80000300800 */
[----:B------:R-:W3:Y:S04]  /*1ed30*/  LDL.LU R16, [R1+0x30] ;  /* 0x0000300001107983 */ /* 0x000ee80000300800 */
[----:B------:R-:W3:Y:S01]  /*1ed40*/  LDL.LU R17, [R1+0x34] ;  /* 0x0000340001117983 */ /* 0x000ee20000300800 */
[----:B------:R-:W-:-:S02]  /*1ed50*/  IMAD.MOV.U32 R144, RZ, RZ, R8 ;  /* 0x000000ffff907224 */ /* 0x000fc400078e0008 */
[----:B------:R-:W-:Y:S02]  /*1ed60*/  IMAD.MOV.U32 R145, RZ, RZ, R9 ;  /* 0x000000ffff917224 */ /* 0x000fe400078e0009 */
[C---:B------:R-:W-:Y:S03]  /*1ed70*/  HMMA.1688.F32.TF32 R8, R240.reuse, R150, R164 ;  /* 0x00000096f008723c */ /* 0x040fe600000810a4 */
[----:B------:R-:W-:Y:S04]  /*1ed80*/  STL [R1+0x1594], R145 ;  /* 0x0015949101007387 */ /* 0x000fe80000100800 */
[----:B------:R-:W-:Y:S11]  /*1ed90*/  STL [R1+0x1590], R144 ;  /* 0x0015909001007387 */ /* 0x000ff60000100800 */
[----:B------:R-:W-:Y:S05]  /*1eda0*/  @!UPT UIADD3 URZ, URZ, URZ, URZ ;  /* 0x0000003f3f3ff290 */ /* 0x000fea000fffe03f */
[----:B------:R1:W-:Y:S01]  /*1edb0*/  STL.64 [R1+0x8d8], R10 ;  /* 0x0008d80a01007387 */ /* 0x0003e20000100a00 */
[----:B------:R-:W-:Y:S02]  /*1edc0*/  IMAD.MOV.U32 R148, RZ, RZ, R8 ;  /* 0x000000ffff947224 */ /* 0x000fe400078e0008 */
[----:B------:R-:W-:Y:S02]  /*1edd0*/  IMAD.MOV.U32 R149, RZ, RZ, R9 ;  /* 0x000000ffff957224 */ /* 0x000fe400078e0009 */
[----:B-1----:R-:W-:Y:S03]  /*1ede0*/  HMMA.1688.F32.TF32 R8, R240, R154, R168 ;  /* 0x0000009af008723c */ /* 0x002fe600000810a8 */
[----:B------:R-:W-:Y:S04]  /*1edf0*/  STL [R1+0x15a0], R149 ;  /* 0x0015a09501007387 */ /* 0x000fe80000100800 */
[----:B------:R-:W-:Y:S01]  /*1ee00*/  STL [R1+0x159c], R148 ;  /* 0x00159c9401007387 */ /* 0x000fe20000100800 */
[----:B----4-:R-:W-:-:S02]  /*1ee10*/  IMAD.MOV.U32 R18, RZ, RZ, R25 ;  /* 0x000000ffff127224 */ /* 0x010fc400078e0019 */
[----:B------:R-:W-:Y:S11]  /*1ee20*/  IMAD.MOV.U32 R19, RZ, RZ, R24 ;  /* 0x000000ffff137224 */ /* 0x000ff600078e0018 */
[----:B------:R-:W-:Y:S02]  /*1ee30*/  @!UPT UIADD3 URZ, URZ, URZ, URZ ;  /* 0x0000003f3f3ff290 */ /* 0x000fe4000fffe03f */
[----:B------:R1:W-:Y:S01]  /*1ee40*/  STL.64 [R1+0x8c8], R10 ;  /* 0x0008c80a01007387 */ /* 0x0003e20000100a00 */
[----:B------:R-:W-:Y:S02]  /*1ee50*/  IMAD.MOV.U32 R152, RZ, RZ, R8 ;  /* 0x000000ffff987224 */ /* 0x000fe400078e0008 */
[----:B------:R-:W-:Y:S02]  /*1ee60*/  IMAD.MOV.U32 R153, RZ, RZ, R9 ;  /* 0x000000ffff997224 */ /* 0x000fe400078e0009 */
[----:B-1----:R-:W-:Y:S03]  /*1ee70*/  HMMA.1688.F32.TF32 R8, R240, R158, R172 ;  /* 0x0000009ef008723c */ /* 0x002fe600000810ac */
[----:B------:R-:W-:Y:S04]  /*1ee80*/  STL [R1+0x15a4], R153 ;  /* 0x0015a49901007387 */ /* 0x000fe80000100800 */
[----:B------:R-:W-:Y:S11]  /*1ee90*/  STL [R1+0x1598], R152 ;  /* 0x0015989801007387 */ /* 0x000ff60000100800 */
[----:B------:R-:W-:Y:S06]  /*1eea0*/  @!UPT UIADD3 URZ, URZ, URZ, URZ ;  /* 0x0000003f3f3ff290 */ /* 0x000fec000fffe03f */
[----:B------:R-:W-:Y:S02]  /*1eeb0*/  IMAD.MOV.U32 R145, RZ, RZ, R8 ;  /* 0x000000ffff917224 */ /* 0x000fe400078e0008 */
[----:B------:R-:W-:Y:S01]  /*1eec0*/  IMAD.MOV.U32 R144, RZ, RZ, R9 ;  /* 0x000000ffff907224 */ /* 0x000fe200078e0009 */
[----:B------:R-:W-:Y:S04]  /*1eed0*/  STL.64 [R1+0x8b8], R10 ;  /* 0x0008b80a01007387 */ /* 0x000fe80000100a00 */
[----:B------:R-:W-:Y:S04]  /*1eee0*/  STL [R1+0x15ac], R145 ;  /* 0x0015ac9101007387 */ /* 0x000fe80000100800 */
[----:B------:R-:W-:Y:S04]  /*1eef0*/  STL [R1+0x15a8], R144 ;  /* 0x0015a89001007387 */ /* 0x000fe80000100800 */
[----:B------:R-:W-:Y:S04]  /*1ef00*/  LDS R8, [R2+0x6100] ;  /* 0x0061000002087984 */ /* 0x000fe80000000800 */
[----:B------:R-:W-:Y:S04]  /*1ef10*/  LDS R10, [R2+0x7100] ;  /* 0x00710000020a7984 */ /* 0x000fe80000000800 */
[----:B------:R-:W-:Y:S04]  /*1ef20*/  LDS R9, [R3+0x6100] ;  /* 0x0061000003097984 */ /* 0x000fe80000000800 */
[----:B------:R-:W1:Y:S01]  /*1ef30*/  LDS R11, [R3+0x7100] ;  /* 0x00710000030b7984 */ /* 0x000e620000000800 */
[C---:B--2---:R-:W-:Y:S11]  /*1ef40*/  HMMA.1688.F32.TF32 R128, R4.reuse, R14, R128 ;  /* 0x0000000e0480723c */ /* 0x044ff60000081080 */
[----:B------:R-:W-:Y:S11]  /*1ef50*/  @!UPT UIADD3 URZ, URZ, URZ, URZ ;  /* 0x0000003f3f3ff290 */ /* 0x000ff6000fffe03f */
[----:B------:R-:W-:Y:S02]  /*1ef60*/  @!UPT UIADD3 URZ, URZ, URZ, URZ ;  /* 0x0000003f3f3ff290 */ /* 0x000fe4000fffe03f */
[----:B------:R-:W-:Y:S01]  /*1ef70*/  IMAD.MOV.U32 R157, RZ, RZ, R128 ;  /* 0x000000ffff9d7224 */ /* 0x000fe200078e0080 */
[----:B------:R-:W-:Y:S01]  /*1ef80*/  MOV R25, R130 ;  /* 0x0000008200197202 */ /* 0x000fe20000000f00 */
[----:B------:R-:W-:Y:S02]  /*1ef90*/  IMAD.MOV.U32 R156, RZ, RZ, R129 ;  /* 0x000000ffff9c7224 */ /* 0x000fe400078e0081 */
[----:B------:R-:W-:Y:S02]  /*1efa0*/  IMAD.MOV.U32 R24, RZ, RZ, R131 ;  /* 0x000000ffff187224 */ /* 0x000fe400078e0083 */
[C---:B---3--:R-:W-:Y:S08]  /*1efb0*/  HMMA.1688.F32.TF32 R128, R4.reuse, R26, R96 ;  /* 0x0000001a0480723c */ /* 0x048ff00000081060 */
[C---:B------:R-:W-:Y:S08]  /*1efc0*/  HMMA.1688.F32.TF32 R160, R4.reuse, R22, R112 ;  /* 0x0000001604a0723c */ /* 0x040ff00000081070 */
[C---:B------:R-:W-:Y:S08]  /*1efd0*/  HMMA.1688.F32.TF32 R112, R4.reuse, R30, R244 ;  /* 0x0000001e0470723c */ /* 0x040ff000000810f4 */
[C---:B------:R-:W-:Y:S08]  /*1efe0*/  HMMA.1688.F32.TF32 R96, R4.reuse, R34, R248 ;  /* 0x000000220460723c */ /* 0x040ff000000810f8 */
[----:B------:R-:W-:Y:S01]  /*1eff0*/  HMMA.1688.F32.TF32 R16, R4, R38, R16 ;  /* 0x000000260410723c */ /* 0x000fe20000081010 */
[----:B------:R-:W-:Y:S04]  /*1f000*/  STL.64 [R1+0x250], R160 ;  /* 0x000250a001007387 */ /* 0x000fe80000100a00 */
[----:B------:R-:W-:Y:S04]  /*1f010*/  STL.64 [R1+0x258], R162 ;  /* 0x000258a201007387 */ /* 0x000fe80000100a00 */
[----:B------:R-:W-:Y:S04]  /*1f020*/  STL.64 [R1+0x200], R128 ;  /* 0x0002008001007387 */ /* 0x000fe80000100a00 */
[----:B------:R-:W-:Y:S04]  /*1f030*/  STL.64 [R1+0x208], R130 ;  /* 0x0002088201007387 */ /* 0x000fe80000100a00 */
[----:B------:R-:W-:Y:S04]  /*1f040*/  STL.64 [R1+0x210], R112 ;  /* 0x0002107001007387 */ /* 0x000fe80000100a00 */
[----:B------:R-:W-:Y:S04]  /*1f050*/  STL.64 [R1+0x218], R114 ;  /* 0x0002187201007387 */ /* 0x000fe80000100a00 */
[----:B------:R-:W-:Y:S01]  /*1f060*/  STL.64 [R1+0x340], R96 ;  /* 0x0003406001007387 */ /* 0x000fe20000100a00 */
[----:B------:R-:W-:-:S03]  /*1f070*/  IMAD.MOV.U32 R33, RZ, RZ, R16 ;  /* 0x000000ffff217224 */ /* 0x000fc600078e0010 */
[----:B------:R2:W-:Y:S01]  /*1f080*/  STL.64 [R1+0x348], R98 ;  /* 0x0003486201007387 */ /* 0x0005e20000100a00 */
[----:B------:R-:W-:-:S03]  /*1f090*/  IMAD.MOV.U32 R29, RZ, RZ, R17 ;  /* 0x000000ffff1d7224 */ /* 0x000fc600078e0011 */
[----:B------:R3:W-:Y:S01]  /*1f0a0*/  STL.64 [R1+0x478], R18 ;  /* 0x0004781201007387 */ /* 0x0007e20000100a00 */
[C---:B--2---:R-:W-:Y:S08]  /*1f0b0*/  HMMA.1688.F32.TF32 R96, R4.reuse, R42, R48 ;  /* 0x0000002a0460723c */ /* 0x044ff00000081030 */
[C---:B------:R-:W-:Y:S08]  /*1f0c0*/  HMMA.1688.F32.TF32 R48, R4.reuse, R46, R56 ;  /* 0x0000002e0430723c */ /* 0x040ff00000081038 */
[C---:B---3--:R-:W-:Y:S01]  /*1f0d0*/  HMMA.1688.F32.TF32 R16, R4.reuse, R70, R84 ;  /* 0x000000460410723c */ /* 0x048fe20000081054 */
[----:B------:R-:W-:Y:S04]  /*1f0e0*/  STL [R1+0x16fc], R29 ;  /* 0x0016fc1d01007387 */ /* 0x000fe80000100800 */
[----:B------:R-:W-:Y:S04]  /*1f0f0*/  STL [R1+0x16f8], R33 ;  /* 0x0016f82101007387 */ /* 0x000fe80000100800 */
[----:B------:R-:W-:Y:S04]  /*1f100*/  STL.64 [R1+0x520], R96 ;  /* 0x0005206001007387 */ /* 0x000fe80000100a00 */
[----:B------:R-:W-:Y:S04]  /*1f110*/  STL.64 [R1+0x528], R98 ;  /* 0x0005286201007387 */ /* 0x000fe80000100a00 */
[----:B------:R-:W-:Y:S04]  /*1f120*/  STL.64 [R1+0x600], R48 ;  /* 0x0006003001007387 */ /* 0x000fe80000100a00 */
[----:B------:R-:W-:Y:S03]  /*1f130*/  STL.64 [R1+0x608], R50 ;  /* 0x0006083201007387 */ /* 0x000fe60000100a00 */
[----:B------:R-:W-:Y:S01]  /*1f140*/  IMAD.MOV.U32 R76, RZ, RZ, R16 ;  /* 0x000000ffff4c7224 */ /* 0x000fe200078e0010 */
[----:B------:R2:W-:Y:S01]  /*1f150*/  STL.64 [R1+0x698], R18 ;  /* 0x0006981201007387 */ /* 0x0005e20000100a00 */
[----:B------:R-:W-:Y:S01]  /*1f160*/  IMAD.MOV.U32 R77, RZ, RZ, R17 ;  /* 0x000000ffff4d7224 */ /* 0x000fe200078e0011 */
[C---:B------:R-:W-:Y:S08]  /*1f170*/  HMMA.1688.F32.TF32 R56, R4.reuse, R74, R100 ;  /* 0x0000004a0438723c */ /* 0x040ff00000081064 */
[C---:B--2---:R-:W-:Y:S08]  /*1f180*/  HMMA.1688.F32.TF32 R16, R4.reuse, R82, R132 ;  /* 0x000000520410723c */ /* 0x044ff00000081084 */
[----:B------:R-:W-:Y:S01]  /*1f190*/  HMMA.1688.F32.TF32 R48, R4, R78, R116 ;  /* 0x0000004e0430723c */ /* 0x000fe20000081074 */
[----:B------:R-:W-:Y:S04]  /*1f1a0*/  STL [R1+0x16ac], R77 ;  /* 0x0016ac4d01007387 */ /* 0x000fe80000100800 */
[----:B------:R-:W-:Y:S04]  /*1f1b0*/  STL [R1+0x16a8], R76 ;  /* 0x0016a84c01007387 */ /* 0x000fe80000100800 */
[----:B------:R-:W-:Y:S07]  /*1f1c0*/  STL.64 [R1+0x700], R56 ;  /* 0x0007003801007387 */ /* 0x000fee0000100a00 */
[----:B------:R-:W-:-:S02]  /*1f1d0*/  IMAD.MOV.U32 R153, RZ, RZ, R16 ;  /* 0x000000ffff997224 */ /* 0x000fc400078e0010 */
[----:B------:R-:W-:Y:S02]  /*1f1e0*/  IMAD.MOV.U32 R149, RZ, RZ, R17 ;  /* 0x000000ffff957224 */ /* 0x000fe400078e0011 */
[----:B------:R-:W-:Y:S02]  /*1f1f0*/  IMAD.MOV.U32 R148, RZ, RZ, R18 ;  /* 0x000000ffff947224 */ /* 0x000fe400078e0012 */
[----:B------:R-:W-:Y:S02]  /*1f200*/  IMAD.MOV.U32 R152, RZ, RZ, R19 ;  /* 0x000000ffff987224 */ /* 0x000fe400078e0013 */
[C---:B------:R-:W-:Y:S01]  /*1f210*/  HMMA.1688.F32.TF32 R16, R4.reuse, R146, R176 ;  /* 0x000000920410723c */ /* 0x040fe200000810b0 */
[----:B------:R-:W-:Y:S04]  /*1f220*/  STL.64 [R1+0x708], R58 ;  /* 0x0007083a01007387 */ /* 0x000fe80000100a00 */
[----:B------:R-:W-:Y:S04]  /*1f230*/  STL.64 [R1+0x740], R48 ;  /* 0x0007403001007387 */ /* 0x000fe80000100a00 */
[----:B------:R2:W-:Y:S02]  /*1f240*/  STL.64 [R1+0x748], R50 ;  /* 0x0007483201007387 */ /* 0x0005e40000100a00 */
[----:B--2---:R-:W-:Y:S02]  /*1f250*/  HMMA.1688.F32.TF32 R48, R4, R150, R180 ;  /* 0x000000960430723c */ /* 0x004fe400000810b4 */
[----:B------:R-:W-:Y:S11]  /*1f260*/  STL [R1+0x15bc], R152 ;  /* 0x0015bc9801007387 */ /* 0x000ff60000100800 */
[----:B------:R-:W-:Y:S01]  /*1f270*/  IMAD.MOV.U32 R144, RZ, RZ, R19 ;  /* 0x000000ffff907224 */ /* 0x000fe200078e0013 */
[----:B------:R-:W-:Y:S01]  /*1f280*/  STL [R1+0x15b8], R148 ;  /* 0x0015b89401007387 */ /* 0x000fe20000100800 */
[----:B------:R-:W-:-:S03]  /*1f290*/  IMAD.MOV.U32 R145, RZ, RZ, R18 ;  /* 0x000000ffff917224 */ /* 0x000fc600078e0012 */
[----:B------:R-:W-:Y:S04]  /*1f2a0*/  STL [R1+0x15b4], R153 ;  /* 0x0015b49901007387 */ /* 0x000fe80000100800 */
[----:B------:R-:W-:Y:S04]  /*1f2b0*/  STL [R1+0x15b0], R149 ;  /* 0x0015b09501007387 */ /* 0x000fe80000100800 */
[----:B------:R2:W-:Y:S04]  /*1f2c0*/  STL.64 [R1+0x850], R16 ;  /* 0x0008501001007387 */ /* 0x0005e80000100a00 */
[----:B------:R-:W-:Y:S04]  /*1f2d0*/  STL [R1+0x15c4], R144 ;  /* 0x0015c49001007387 */ /* 0x000fe80000100800 */
[----:B------:R3:W-:Y:S04]  /*1f2e0*/  STL [R1+0x15c0], R145 ;  /* 0x0015c09101007387 */ /* 0x0007e80000100800 */
[----:B------:R-:W-:Y:S04]  /*1f2f0*/  STL.64 [R1+0x840], R48 ;  /* 0x0008403001007387 */ /* 0x000fe80000100a00 */
[----:B------:R4:W-:Y:S04]  /*1f300*/  STL.64 [R1+0x848], R50 ;  /* 0x0008483201007387 */ /* 0x0009e80000100a00 */
        /* <DEDUP_REMOVED lines=16> */
[----:B--2---:R-:W-:Y:S03]  /*1f410*/  HMMA.1688.F32.TF32 R16, R4, R154, R184 ;  /* 0x0000009a0410723c */ /* 0x004fe600000810b8 */
[----:B------:R-:W2:Y:S04]  /*1f420*/  LDL.LU R248, [R1+0x110] ;  /* 0x0001100001f87983 */ /* 0x000ea80000300800 */
[----:B------:R-:W2:Y:S04]  /*1f430*/  LDL.LU R249, [R1+0x114] ;  /* 0x0001140001f97983 */ /* 0x000ea80000300800 */
[----:B------:R-:W2:Y:S04]  /*1f440*/  LDL.LU R250, [R1+0x118] ;  /* 0x0001180001fa7983 */ /* 0x000ea80000300800 */
[----:B------:R-:W2:Y:S09]  /*1f450*/  LDL.LU R251, [R1+0x11c] ;  /* 0x00011c0001fb7983 */ /* 0x000eb20000300800 */
[----:B------:R-:W-:-:S02]  /*1f460*/  IMAD.MOV.U32 R152, RZ, RZ, R16 ;  /* 0x000000ffff987224 */ /* 0x000fc400078e0010 */
[----:B------:R-:W-:Y:S01]  /*1f470*/  IMAD.MOV.U32 R148, RZ, RZ, R17 ;  /* 0x000000ffff947224 */ /* 0x000fe200078e0011 */
[----:B------:R-:W2:Y:S01]  /*1f480*/  LDL.LU R16, [R1+0x20] ;  /* 0x0000200001107983 */ /* 0x000ea20000300800 */
[----:B------:R-:W-:Y:S02]  /*1f490*/  IMAD.MOV.U32 R153, RZ, RZ, R18 ;  /* 0x000000ffff997224 */ /* 0x000fe400078e0012 */
[----:B------:R-:W-:Y:S01]  /*1f4a0*/  IMAD.MOV.U32 R149, RZ, RZ, R19 ;  /* 0x000000ffff957224 */ /* 0x000fe200078e0013 */
[----:B------:R-:W2:Y:S04]  /*1f4b0*/  LDL.LU R17, [R1+0x24] ;  /* 0x0000240001117983 */ /* 0x000ea80000300800 */
[----:B------:R-:W2:Y:S04]  /*1f4c0*/  LDL.LU R18, [R1+0x28] ;  /* 0x0000280001127983 */ /* 0x000ea80000300800 */
[----:B------:R-:W2:Y:S01]  /*1f4d0*/  LDL.LU R19, [R1+0x2c] ;  /* 0x00002c0001137983 */ /* 0x000ea20000300800 */
[----:B------:R-:W-:Y:S03]  /*1f4e0*/  HMMA.1688.F32.TF32 R4, R4, R158, R188 ;  /* 0x0000009e0404723c */ /* 0x000fe600000810bc */
[----:B------:R-:W-:Y:S04]  /*1f4f0*/  STL [R1+0x15d4], R149 ;  /* 0x0015d49501007387 */ /* 0x000fe80000100800 */
[----:B------:R-:W-:Y:S04]  /*1f500*/  STL [R1+0x15d0], R153 ;  /* 0x0015d09901007387 */ /* 0x000fe80000100800 */
[----:B------:R-:W-:Y:S04]  /*1f510*/  STL [R1+0x15cc], R152 ;  /* 0x0015cc9801007387 */ /* 0x000fe80000100800 */
[----:B------:R-:W-:Y:S09]  /*1f520*/  STL [R1+0x15c8], R148 ;  /* 0x0015c89401007387 */ /* 0x000ff20000100800 */
[----:B---3--:R-:W-:-:S02]  /*1f530*/  IMAD.MOV.U32 R145, RZ, RZ, R7 ;  /* 0x000000ffff917224 */ /* 0x008fc400078e0007 */
[----:B------:R-:W-:Y:S01]  /*1f540*/  IMAD.MOV.U32 R144, RZ, RZ, R6 ;  /* 0x000000ffff907224 */ /* 0x000fe200078e0006 */
[----:B------:R-:W-:Y:S04]  /*1f550*/  STL.64 [R1+0x810], R4 ;  /* 0x0008100401007387 */ /* 0x000fe80000100a00 */
[----:B------:R-:W-:Y:S04]  /*1f560*/  STL [R1+0x15dc], R145 ;  /* 0x0015dc9101007387 */ /* 0x000fe80000100800 */
[----:B------:R-:W-:Y:S01]  /*1f570*/  STL [R1+0x15d8], R144 ;  /* 0x0015d89001007387 */ /* 0x000fe20000100800 */
[C---:B-1----:R-:W-:Y:S03]  /*1f580*/  HMMA.1688.F32.TF32 R52, R8.reuse, R42, R52 ;  /* 0x0000002a0834723c */ /* 0x042fe60000081034 */
[----:B------:R-:W-:Y:S04]  /*1f590*/  LDS R4, [R2+0x6180] ;  /* 0x0061800002047984 */ /* 0x000fe80000000800 */
[----:B------:R-:W-:Y:S04]  /*1f5a0*/  LDS R6, [R2+0x7180] ;  /* 0x0071800002067984 */ /* 0x000fe80000000800 */
[----:B------:R-:W-:Y:S04]  /*1f5b0*/  LDS R5, [R3+0x6180] ;  /* 0x0061800003057984 */ /* 0x000fe80000000800 */
[----:B------:R-:W1:Y:S01]  /*1f5c0*/  LDS R7, [R3+0x7180] ;  /* 0x0071800003077984 */ /* 0x000e620000000800 */
[C---:B----4-:R-:W-:Y:S11]  /*1f5d0*/  HMMA.1688.F32.TF32 R48, R8.reuse, R14, R128 ;  /* 0x0000000e0830723c */ /* 0x050ff60000081080 */
[----:B------:R-:W-:Y:S11]  /*1f5e0*/  @!UPT UIADD3 URZ, URZ, URZ, URZ ;  /* 0x0000003f3f3ff290 */ /* 0x000ff6000fffe03f */
[----:B------:R-:W-:Y:S02]  /*1f5f0*/  @!UPT UIADD3 URZ, URZ, URZ, URZ ;  /* 0x0000003f3f3ff290 */ /* 0x000fe4000fffe03f */
[----:B------:R-:W-:Y:S01]  /*1f600*/  IMAD.MOV.U32 R179, RZ, RZ, R48 ;  /* 0x000000ffffb37224 */ /* 0x000fe200078e0030 */
[----:B------:R-:W-:Y:S01]  /*1f610*/  MOV R178, R49 ;  /* 0x0000003100b27202 */ /* 0x000fe20000000f00 */
[----:B------:R-:W-:Y:S02]  /*1f620*/  IMAD.MOV.U32 R177, RZ, RZ, R50 ;  /* 0x000000ffffb17224 */ /* 0x000fe400078e0032 */
[----:B------:R-:W-:Y:S02]  /*1f630*/  IMAD.MOV.U32 R176, RZ, RZ, R51 ;  /* 0x000000ffffb07224 */ /* 0x000fe400078e0033 */
[C---:B------:R-:W-:Y:S08]  /*1f640*/  HMMA.1688.F32.TF32 R48, R8.reuse, R30, R244 ;  /* 0x0000001e0830723c */ /* 0x040ff000000810f4 */
[C---:B------:R-:W-:Y:S08]  /*1f650*/  HMMA.1688.F32.TF32 R84, R8.reuse, R22, R112 ;  /* 0x000000160854723c */ /* 0x040ff00000081070 */
[----:B------:R-:W-:Y:S08]  /*1f660*/  HMMA.1688.F32.TF32 R56, R8, R26, R96 ;  /* 0x0000001a0838723c */ /* 0x000ff00000081060 */
[----:B------:R-:W-:-:S02]  /*1f670*/  IMAD.MOV.U32 R29, RZ, RZ, R48 ;  /* 0x000000ffff1d7224 */ /* 0x000fc400078e0030 */
[----:B------:R-:W-:Y:S02]  /*1f680*/  IMAD.MOV.U32 R33, RZ, RZ, R49 ;  /* 0x000000ffff217224 */ /* 0x000fe400078e0031 */
[----:B------:R-:W-:Y:S02]  /*1f690*/  IMAD.MOV.U32 R28, RZ, RZ, R50 ;  /* 0x000000ffff1c7224 */ /* 0x000fe400078e0032 */
[----:B------:R-:W-:Y:S02]  /*1f6a0*/  IMAD.MOV.U32 R32, RZ, RZ, R51 ;  /* 0x000000ffff207224 */ /* 0x000fe400078e0033 */
[C---:B--2---:R-:W-:Y:S08]  /*1f6b0*/  HMMA.1688.F32.TF32 R48, R8.reuse, R34, R248 ;  /* 0x000000220830723c */ /* 0x044ff000000810f8 */
[----:B------:R-:W-:Y:S01]  /*1f6c0*/  HMMA.1688.F32.TF32 R16, R8, R38, R16 ;  /* 0x000000260810723c */ /* 0x000fe20000081010 */
[----:B------:R-:W-:Y:S04]  /*1f6d0*/  STL.64 [R1+0x1760], R178 ;  /* 0x001760b201007387 */ /* 0x000fe80000100a00 */
[----:B------:R-:W-:Y:S04]  /*1f6e0*/  STL.64 [R1+0x1758], R176 ;  /* 0x001758b001007387 */ /* 0x000fe80000100a00 */
[----:B------:R-:W-:Y:S04]  /*1f6f0*/  STL.64 [R1+0x120], R84 ;  /* 0x0001205401007387 */ /* 0x000fe80000100a00 */
[----:B------:R-:W-:Y:S03]  /*1f700*/  STL.64 [R1+0x128], R86 ;  /* 0x0001285601007387 */ /* 0x000fe60000100a00 */
[----:B------:R-:W-:Y:S01]  /*1f710*/  IMAD.MOV.U32 R40, RZ, RZ, R49 ;  /* 0x000000ffff287224 */ /* 0x000fe200078e0031 */
[----:B------:R-:W-:Y:S01]  /*1f720*/  STL.64 [R1+0xe0], R56 ;  /* 0x0000e03801007387 */ /* 0x000fe20000100a00 */
[----:B------:R-:W-:-:S03]  /*1f730*/  IMAD.MOV.U32 R41, RZ, RZ, R48 ;  /* 0x000000ffff297224 */ /* 0x000fc600078e0030 */
[----:B------:R-:W-:Y:S04]  /*1f740*/  STL.64 [R1+0xe8], R58 ;  /* 0x0000e83a01007387 */ /* 0x000fe80000100a00 */
[----:B------:R-:W-:Y:S01]  /*1f750*/  STL [R1+0x170c], R28 ;  /* 0x00170c1c01007387 */ /* 0x000fe20000100800 */
[----:B------:R-:W-:-:S03]  /*1f760*/  IMAD.MOV.U32 R37, RZ, RZ, R50 ;  /* 0x000000ffff257224 */ /* 0x000fc600078e0032 */
[----:B------:R-:W-:Y:S01]  /*1f770*/  STL [R1+0x1708], R32 ;  /* 0x0017082001007387 */ /* 0x000fe20000100800 */
[----:B------:R-:W-:-:S03]  /*1f780*/  IMAD.MOV.U32 R36, RZ, RZ, R51 ;  /* 0x000000ffff247224 */ /* 0x000fc600078e0033 */
[----:B------:R-:W-:Y:S01]  /*1f790*/  STL [R1+0x1704], R40 ;  /* 0x0017042801007387 */ /* 0x000fe20000100800 */
[----:B------:R-:W-:Y:S01]  /*1f7a0*/  IMAD.MOV.U32 R0, RZ, RZ, R19 ;  /* 0x000000ffff007224 */ /* 0x000fe200078e0013 */
[C---:B------:R-:W-:Y:S02]  /*1f7b0*/  HMMA.1688.F32.TF32 R48, R8.reuse, R46, R60 ;  /* 0x0000002e0830723c */ /* 0x040fe4000008103c */
[----:B------:R-:W-:Y:S04]  /*1f7c0*/  STL [R1+0x1700], R41 ;  /* 0x0017002901007387 */ /* 0x000fe80000100800 */
[----:B------:R-:W-:Y:S04]  /*1f7d0*/  STL.64 [R1+0x1f0], R16 ;  /* 0x0001f01001007387 */ /* 0x000fe80000100a00 */
[----:B------:R2:W-:Y:S02]  /*1f7e0*/  STL [R1+0x1f8], R18 ;  /* 0x0001f81201007387 */ /* 0x0005e40000100800 */
[----:B--2---:R-:W-:Y:S02]  /*1f7f0*/  HMMA.1688.F32.TF32 R16, R8, R70, R88 ;  /* 0x000000460810723c */ /* 0x004fe40000081058 */
[----:B------:R-:W-:Y:S04]  /*1f800*/  STL.64 [R1+0x240], R52 ;  /* 0x0002403401007387 */ /* 0x000fe80000100a00 */
[----:B------:R-:W-:Y:S05]  /*1f810*/  STL.64 [R1+0x248], R54 ;  /* 0x0002483601007387 */ /* 0x000fea0000100a00 */
[----:B------:R-:W-:Y:S04]  /*1f820*/  STL.64 [R1+0x450], R48 ;  /* 0x0004503001007387 */ /* 0x000fe80000100a00 */
[----:B------:R-:W-:Y:S08]  /*1f830*/  STL.64 [R1+0x458], R50 ;  /* 0x0004583201007387 */ /* 0x000ff00000100a00 */
[----:B------:R2:W-:Y:S01]  /*1f840*/  STL.64 [R1+0x598], R18 ;  /* 0x0005981201007387 */ /* 0x0005e20000100a00 */
[----:B------:R-:W-:-:S02]  /*1f850*/  IMAD.MOV.U32 R80, RZ, RZ, R16 ;  /* 0x000000ffff507224 */ /* 0x000fc400078e0010 */
[----:B------:R-:W-:Y:S02]  /*1f860*/  IMAD.MOV.U32 R81, RZ, RZ, R17 ;  /* 0x000000ffff517224 */ /* 0x000fe400078e0011 */
[C---:B--2---:R-:W-:Y:S08]  /*1f870*/  HMMA.1688.F32.TF32 R16, R8.reuse, R82, R136 ;  /* 0x000000520810723c */ /* 0x044ff00000081088 */
[C---:B------:R-:W-:Y:S08]  /*1f880*/  HMMA.1688.F32.TF32 R52, R8.reuse, R74, R104 ;  /* 0x0000004a0834723c */ /* 0x040ff00000081068 */
[----:B------:R-:W-:Y:S08]  /*1f890*/  HMMA.1688.F32.TF32 R48, R8, R78, R120 ;  /* 0x0000004e0830723c */ /* 0x000ff00000081078 */
[----:B------:R-:W-:-:S02]  /*1f8a0*/  IMAD.MOV.U32 R149, RZ, RZ, R16 ;  /* 0x000000ffff957224 */ /* 0x000fc400078e0010 */
[----:B------:R-:W-:Y:S02]  /*1f8b0*/  IMAD.MOV.U32 R153, RZ, RZ, R17 ;  /* 0x000000ffff997224 */ /* 0x000fe400078e0011 */
[----:B------:R-:W-:Y:S02]  /*1f8c0*/  IMAD.MOV.U32 R152, RZ, RZ, R18 ;  /* 0x000000ffff987224 */ /* 0x000fe400078e0012 */
[----:B------:R-:W-:Y:S02]  /*1f8d0*/  IMAD.MOV.U32 R148, RZ, RZ, R19 ;  /* 0x000000ffff947224 */ /* 0x000fe400078e0013 */
[----:B------:R-:W-:Y:S01]  /*1f8e0*/  HMMA.1688.F32.TF32 R16, R8, R150, R196 ;  /* 0x000000960810723c */ /* 0x000fe200000810c4 */
[----:B------:R-:W-:Y:S04]  /*1f8f0*/  STL [R1+0x16a4], R81 ;  /* 0x0016a45101007387 */ /* 0x000fe80000100800 */
[----:B------:R-:W-:Y:S04]  /*1f900*/  STL [R1+0x16a0], R80 ;  /* 0x0016a05001007387 */ /* 0x000fe80000100800 */
[----:B------:R-:W-:Y:S04]  /*1f910*/  STL.64 [R1+0x5d0], R52 ;  /* 0x0005d03401007387 */ /* 0x000fe80000100a00 */
[----:B------:R-:W-:Y:S04]  /*1f920*/  STL.64 [R1+0x5d8], R54 ;  /* 0x0005d83601007387 */ /* 0x000fe80000100a00 */
[----:B------:R-:W-:Y:S04]  /*1f930*/  STL.64 [R1+0x670], R48 ;  /* 0x0006703001007387 */ /* 0x000fe80000100a00 */
[----:B------:R2:W-:Y:S04]  /*1f940*/  STL.64 [R1+0x678], R50 ;  /* 0x0006783201007387 */ /* 0x0005e80000100a00 */
[----:B------:R-:W-:Y:S01]  /*1f950*/  STL [R1+0x15ec], R149 ;  /* 0x0015ec9501007387 */ /* 0x000fe20000100800 */
[----:B------:R-:W-:-:S03]  /*1f960*/  IMAD.MOV.U32 R145, RZ, RZ, R18 ;  /* 0x000000ffff917224 */ /* 0x000fc600078e0012 */
[----:B------:R-:W-:Y:S01]  /*1f970*/  STL [R1+0x15e8], R153 ;  /* 0x0015e89901007387 */ /* 0x000fe20000100800 */
[----:B--2---:R-:W-:Y:S03]  /*1f980*/  HMMA.1688.F32.TF32 R48, R8, R146, R192 ;  /* 0x000000920830723c */ /* 0x004fe600000810c0 */
[----:B------:R2:W-:Y:S01]  /*1f990*/  STL [R1+0x15e4], R152 ;  /* 0x0015e49801007387 */ /* 0x0005e20000100800 */
[----:B------:R-:W-:-:S03]  /*1f9a0*/  IMAD.MOV.U32 R144, RZ, RZ, R19 ;  /* 0x000000ffff907224 */ /* 0x000fc600078e0013 */
[----:B------:R3:W-:Y:S01]  /*1f9b0*/  STL [R1+0x15e0], R148 ;  /* 0x0015e09401007387 */ /* 0x0007e20000100800 */
[----:B--2---:R-:W-:Y:S01]  /*1f9c0*/  IMAD.MOV.U32 R152, RZ, RZ, R16 ;  /* 0x000000ffff987224 */ /* 0x004fe200078e0010 */
[----:B---3--:R-:W-:Y:S02]  /*1f9d0*/  MOV R148, R17 ;  /* 0x0000001100947202 */ /* 0x008fe40000000f00 */
[----:B------:R-:W-:Y:S11]  /*1f9e0*/  HMMA.1688.F32.TF32 R16, R8, R154, R200 ;  /* 0x0000009a0810723c */ /* 0x000ff600000810c8 */
[----:B------:R-:W-:Y:S01]  /*1f9f0*/  @!UPT UIADD3 URZ, URZ, URZ, URZ ;  /* 0x0000003f3f3ff290 */ /* 0x000fe2000fffe03f */
[----:B------:R-:W-:Y:S04]  /*1fa00*/  STL.64 [R1+0x7b0], R48 ;  /* 0x0007b03001007387 */ /* 0x000fe80000100a00 */
[----:B------:R-:W-:Y:S04]  /*1fa10*/  STL.64 [R1+0x7b8], R50 ;  /* 0x0007b83201007387 */ /* 0x000fe80000100a00 */
[----:B------:R-:W-:Y:S04]  /*1fa20*/  STL [R1+0x15fc], R144 ;  /* 0x0015fc9001007387 */ /* 0x000fe80000100800 */
[----:B------:R-:W-:Y:S04]  /*1fa30*/  STL [R1+0x15f8], R145 ;  /* 0x0015f89101007387 */ /* 0x000fe80000100800 */
[----:B------:R-:W-:Y:S04]  /*1fa40*/  STL [R1+0x15f4], R152 ;  /* 0x0015f49801007387 */ /* 0x000fe80000100800 */
[----:B------:R-:W-:Y:S01]  /*1fa50*/  STL [R1+0x15f0], R148 ;  /* 0x0015f09401007387 */ /* 0x000fe20000100800 */
[----:B------:R-:W-:-:S03]  /*1fa60*/  IMAD.MOV.U32 R149, RZ, RZ, R18 ;  /* 0x000000ffff957224 */ /* 0x000fc600078e0012 */
[----:B------:R2:W-:Y:S01]  /*1fa70*/  STL.64 [R1+0x790], R16 ;  /* 0x0007901001007387 */ /* 0x0005e20000100a00 */
[----:B------:R-:W-:-:S03]  /*1fa80*/  IMAD.MOV.U32 R153, RZ, RZ, R19 ;  /* 0x000000ffff997224 */ /* 0x000fc600078e0013 */
[----:B--2---:R-:W1:Y:S04]  /*1fa90*/  LDL.LU R16, [R1+0xb0] ;  /* 0x0000b00001107983 */ /* 0x004e680000300800 */
[----:B------:R-:W1:Y:S04]  /*1faa0*/  LDL.LU R17, [R1+0xb4] ;  /* 0x0000b40001117983 */ /* 0x000e680000300800 */
[----:B------:R-:W1:Y:S04]  /*1fab0*/  LDL.LU R18, [R1+0xb8] ;  /* 0x0000b80001127983 */ /* 0x000e680000300800 */
[----:B------:R-:W1:Y:S04]  /*1fac0*/  LDL.LU R19, [R1+0xbc] ;  /* 0x0000bc0001137983 */ /* 0x000e680000300800 */
        /* <DEDUP_REMOVED lines=24> */
[----:B------:R-:W-:Y:S03]  /*1fc50*/  HMMA.1688.F32.TF32 R8, R8, R158, R204 ;  /* 0x0000009e0808723c */ /* 0x000fe600000810cc */
[----:B------:R-:W-:Y:S04]  /*1fc60*/  STL [R1+0x1604], R153 ;  /* 0x0016049901007387 */ /* 0x000fe80000100800 */
[----:B------:R-:W-:Y:S11]  /*1fc70*/  STL [R1+0x1600], R149 ;  /* 0x0016009501007387 */ /* 0x000ff60000100800 */
[----:B------:R-:W-:Y:S06]  /*1fc80*/  @!UPT UIADD3 URZ, URZ, URZ, URZ ;  /* 0x0000003f3f3ff290 */ /* 0x000fec000fffe03f */
[----:B------:R-:W-:Y:S02]  /*1fc90*/  IMAD.MOV.U32 R144, RZ, RZ, R8 ;  /* 0x000000ffff907224 */ /* 0x000fe400078e0008 */
[----:B------:R-:W-:Y:S01]  /*1fca0*/  IMAD.MOV.U32 R145, RZ, RZ, R9 ;  /* 0x000000ffff917224 */ /* 0x000fe200078e0009 */
[----:B------:R-:W-:Y:S01]  /*1fcb0*/  LDS R8, [R2+0x6200] ;  /* 0x0062000002087984 */ /* 0x000fe20000000800 */
[----:B------:R-:W-:Y:S02]  /*1fcc0*/  IMAD.MOV.U32 R152, RZ, RZ, R10 ;  /* 0x000000ffff987224 */ /* 0x000fe400078e000a */
[----:B------:R-:W-:Y:S01]  /*1fcd0*/  IMAD.MOV.U32 R148, RZ, RZ, R11 ;  /* 0x000000ffff947224 */ /* 0x000fe200078e000b */
[----:B------:R-:W-:Y:S04]  /*1fce0*/  STL [R1+0x1614], R144 ;  /* 0x0016149001007387 */ /* 0x000fe80000100800 */
[----:B------:R-:W-:Y:S04]  /*1fcf0*/  STL [R1+0x1610], R145 ;  /* 0x0016109101007387 */ /* 0x000fe80000100800 */
[----:B------:R-:W-:Y:S04]  /*1fd00*/  STL [R1+0x160c], R152 ;  /* 0x00160c9801007387 */ /* 0x000fe80000100800 */
[----:B------:R-:W-:Y:S04]  /*1fd10*/  STL [R1+0x1608], R148 ;  /* 0x0016089401007387 */ /* 0x000fe80000100800 */
[----:B------:R-:W-:Y:S04]  /*1fd20*/  LDS R10, [R2+0x7200] ;  /* 0x00720000020a7984 */ /* 0x000fe80000000800 */
[----:B------:R-:W-:Y:S04]  /*1fd30*/  LDS R9, [R3+0x6200] ;  /* 0x0062000003097984 */ /* 0x000fe80000000800 */
[----:B------:R-:W1:Y:S02]  /*1fd40*/  LDS R11, [R3+0x7200] ;  /* 0x00720000030b7984 */ /* 0x000e640000000800 */
[C---:B-1----:R-:W-:Y:S08]  /*1fd50*/  HMMA.1688.F32.TF32 R16, R4.reuse, R42, R16 ;  /* 0x0000002a0410723c */ /* 0x042ff00000081010 */
[C---:B--2---:R-:W-:Y:S08]  /*1fd60*/  HMMA.1688.F32.TF32 R48, R4.reuse, R26, R112 ;  /* 0x0000001a0430723c */ /* 0x044ff00000081070 */
[C---:B---3--:R-:W-:Y:S08]  /*1fd70*/  HMMA.1688.F32.TF32 R240, R4.reuse, R14, R160 ;  /* 0x0000000e04f0723c */ /* 0x048ff000000810a0 */
[C---:B----4-:R-:W-:Y:S11]  /*1fd80*/  HMMA.1688.F32.TF32 R52, R4.reuse, R22, R128 ;  /* 0x000000160434723c */ /* 0x050ff60000081080 */
[----:B------:R-:W-:Y:S04]  /*1fd90*/  @!UPT UIADD3 URZ, URZ, URZ, URZ ;  /* 0x0000003f3f3ff290 */ /* 0x000fe8000fffe03f */
[----:B------:R-:W-:Y:S04]  /*1fda0*/  STL.64 [R1+0x1728], R242 ;  /* 0x001728f201007387 */ /* 0x000fe80000100a00 */
[----:B------:R-:W-:Y:S01]  /*1fdb0*/  STL.64 [R1+0x1720], R240 ;  /* 0x001720f001007387 */ /* 0x000fe20000100a00 */
[C---:B------:R-:W-:Y:S08]  /*1fdc0*/  HMMA.1688.F32.TF32 R248, R4.reuse, R34, R248 ;  /* 0x0000002204f8723c */ /* 0x040ff000000810f8 */
[----:B------:R-:W-:Y:S01]  /*1fdd0*/  HMMA.1688.F32.TF32 R244, R4, R38, R244 ;  /* 0x0000002604f4723c */ /* 0x000fe200000810f4 */
[----:B------:R-:W-:Y:S04]  /*1fde0*/  STL.64 [R1+0x1718], R54 ;  /* 0x0017183601007387 */ /* 0x000fe80000100a00 */
[----:B------:R-:W-:Y:S04]  /*1fdf0*/  STL.64 [R1+0x1710], R52 ;  /* 0x0017103401007387 */ /* 0x000fe80000100a00 */
[----:B------:R-:W-:Y:S04]  /*1fe00*/  STL.64 [R1+0x1738], R50 ;  /* 0x0017383201007387 */ /* 0x000fe80000100a00 */
[----:B------:R-:W-:Y:S04]  /*1fe10*/  STL.64 [R1+0x1730], R48 ;  /* 0x0017303001007387 */ /* 0x000fe80000100a00 */
[----:B------:R-:W-:Y:S01]  /*1fe20*/  STL.64 [R1+0x1748], R250 ;  /* 0x001748fa01007387 */ /* 0x000fe20000100a00 */
[----:B------:R-:W-:-:S03]  /*1fe30*/  IMAD.MOV.U32 R44, RZ, RZ, R16 ;  /* 0x000000ffff2c7224 */ /* 0x000fc600078e0010 */
[----:B------:R-:W-:Y:S01]  /*1fe40*/  STL.64 [R1+0x1740], R248 ;  /* 0x001740f801007387 */ /* 0x000fe20000100a00 */
[----:B------:R-:W-:-:S03]  /*1fe50*/  IMAD.MOV.U32 R45, RZ, RZ, R17 ;  /* 0x000000ffff2d7224 */ /* 0x000fc600078e0011 */
[----:B------:R-:W-:Y:S04]  /*1fe60*/  STL.64 [R1+0x1770], R246 ;  /* 0x001770f601007387 */ /* 0x000fe80000100a00 */
[----:B------:R-:W-:Y:S04]  /*1fe70*/  STL.64 [R1+0x1768], R244 ;  /* 0x001768f401007387 */ /* 0x000fe80000100a00 */
[----:B------:R1:W-:Y:S02]  /*1fe80*/  STL.64 [R1+0xc8], R18 ;  /* 0x0000c81201007387 */ /* 0x0003e40000100a00 */
[C---:B-1----:R-:W-:Y:S11]  /*1fe90*/  HMMA.1688.F32.TF32 R16, R4.reuse, R46, R64 ;  /* 0x0000002e0410723c */ /* 0x042ff60000081040 */
[----:B------:R-:W-:Y:S11]  /*1fea0*/  @!UPT UIADD3 URZ, URZ, URZ, URZ ;  /* 0x0000003f3f3ff290 */ /* 0x000ff6000fffe03f */
[----:B------:R-:W-:Y:S01]  /*1feb0*/  @!UPT UIADD3 URZ, URZ, URZ, URZ ;  /* 0x0000003f3f3ff290 */ /* 0x000fe2000fffe03f */
[----:B------:R1:W-:Y:S01]  /*1fec0*/  STL.64 [R1+0x1e8], R18 ;  /* 0x0001e81201007387 */ /* 0x0003e20000100a00 */
[----:B------:R-:W-:Y:S02]  /*1fed0*/  IMAD.MOV.U32 R68, RZ, RZ, R16 ;  /* 0x000000ffff447224 */ /* 0x000fe400078e0010 */
[----:B------:R-:W-:Y:S02]  /*1fee0*/  IMAD.MOV.U32 R69, RZ, RZ, R17 ;  /* 0x000000ffff457224 */ /* 0x000fe400078e0011 */
[C---:B-1----:R-:W-:Y:S11]  /*1fef0*/  HMMA.1688.F32.TF32 R16, R4.reuse, R70, R92 ;  /* 0x000000460410723c */ /* 0x042ff6000008105c */
[----:B------:R-:W-:Y:S11]  /*1ff00*/  @!UPT UIADD3 URZ, URZ, URZ, URZ ;  /* 0x0000003f3f3ff290 */ /* 0x000ff6000fffe03f */
[----:B------:R-:W-:Y:S02]  /*1ff10*/  @!UPT UIADD3 URZ, URZ, URZ, URZ ;  /* 0x0000003f3f3ff290 */ /* 0x000fe4000fffe03f */
[----:B------:R-:W-:Y:S01]  /*1ff20*/  IMAD.MOV.U32 R77, RZ, RZ, R16 ;  /* 0x000000ffff4d7224 */ /* 0x000fe200078e0010 */
[----:B------:R-:W-:Y:S01]  /*1ff30*/  MOV R81, R18 ;  /* 0x0000001200517202 */ /* 0x000fe20000000f00 */
[----:B------:R-:W-:Y:S02]  /*1ff40*/  IMAD.MOV.U32 R76, RZ, RZ, R17 ;  /* 0x000000ffff4c7224 */ /* 0x000fe400078e0011 */
[----:B------:R-:W-:Y:S02]  /*1ff50*/  IMAD.MOV.U32 R80, RZ, RZ, R19 ;  /* 0x000000ffff507224 */ /* 0x000fe400078e0013 */
[C---:B------:R-:W-:Y:S03]  /*1ff60*/  HMMA.1688.F32.TF32 R16, R4.reuse, R74, R108 ;  /* 0x0000004a0410723c */ /* 0x040fe6000008106c */
[----:B------:R-:W-:Y:S04]  /*1ff70*/  STL [R1+0x16c4], R80 ;  /* 0x0016c45001007387 */ /* 0x000fe80000100800 */
[----:B------:R-:W-:Y:S01]  /*1ff80*/  STL [R1+0x16c0], R77 ;  /* 0x0016c04d01007387 */ /* 0x000fe20000100800 */
[C---:B------:R-:W-:Y:S03]  /*1ff90*/  HMMA.1688.F32.TF32 R52, R4.reuse, R30, R96 ;  /* 0x0000001e0434723c */ /* 0x040fe60000081060 */
[----:B------:R-:W-:Y:S04]  /*1ffa0*/  STL [R1+0x16bc], R76 ;  /* 0x0016bc4c01007387 */ /* 0x000fe80000100800 */
[----:B------:R-:W-:Y:S08]  /*1ffb0*/  STL [R1+0x16b8], R81 ;  /* 0x0016b85101007387 */ /* 0x000ff00000100800 */
[----:B------:R-:W-:Y:S04]  /*1ffc0*/  STL.64 [R1+0x3d0], R16 ;  /* 0x0003d01001007387 */ /* 0x000fe80000100a00 */
[----:B------:R1:W-:Y:S02]  /*1ffd0*/  STL.64 [R1+0x3d8], R18 ;  /* 0x0003d81201007387 */ /* 0x0003e40000100a00 */
[----:B-1----:R-:W-:Y:S03]  /*1ffe0*/  HMMA.1688.F32.TF32 R16, R4, R146, R208 ;  /* 0x000000920410723c */ /* 0x002fe600000810d0 */
[----:B------:R-:W-:-:S02]  /*1fff0*/  IMAD.MOV.U32 R28, RZ, RZ, R52 ;  /* 0x000000ffff1c7224 */ /* 0x000fc400078e0034 */
[----:B------:R-:W-:Y:S02]  /*20000*/  IMAD.MOV.U32 R32, RZ, RZ, R53 ;  /* 0x000000ffff207224 */ /* 0x000fe400078e0035 */
[----:B------:R-:W-:Y:S02]  /*20010*/  IMAD.MOV.U32 R40, RZ, RZ, R54 ;  /* 0x000000ffff287224 */ /* 0x000fe400078e0036 */
[----:B------:R-:W-:Y:S02]  /*20020*/  IMAD.MOV.U32 R41, RZ, RZ, R55 ;  /* 0x000000ffff297224 */ /* 0x000fe400078e0037 */
[C---:B------:R-:W-:Y:S08]  /*20030*/  HMMA.1688.F32.TF32 R52, R4.reuse, R78, R124 ;  /* 0x0000004e0434723c */ /* 0x040ff0000008107c */
[----:B------:R-:W-:Y:S05]  /*20040*/  HMMA.1688.F32.TF32 R48, R4, R82, R140 ;  /* 0x000000520430723c */ /* 0x000fea000008108c */
[----:B------:R-:W-:-:S02]  /*20050*/  IMAD.MOV.U32 R152, RZ, RZ, R16 ;  /* 0x000000ffff987224 */ /* 0x000fc400078e0010 */
[----:B------:R-:W-:Y:S02]  /*20060*/  IMAD.MOV.U32 R148, RZ, RZ, R17 ;  /* 0x000000ffff947224 */ /* 0x000fe400078e0011 */
[----:B------:R-:W-:Y:S02]  /*20070*/  IMAD.MOV.U32 R153, RZ, RZ, R18 ;  /* 0x000000ffff997224 */ /* 0x000fe400078e0012 */
[----:B------:R-:W-:Y:S02]  /*20080*/  IMAD.MOV.U32 R149, RZ, RZ, R19 ;  /* 0x000000ffff957224 */ /* 0x000fe400078e0013 */
[----:B------:R-:W-:Y:S02]  /*20090*/  HMMA.1688.F32.TF32 R16, R4, R150, R212 ;  /* 0x000000960410723c */ /* 0x000fe400000810d4 */
[----:B------:R-:W-:Y:S04]  /*200a0*/  STL.64 [R1+0x510], R52 ;  /* 0x0005103401007387 */ /* 0x000fe80000100a00 */
[----:B------:R-:W-:Y:S04]  /*200b0*/  STL.64 [R1+0x518], R54 ;  /* 0x0005183601007387 */ /* 0x000fe80000100a00 */
[----:B------:R-:W-:Y:S04]  /*200c0*/  STL.64 [R1+0x6f0], R48 ;  /* 0x0006f03001007387 */ /* 0x000fe80000100a00 */
[----:B------:R-:W-:Y:S04]  /*200d0*/  STL.64 [R1+0x6f8], R50 ;  /* 0x0006f83201007387 */ /* 0x000fe80000100a00 */
[----:B------:R-:W-:Y:S04]  /*200e0*/  STL [R1+0x1624], R149 ;  /* 0x0016249501007387 */ /* 0x000fe80000100800 */
[----:B------:R-:W-:Y:S02]  /*200f0*/  STL [R1+0x1620], R153 ;  /* 0x0016209901007387 */ /* 0x000fe40000100800 */
[----:B------:R-:W-:-:S02]  /*20100*/  IMAD.MOV.U32 R145, RZ, RZ, R19 ;  /* 0x000000ffff917224 */ /* 0x000fc400078e0013 */
[----:B------:R-:W-:Y:S01]  /*20110*/  STL [R1+0x161c], R152 ;  /* 0x00161c9801007387 */ /* 0x000fe20000100800 */
[----:B------:R-:W-:-:S03]  /*20120*/  IMAD.MOV.U32 R144, RZ, RZ, R18 ;  /* 0x000000ffff907224 */ /* 0x000fc600078e0012 */
[----:B------:R-:W-:Y:S04]  /*20130*/  STL [R1+0x1618], R148 ;  /* 0x0016189401007387 */ /* 0x000fe80000100800 */
[----:B------:R1:W-:Y:S04]  /*20140*/  STL.64 [R1+0x6d0], R16 ;  /* 0x0006d01001007387 */ /* 0x0003e80000100a00 */
[----:B------:R-:W-:Y:S04]  /*20150*/  STL [R1+0x162c], R145 ;  /* 0x00162c9101007387 */ /* 0x000fe80000100800 */
[----:B------:R-:W-:Y:S04]  /*20160*/  STL [R1+0x1628], R144 ;  /* 0x0016289001007387 */ /* 0x000fe80000100800 */
        /* <DEDUP_REMOVED lines=48> */
[C---:B-1----:R-:W-:Y:S08]  /*20470*/  HMMA.1688.F32.TF32 R16, R4.reuse, R154, R216 ;  /* 0x0000009a0410723c */ /* 0x042ff000000810d8 */
[----:B------:R-:W-:Y:S11]  /*20480*/  HMMA.1688.F32.TF32 R4, R4, R158, R220 ;  /* 0x0000009e0404723c */ /* 0x000ff600000810dc */
[----:B------:R-:W-:Y:S05]  /*20490*/  @!UPT UIADD3 URZ, URZ, URZ, URZ ;  /* 0x0000003f3f3ff290 */ /* 0x000fea000fffe03f */
        /* <DEDUP_REMOVED lines=9> */
[----:B------:R-:W-:Y:S04]  /*20530*/  STL.64 [R1+0x6a0], R4 ;  /* 0x0006a00401007387 */ /* 0x000fe80000100a00 */
[----:B------:R3:W-:Y:S04]  /*20540*/  STL.64 [R1+0x6a8], R6 ;  /* 0x0006a80601007387 */ /* 0x0007e80000100a00 */
[----:B------:R-:W-:Y:S04]  /*20550*/  LDS R18, [R2+0x7280] ;  /* 0x0072800002127984 */ /* 0x000fe80000000800 */
[----:B------:R-:W-:Y:S04]  /*20560*/  LDS R17, [R3+0x6280] ;  /* 0x0062800003117984 */ /* 0x000fe80000000800 */
[----:B------:R-:W1:Y:S01]  /*20570*/  LDS R19, [R3+0x7280] ;  /* 0x0072800003137984 */ /* 0x000e620000000800 */
[C---:B---3--:R-:W-:Y:S11]  /*20580*/  HMMA.1688.F32.TF32 R4, R8.reuse, R70, R164 ;  /* 0x000000460804723c */ /* 0x048ff600000810a4 */
[----:B------:R-:W-:Y:S11]  /*20590*/  @!UPT UIADD3 URZ, URZ, URZ, URZ ;  /* 0x0000003f3f3ff290 */ /* 0x000ff6000fffe03f */
[----:B------:R-:W-:Y:S02]  /*205a0*/  @!UPT UIADD3 URZ, URZ, URZ, URZ ;  /* 0x0000003f3f3ff290 */ /* 0x000fe4000fffe03f */
[----:B------:R-:W-:Y:S02]  /*205b0*/  IMAD.MOV.U32 R81, RZ, RZ, R4 ;  /* 0x000000ffff517224 */ /* 0x000fe400078e0004 */
[----:B------:R-:W-:Y:S02]  /*205c0*/  IMAD.MOV.U32 R73, RZ, RZ, R5 ;  /* 0x000000ffff497224 */ /* 0x000fe400078e0005 */
[----:B------:R-:W-:Y:S01]  /*205d0*/  IMAD.MOV.U32 R72, RZ, RZ, R6 ;  /* 0x000000ffff487224 */ /* 0x000fe200078e0006 */
[C---:B--2---:R-:W-:Y:S08]  /*205e0*/  HMMA.1688.F32.TF32 R124, R8.reuse, R14, R132 ;  /* 0x0000000e087c723c */ /* 0x044ff00000081084 */
[C---:B----4-:R-:W-:Y:S08]  /*205f0*/  HMMA.1688.F32.TF32 R100, R8.reuse, R22, R100 ;  /* 0x000000160864723c */ /* 0x050ff00000081064 */
[C---:B------:R-:W-:Y:S07]  /*20600*/  HMMA.1688.F32.TF32 R160, R8.reuse, R26, R160 ;  /* 0x0000001a08a0723c */ /* 0x040fee00000810a0 */
[----:B------:R-:W-:Y:S04]  /*20610*/  STL.64 [R1+0x1780], R126 ;  /* 0x0017807e01007387 */ /* 0x000fe80000100a00 */
[----:B------:R-:W-:Y:S04]  /*20620*/  STL.64 [R1+0x1778], R124 ;  /* 0x0017787c01007387 */ /* 0x000fe80000100a00 */
[----:B------:R-:W-:Y:S01]  /*20630*/  STL.64 [R1+0x1790], R102 ;  /* 0x0017906601007387 */ /* 0x000fe20000100a00 */
[C---:B------:R-:W-:Y:S03]  /*20640*/  HMMA.1688.F32.TF32 R48, R8.reuse, R46, R168 ;  /* 0x0000002e0830723c */ /* 0x040fe600000810a8 */
[----:B------:R-:W-:Y:S04]  /*20650*/  STL.64 [R1+0x1788], R100 ;  /* 0x0017886401007387 */ /* 0x000fe80000100a00 */
[----:B------:R-:W-:Y:S04]  /*20660*/  STL.64 [R1+0x17a0], R162 ;  /* 0x0017a0a201007387 */ /* 0x000fe80000100a00 */
[----:B------:R-:W-:Y:S11]  /*20670*/  STL.64 [R1+0x1798], R160 ;  /* 0x001798a001007387 */ /* 0x000ff60000100a00 */
[----:B------:R-:W-:Y:S01]  /*20680*/  @!UPT UIADD3 URZ, URZ, URZ, URZ ;  /* 0x0000003f3f3ff290 */ /* 0x000fe2000fffe03f */
[----:B------:R-:W-:Y:S04]  /*20690*/  STL.64 [R1+0x30], R48 ;  /* 0x0000303001007387 */ /* 0x000fe80000100a00 */
[----:B------:R-:W-:Y:S04]  /*206a0*/  STL.64 [R1+0x38], R50 ;  /* 0x0000383201007387 */ /* 0x000fe80000100a00 */
[----:B------:R2:W-:Y:S02]  /*206b0*/  STL [R1+0x14c], R7 ;  /* 0x00014c0701007387 */ /* 0x0005e40000100800 */
        /* <DEDUP_REMOVED lines=10> */
[----:B------:R-:W-:Y:S04]  /*20760*/  STL [R1+0x16c8], R72 ;  /* 0x0016c84801007387 */ /* 0x000fe80000100800 */
[----:B------:R-:W-:Y:S04]  /*20770*/  STL.64 [R1+0x1d0], R52 ;  /* 0x0001d03401007387 */ /* 0x000fe80000100a00 */
[----:B------:R-:W-:Y:S04]  /*20780*/  STL.64 [R1+0x1d8], R54 ;  /* 0x0001d83601007387 */ /* 0x000fe80000100a00 */
[----:B------:R-:W-:Y:S04]  /*20790*/  STL.64 [R1+0x270], R48 ;  /* 0x0002703001007387 */ /* 0x000fe80000100a00 */
[----:B------:R-:W-:Y:S04]  /*207a0*/  STL.64 [R1+0x278], R50 ;  /* 0x0002783201007387 */ /* 0x000fe80000100a00 */
[----:B------:R-:W-:Y:S01]  /*207b0*/  STL [R1+0x164c], R144 ;  /* 0x00164c9001007387 */ /* 0x000fe20000100800 */
[----:B------:R-:W-:-:S03]  /*207c0*/  MOV R149, R6 ;  /* 0x0000000600957202 */ /* 0x000fc60000000f00 */
[----:B------:R-:W-:Y:S01]  /*207d0*/  STL [R1+0x1648], R145 ;  /* 0x0016489101007387 */ /* 0x000fe20000100800 */
[----:B------:R-:W-:-:S03]  /*207e0*/  IMAD.MOV.U32 R153, RZ, RZ, R7 ;  /* 0x000000ffff997224 */ /* 0x000fc600078e0007 */
[----:B------:R-:W-:Y:S04]  /*207f0*/  STL [R1+0x1644], R152 ;  /* 0x0016449801007387 */ /* 0x000fe80000100800 */
[----:B------:R-:W-:Y:S04]  /*20800*/  STL [R1+0x1640], R148 ;  /* 0x0016409401007387 */ /* 0x000fe80000100800 */
[----:B------:R2:W-:Y:S02]  /*20810*/  STL.64 [R1+0x640], R4 ;  /* 0x0006400401007387 */ /* 0x0005e40000100a00 */
[C---:B--2---:R-:W-:Y:S02]  /*20820*/  HMMA.1688.F32.TF32 R4, R8.reuse, R150, R228 ;  /* 0x000000960804723c */ /* 0x044fe400000810e4 */
[----:B------:R-:W-:Y:S04]  /*20830*/  STL [R1+0x1654], R153 ;  /* 0x0016549901007387 */ /* 0x000fe80000100800 */
[----:B------:R-:W-:Y:S11]  /*20840*/  STL [R1+0x1650], R149 ;  /* 0x0016509501007387 */ /* 0x000ff60000100800 */
[----:B------:R-:W-:Y:S07]  /*20850*/  @!UPT UIADD3 URZ, URZ, URZ, URZ ;  /* 0x0000003f3f3ff290 */ /* 0x000fee000fffe03f */
[----:B------:R-:W-:Y:S02]  /*20860*/  IMAD.MOV.U32 R144, RZ, RZ, R4 ;  /* 0x000000ffff907224 */ /* 0x000fe400078e0004 */
[----:B------:R-:W-:Y:S02]  /*20870*/  IMAD.MOV.U32 R145, RZ, RZ, R5 ;  /* 0x000000ffff917224 */ /* 0x000fe400078e0005 */
[----:B------:R-:W-:Y:S02]  /*20880*/  IMAD.MOV.U32 R152, RZ, RZ, R6 ;  /* 0x000000ffff987224 */ /* 0x000fe400078e0006 */
[----:B------:R-:W-:Y:S02]  /*20890*/  IMAD.MOV.U32 R148, RZ, RZ, R7 ;  /* 0x000000ffff947224 */ /* 0x000fe400078e0007 */
[C---:B------:R-:W-:Y:S01]  /*208a0*/  HMMA.1688.F32.TF32 R4, R8.reuse, R154, R232 ;  /* 0x0000009a0804723c */ /* 0x040fe200000810e8 */
[----:B------:R-:W-:Y:S04]  /*208b0*/  STL [R1+0x1664], R144 ;  /* 0x0016649001007387 */ /* 0x000fe80000100800 */
[----:B------:R-:W-:Y:S04]  /*208c0*/  STL [R1+0x1660], R145 ;  /* 0x0016609101007387 */ /* 0x000fe80000100800 */
[----:B------:R-:W-:Y:S04]  /*208d0*/  STL [R1+0x165c], R152 ;  /* 0x00165c9801007387 */ /* 0x000fe80000100800 */
[----:B------:R-:W-:Y:S04]  /*208e0*/  STL [R1+0x1658], R148 ;  /* 0x0016589401007387 */ /* 0x000fe80000100800 */
[----:B------:R-:W1:Y:S01]  /*208f0*/  LDL.LU R164, [R1+0x220] ;  /* 0x0002200001a47983 */ /* 0x000e620000300800 */
[C---:B------:R-:W-:Y:S05]  /*20900*/  HMMA.1688.F32.TF32 R64, R8.reuse, R38, R84 ;  /* 0x000000260840723c */ /* 0x040fea0000081054 */
[----:B------:R-:W-:Y:S04]  /*20910*/  STL.64 [R1+0x610], R4 ;  /* 0x0006100401007387 */ /* 0x000fe80000100a00 */
[----:B------:R2:W-:Y:S04]  /*20920*/  STL.64 [R1+0x618], R6 ;  /* 0x0006180601007387 */ /* 0x0005e80000100a00 */
[----:B------:R-:W1:Y:S04]  /*20930*/  LDL.LU R165, [R1+0x224] ;  /* 0x0002240001a57983 */ /* 0x000e680000300800 */
[----:B------:R-:W1:Y:S04]  /*20940*/  LDL.LU R166, [R1+0x228] ;  /* 0x0002280001a67983 */ /* 0x000e680000300800 */
[----:B------:R-:W1:Y:S04]  /*20950*/  LDL.LU R167, [R1+0x22c] ;  /* 0x00022c0001a77983 */ /* 0x000e680000300800 */
        /* <DEDUP_REMOVED lines=16> */
[C---:B------:R-:W-:Y:S03]  /*20a60*/  HMMA.1688.F32.TF32 R92, R8.reuse, R42, R172 ;  /* 0x0000002a085c723c */ /* 0x040fe600000810ac */
        /* <DEDUP_REMOVED lines=25> */
[C---:B--2---:R-:W-:Y:S11]  /*20c00*/  HMMA.1688.F32.TF32 R4, R8.reuse, R158, R236 ;  /* 0x0000009e0804723c */ /* 0x044ff600000810ec */
[----:B------:R-:W-:Y:S11]  /*20c10*/  @!UPT UIADD3 URZ, URZ, URZ, URZ ;  /* 0x0000003f3f3ff290 */ /* 0x000ff6000fffe03f */
[----:B------:R-:W-:Y:S02]  /*20c20*/  @!UPT UIADD3 URZ, URZ, URZ, URZ ;  /* 0x0000003f3f3ff290 */ /* 0x000fe4000fffe03f */
[----:B------:R-:W-:Y:S02]  /*20c30*/  IMAD.MOV.U32 R152, RZ, RZ, R4 ;  /* 0x000000ffff987224 */ /* 0x000fe400078e0004 */
[----:B------:R-:W-:Y:S01]  /*20c40*/  IMAD.MOV.U32 R148, RZ, RZ, R5 ;  /* 0x000000ffff947224 */ /* 0x000fe200078e0005 */
[----:B------:R-:W-:Y:S01]  /*20c50*/  HMMA.1688.F32.TF32 R56, R8, R30, R56 ;  /* 0x0000001e0838723c */ /* 0x000fe20000081038 */
        /* <DEDUP_REMOVED lines=8> */
[----:B------:R-:W-:Y:S04]  /*20ce0*/  LDS R9, [R3+0x6300] ;  /* 0x0063000003097984 */ /* 0x000fe80000000800 */
[----:B------:R-:W2:Y:S04]  /*20cf0*/  LDS R11, [R3+0x7300] ;  /* 0x00730000030b7984 */ /* 0x000ea80000000800 */
[----:B------:R-:W-:Y:S04]  /*20d00*/  LDS R4, [R2+0x6380] ;  /* 0x0063800002047984 */ /* 0x000fe80000000800 */
[----:B------:R-:W-:Y:S04]  /*20d10*/  LDS R6, [R2+0x7380] ;  /* 0x0073800002067984 */ /* 0x000fe80000000800 */
[----:B------:R-:W-:Y:S04]  /*20d20*/  LDS R5, [R3+0x6380] ;  /* 0x0063800003057984 */ /* 0x000fe80000000800 */
[----:B------:R-:W1:Y:S02]  /*20d30*/  LDS R7, [R3+0x7380] ;  /* 0x0073800003077984 */ /* 0x000e640000000800 */
[----:B-1----:R-:W-:Y:S11]  /*20d40*/  HMMA.1688.F32.TF32 R48, R16, R70, R164 ;  /* 0x000000461030723c */ /* 0x002ff600000810a4 */
[----:B------:R-:W-:Y:S11]  /*20d50*/  @!UPT UIADD3 URZ, URZ, URZ, URZ ;  /* 0x0000003f3f3ff290 */ /* 0x000ff6000fffe03f */
[----:B------:R-:W-:Y:S02]  /*20d60*/  @!UPT UIADD3 URZ, URZ, URZ, URZ ;  /* 0x0000003f3f3ff290 */ /* 0x000fe4000fffe03f */
[----:B------:R-:W-:Y:S02]  /*20d70*/  IMAD.MOV.U32 R72, RZ, RZ, R48 ;  /* 0x000000ffff487224 */ /* 0x000fe400078e0030 */
[----:B------:R-:W-:Y:S02]  /*20d80*/  IMAD.MOV.U32 R80, RZ, RZ, R49 ;  /* 0x000000ffff507224 */ /* 0x000fe400078e0031 */
[----:B------:R-:W-:Y:S02]  /*20d90*/  IMAD.MOV.U32 R77, RZ, RZ, R50 ;  /* 0x000000ffff4d7224 */ /* 0x000fe400078e0032 */
[----:B------:R-:W-:-:S05]  /*20da0*/  IMAD.MOV.U32 R76, RZ, RZ, R51 ;  /* 0x000000ffff4c7224 */ /* 0x000fca00078e0033 */
[----:B------:R-:W-:Y:S04]  /*20db0*/  STL [R1+0x16e0], R76 ;  /* 0x0016e04c01007387 */ /* 0x000fe80000100800 */
[----:B------:R-:W-:Y:S04]  /*20dc0*/  STL [R1+0x16dc], R77 ;  /* 0x0016dc4d01007387 */ /* 0x000fe80000100800 */
[----:B------:R-:W-:Y:S04]  /*20dd0*/  STL [R1+0x16d8], R80 ;  /* 0x0016d85001007387 */ /* 0x000fe80000100800 */
[----:B------:R-:W-:Y:S01]  /*20de0*/  STL [R1+0x16d4], R72 ;  /* 0x0016d44801007387 */ /* 0x000fe20000100800 */
[C---:B----4-:R-:W-:Y:S08]  /*20df0*/  HMMA.1688.F32.TF32 R120, R16.reuse, R42, R132 ;  /* 0x0000002a1078723c */ /* 0x050ff00000081084 */
[C---:B---3--:R-:W-:Y:S08]  /*20e00*/  HMMA.1688.F32.TF32 R108, R16.reuse, R30, R184 ;  /* 0x0000001e106c723c */ /* 0x048ff000000810b8 */
[C---:B------:R-:W-:Y:S11]  /*20e10*/  HMMA.1688.F32.TF32 R48, R16.reuse, R74, R128 ;  /* 0x0000004a1030723c */ /* 0x040ff60000081080 */
[----:B------:R-:W-:Y:S11]  /*20e20*/  @!UPT UIADD3 URZ, URZ, URZ, URZ ;  /* 0x0000003f3f3ff290 */ /* 0x000ff6000fffe03f */
[----:B------:R-:W-:Y:S01]  /*20e30*/  @!UPT UIADD3 URZ, URZ, URZ, URZ ;  /* 0x0000003f3f3ff290 */ /* 0x000fe2000fffe03f */
[----:B------:R1:W-:Y:S01]  /*20e40*/  STL.64 [R1+0x50], R48 ;  /* 0x0000503001007387 */ /* 0x0003e20000100a00 */
[----:B------:R-:W-:Y:S02]  /*20e50*/  IMAD.MOV.U32 R73, RZ, RZ, R50 ;  /* 0x000000ffff497224 */ /* 0x000fe400078e0032 */
[----:B------:R-:W-:Y:S02]  /*20e60*/  IMAD.MOV.U32 R81, RZ, RZ, R51 ;  /* 0x000000ffff517224 */ /* 0x000fe400078e0033 */
[----:B-1----:R-:W-:Y:S01]  /*20e70*/  HMMA.1688.F32.TF32 R48, R16, R78, R96 ;  /* 0x0000004e1030723c */ /* 0x002fe20000081060 */
        /* <DEDUP_REMOVED lines=49> */
[----:B------:R-:W-:Y:S01]  /*21190*/  MOV R72, R51 ;  /* 0x0000003300487202 */ /* 0x000fe20000000f00 */
[----:B------:R-:W-:-:S02]  /*211a0*/  IMAD.MOV.U32 R77, RZ, RZ, R49 ;  /* 0x000000ffff4d7224 */ /* 0x000fc400078e0031 */
[----:B------:R-:W-:Y:S01]  /*211b0*/  IMAD.MOV.U32 R80, RZ, RZ, R50 ;  /* 0x000000ffff507224 */ /* 0x000fe200078e0032 */
[C---:B------:R-:W-:Y:S08]  /*211c0*/  HMMA.1688.F32.TF32 R180, R16.reuse, R14, R180 ;  /* 0x0000000e10b4723c */ /* 0x040ff000000810b4 */
[C---:B------:R-:W-:Y:S08]  /*211d0*/  HMMA.1688.F32.TF32 R168, R16.reuse, R22, R168 ;  /* 0x0000001610a8723c */ /* 0x040ff000000810a8 */
[C---:B------:R-:W-:Y:S08]  /*211e0*/  HMMA.1688.F32.TF32 R172, R16.reuse, R26, R172 ;  /* 0x0000001a10ac723c */ /* 0x040ff000000810ac */
[C---:B------:R-:W-:Y:S08]  /*211f0*/  HMMA.1688.F32.TF32 R112, R16.reuse, R34, R112 ;  /* 0x000000221070723c */ /* 0x040ff00000081070 */
[C---:B------:R-:W-:Y:S08]  /*21200*/  HMMA.1688.F32.TF32 R116, R16.reuse, R38, R116 ;  /* 0x000000261074723c */ /* 0x040ff00000081074 */
[C---:B------:R-:W-:Y:S08]  /*21210*/  HMMA.1688.F32.TF32 R84, R16.reuse, R46, R84 ;  /* 0x0000002e1054723c */ /* 0x040ff00000081054 */
[C---:B--2---:R-:W-:Y:S11]  /*21220*/  HMMA.1688.F32.TF32 R48, R16.reuse, R82, R196 ;  /* 0x000000521030723c */ /* 0x044ff600000810c4 */
[----:B------:R-:W-:Y:S11]  /*21230*/  @!UPT UIADD3 URZ, URZ, URZ, URZ ;  /* 0x0000003f3f3ff290 */ /* 0x000ff6000fffe03f */
[----:B------:R-:W-:Y:S02]  /*21240*/  @!UPT UIADD3 URZ, URZ, URZ, URZ ;  /* 0x0000003f3f3ff290 */ /* 0x000fe4000fffe03f */
[----:B------:R-:W-:Y:S02]  /*21250*/  IMAD.MOV.U32 R153, RZ, RZ, R48 ;  /* 0x000000ffff997224 */ /* 0x000fe400078e0030 */
[----:B------:R-:W-:Y:S02]  /*21260*/  IMAD.MOV.U32 R149, RZ, RZ, R49 ;  /* 0x000000ffff957224 */ /* 0x000fe400078e0031 */
[----:B------:R-:W-:Y:S02]  /*21270*/  IMAD.MOV.U32 R144, RZ, RZ, R50 ;  /* 0x000000ffff907224 */ /* 0x000fe400078e0032 */
[----:B------:R-:W-:Y:S02]  /*21280*/  IMAD.MOV.U32 R145, RZ, RZ, R51 ;  /* 0x000000ffff917224 */ /* 0x000fe400078e0033 */
[----:B---3--:R-:W-:Y:S03]  /*21290*/  HMMA.1688.F32.TF32 R48, R16, R146, R192 ;  /* 0x000000921030723c */ /* 0x008fe600000810c0 */
[----:B------:R-:W-:Y:S04]  /*212a0*/  STL [R1+0x1684], R145 ;  /* 0x0016849101007387 */ /* 0x000fe80000100800 */
[----:B------:R-:W-:Y:S04]  /*212b0*/  STL [R1+0x1680], R144 ;  /* 0x0016809001007387 */ /* 0x000fe80000100800 */
[----:B------:R-:W-:Y:S04]  /*212c0*/  STL [R1+0x167c], R153 ;  /* 0x00167c9901007387 */ /* 0x000fe80000100800 */
[----:B------:R-:W-:Y:S08]  /*212d0*/  STL [R1+0x1678], R149 ;  /* 0x0016789501007387 */ /* 0x000ff00000100800 */
[----:B------:R4:W-:Y:S01]  /*212e0*/  STL.64 [R1+0x570], R48 ;  /* 0x0005703001007387 */ /* 0x0009e20000100a00 */
[----:B------:R-:W-:-:S02]  /*212f0*/  IMAD.MOV.U32 R152, RZ, RZ, R50 ;  /* 0x000000ffff987224 */ /* 0x000fc400078e0032 */
[----:B------:R-:W-:Y:S02]  /*21300*/  IMAD.MOV.U32 R148, RZ, RZ, R51 ;  /* 0x000000ffff947224 */ /* 0x000fe400078e0033 */
[C---:B----4-:R-:W-:Y:S08]  /*21310*/  HMMA.1688.F32.TF32 R48, R16.reuse, R154, R104 ;  /* 0x0000009a1030723c */ /* 0x050ff00000081068 */
[C---:B------:R-:W-:Y:S01]  /*21320*/  HMMA.1688.F32.TF32 R52, R16.reuse, R150, R136 ;  /* 0x000000961034723c */ /* 0x040fe20000081088 */
[----:B------:R-:W-:Y:S04]  /*21330*/  STL [R1+0x168c], R148 ;  /* 0x00168c9401007387 */ /* 0x000fe80000100800 */
[----:B------:R-:W-:Y:S03]  /*21340*/  STL [R1+0x1688], R152 ;  /* 0x0016889801007387 */ /* 0x000fe60000100800 */
[----:B------:R-:W-:Y:S08]  /*21350*/  HMMA.1688.F32.TF32 R16, R16, R158, R88 ;  /* 0x0000009e1010723c */ /* 0x000ff00000081058 */
[----:B------:R-:W-:-:S02]  /*21360*/  IMAD.MOV.U32 R149, RZ, RZ, R51 ;  /* 0x000000ffff957224 */ /* 0x000fc400078e0033 */
[----:B------:R-:W-:-:S05]  /*21370*/  IMAD.MOV.U32 R153, RZ, RZ, R50 ;  /* 0x000000ffff997224 */ /* 0x000fca00078e0032 */
[----:B------:R1:W-:Y:S01]  /*21380*/  STL.64 [R1+0x560], R52 ;  /* 0x0005603401007387 */ /* 0x0003e20000100a00 */
[----:B------:R-:W-:Y:S02]  /*21390*/  IMAD.MOV.U32 R144, RZ, RZ, R49 ;  /* 0x000000ffff907224 */ /* 0x000fe400078e0031 */
[----:B------:R-:W-:Y:S01]  /*213a0*/  IMAD.MOV.U32 R145, RZ, RZ, R48 ;  /* 0x000000ffff917224 */ /* 0x000fe200078e0030 */
[----:B------:R2:W-:Y:S04]  /*213b0*/  STL.64 [R1+0x568], R54 ;  /* 0x0005683601007387 */ /* 0x0005e80000100a00 */
[----:B------:R-:W-:Y:S04]  /*213c0*/  STL [R1+0x169c], R149 ;  /* 0x00169c9501007387 */ /* 0x000fe80000100800 */
[----:B------:R-:W-:Y:S04]  /*213d0*/  STL [R1+0x1698], R153 ;  /* 0x0016989901007387 */ /* 0x000fe80000100800 */
[----:B------:R-:W-:Y:S04]  /*213e0*/  STL [R1+0x1694], R144 ;  /* 0x0016949001007387 */ /* 0x000fe80000100800 */
[----:B------:R-:W-:Y:S04]  /*213f0*/  STL [R1+0x1690], R145 ;  /* 0x0016909101007387 */ /* 0x000fe80000100800 */
[----:B------:R3:W-:Y:S04]  /*21400*/  STL.64 [R1+0x540], R16 ;  /* 0x0005401001007387 */ /* 0x0007e80000100a00 */
[----:B------:R4:W-:Y:S04]  /*21410*/  STL.64 [R1+0x548], R18 ;  /* 0x0005481201007387 */ /* 0x0009e80000100a00 */
[----:B------:R-:W4:Y:S04]  /*21420*/  LDL.LU R240, [R1+0x2d0] ;  /* 0x0002d00001f07983 */ /* 0x000f280000300800 */
[----:B------:R-:W4:Y:S04]  /*21430*/  LDL.LU R241, [R1+0x2d4] ;  /* 0x0002d40001f17983 */ /* 0x000f280000300800 */
[----:B------:R-:W4:Y:S04]  /*21440*/  LDL.LU R242, [R1+0x2d8] ;  /* 0x0002d80001f27983 */ /* 0x000f280000300800 */
[----:B------:R-:W4:Y:S04]  /*21450*/  LDL.LU R243, [R1+0x2dc] ;  /* 0x0002dc0001f37983 */ /* 0x000f280000300800 */
[----:B-1----:R-:W4:Y:S04]  /*21460*/  LDL.LU R52, [R1+0x2e0] ;  /* 0x0002e00001347983 */ /* 0x002f280000300800 */
[----:B------:R-:W4:Y:S04]  /*21470*/  LDL.LU R53, [R1+0x2e4] ;  /* 0x0002e40001357983 */ /* 0x000f280000300800 */
[----:B--2---:R-:W2:Y:S04]  /*21480*/  LDL.LU R54, [R1+0x2e8] ;  /* 0x0002e80001367983 */ /* 0x004ea80000300800 */
        /* <DEDUP_REMOVED lines=96> */
[C---:B------:R-:W-:Y:S08]  /*21a90*/  HMMA.1688.F32.TF32 R188, R8.reuse, R14, R188 ;  /* 0x0000000e08bc723c */ /* 0x040ff000000810bc */
[C---:B------:R-:W-:Y:S08]  /*21aa0*/  HMMA.1688.F32.TF32 R184, R8.reuse, R26, R184 ;  /* 0x0000001a08b8723c */ /* 0x040ff000000810b8 */
[C---:B------:R-:W-:Y:S08]  /*21ab0*/  HMMA.1688.F32.TF32 R128, R8.reuse, R30, R128 ;  /* 0x0000001e0880723c */ /* 0x040ff00000081080 */
[----:B------:R-:W-:Y:S08]  /*21ac0*/  HMMA.1688.F32.TF32 R132, R8, R34, R132 ;  /* 0x000000220884723c */ /* 0x000ff00000081084 */
[C---:B--2---:R-:W-:Y:S08]  /*21ad0*/  HMMA.1688.F32.TF32 R48, R4.reuse, R146, R48 ;  /* 0x000000920430723c */ /* 0x044ff00000081030 */
[----:B------:R-:W-:Y:S08]  /*21ae0*/  HMMA.1688.F32.TF32 R212, R4, R38, R212 ;  /* 0x0000002604d4723c */ /* 0x000ff000000810d4 */
[C---:B---3--:R-:W-:Y:S08]  /*21af0*/  HMMA.1688.F32.TF32 R16, R8.reuse, R150, R16 ;  /* 0x000000960810723c */ /* 0x048ff00000081010 */
[C---:B----4-:R-:W-:Y:S08]  /*21b00*/  HMMA.1688.F32.TF32 R124, R8.reuse, R78, R124 ;  /* 0x0000004e087c723c */ /* 0x050ff0000008107c */
[C---:B------:R-:W-:Y:S08]  /*21b10*/  HMMA.1688.F32.TF32 R160, R8.reuse, R70, R160 ;  /* 0x0000004608a0723c */ /* 0x040ff000000810a0 */
[C---:B------:R-:W-:Y:S11]  /*21b20*/  HMMA.1688.F32.TF32 R100, R8.reuse, R74, R100 ;  /* 0x0000004a0864723c */ /* 0x040ff60000081064 */
[----:B------:R-:W-:Y:S04]  /*21b30*/  @!UPT UIADD3 URZ, URZ, URZ, URZ ;  /* 0x0000003f3f3ff290 */ /* 0x000fe8000fffe03f */
[----:B------:R-:W-:Y:S04]  /*21b40*/  STL.64 [R1+0x10], R160 ;  /* 0x000010a001007387 */ /* 0x000fe80000100a00 */
[----:B------:R1:W-:Y:S01]  /*21b50*/  STL.64 [R1+0x18], R162 ;  /* 0x000018a201007387 */ /* 0x0003e20000100a00 */
[C---:B------:R-:W-:Y:S03]  /*21b60*/  HMMA.1688.F32.TF32 R176, R8.reuse, R146, R176 ;  /* 0x0000009208b0723c */ /* 0x040fe600000810b0 */
[----:B-1----:R-:W2:Y:S05]  /*21b70*/  LDL.LU.64 R162, [R1+0x17a0] ;  /* 0x0017a00001a27983 */ /* 0x002eaa0000300a00 */
[----:B------:R-:W-:Y:S01]  /*21b80*/  HMMA.1688.F32.TF32 R244, R8, R82, R244 ;  /* 0x0000005208f4723c */ /* 0x000fe200000810f4 */
[----:B------:R-:W2:Y:S01]  /*21b90*/  LDL.LU.64 R160, [R1+0x1798] ;  /* 0x0017980001a07983 */ /* 0x000ea20000300a00 */
[----:B------:R-:W-:-:S02]  /*21ba0*/  IMAD.MOV.U32 R149, RZ, RZ, R102 ;  /* 0x000000ffff957224 */ /* 0x000fc400078e0066 */
[----:B------:R-:W-:Y:S01]  /*21bb0*/  IMAD.MOV.U32 R153, RZ, RZ, R103 ;  /* 0x000000ffff997224 */ /* 0x000fe200078e0067 */
[----:B------:R1:W-:Y:S01]  /*21bc0*/  STL.64 [R1+0x40], R100 ;  /* 0x0000406401007387 */ /* 0x0003e20000100a00 */
[----:B------:R-:W-:Y:S02]  /*21bd0*/  IMAD.MOV.U32 R148, RZ, RZ, R126 ;  /* 0x000000ffff947224 */ /* 0x000fe400078e007e */
[----:B------:R-:W-:Y:S01]  /*21be0*/  IMAD.MOV.U32 R152, RZ, RZ, R127 ;  /* 0x000000ffff987224 */ /* 0x000fe200078e007f */
[----:B------:R-:W3:Y:S01]  /*21bf0*/  LDL.LU.64 R102, [R1+0x1790] ;  /* 0x0017900001667983 */ /* 0x000ee20000300a00 */
[----:B------:R-:W-:Y:S02]  /*21c00*/  IMAD.MOV.U32 R144, RZ, RZ, R124 ;  /* 0x000000ffff907224 */ /* 0x000fe400078e007c */
[----:B------:R-:W-:Y:S01]  /*21c10*/  IMAD.MOV.U32 R145, RZ, RZ, R125 ;  /* 0x000000ffff917224 */ /* 0x000fe200078e007d */
[----:B-1----:R-:W3:Y:S04]  /*21c20*/  LDL.LU.64 R100, [R1+0x1788] ;  /* 0x0017880001647983 */ /* 0x002ee80000300a00 */
[----:B------:R-:W4:Y:S04]  /*21c30*/  LDL.LU.64 R126, [R1+0x1780] ;  /* 0x00178000017e7983 */ /* 0x000f280000300a00 */
[----:B------:R-:W4:Y:S04]  /*21c40*/  LDL.LU.64 R124, [R1+0x1778] ;  /* 0x00177800017c7983 */ /* 0x000f280000300a00 */
[----:B------:R-:W-:Y:S04]  /*21c50*/  STL.64 [R1+0x4e0], R244 ;  /* 0x0004e0f401007387 */ /* 0x000fe80000100a00 */
[----:B------:R1:W-:Y:S01]  /*21c60*/  STL.64 [R1+0x4e8], R246 ;  /* 0x0004e8f601007387 */ /* 0x0003e20000100a00 */
[C---:B------:R-:W-:Y:S03]  /*21c70*/  HMMA.1688.F32.TF32 R88, R8.reuse, R46, R88 ;  /* 0x0000002e0858723c */ /* 0x040fe60000081058 */
[----:B-1----:R-:W2:Y:S04]  /*21c80*/  LDL.LU.64 R246, [R1+0x1770] ;  /* 0x0017700001f67983 */ /* 0x002ea80000300a00 */
[----:B------:R-:W2:Y:S04]  /*21c90*/  LDL.LU.64 R244, [R1+0x1768] ;  /* 0x0017680001f47983 */ /* 0x000ea80000300a00 */
[----:B------:R-:W-:Y:S04]  /*21ca0*/  STL.64 [R1+0x4d0], R176 ;  /* 0x0004d0b001007387 */ /* 0x000fe80000100a00 */
[----:B------:R1:W-:Y:S04]  /*21cb0*/  STL.64 [R1+0x4d8], R178 ;  /* 0x0004d8b201007387 */ /* 0x0003e80000100a00 */
[----:B-1----:R-:W2:Y:S04]  /*21cc0*/  LDL.LU.64 R178, [R1+0x1760] ;  /* 0x0017600001b27983 */ /* 0x002ea80000300a00 */
[----:B------:R-:W3:Y:S04]  /*21cd0*/  LDL.LU.64 R176, [R1+0x1758] ;  /* 0x0017580001b07983 */ /* 0x000ee80000300a00 */
[----:B------:R-:W-:Y:S04]  /*21ce0*/  STL.64 [R1+0x4c0], R16 ;  /* 0x0004c01001007387 */ /* 0x000fe80000100a00 */
[----:B------:R1:W-:Y:S02]  /*21cf0*/  STL.64 [R1+0x4c8], R18 ;  /* 0x0004c81201007387 */ /* 0x0003e40000100a00 */
[C---:B-1----:R-:W-:Y:S02]  /*21d00*/  HMMA.1688.F32.TF32 R16, R8.reuse, R154, R236 ;  /* 0x0000009a0810723c */ /* 0x042fe400000810ec */
[----:B------:R-:W-:Y:S04]  /*21d10*/  LDS R236, [R2+0x8200] ;  /* 0x0082000002ec7984 */ /* 0x000fe80000000800 */
[----:B------:R-:W-:Y:S02]  /*21d20*/  LDS R238, [R2+0x9200] ;  /* 0x0092000002ee7984 */ /* 0x000fe40000000800 */
[----:B------:R-:W-:Y:S02]  /*21d30*/  HMMA.1688.F32.TF32 R8, R8, R158, R232 ;  /* 0x0000009e0808723c */ /* 0x000fe400000810e8 */
[----:B------:R-:W-:Y:S04]  /*21d40*/  LDS R237, [R3+0x8200] ;  /* 0x0082000003ed7984 */ /* 0x000fe80000000800 */
[----:B------:R-:W-:Y:S09]  /*21d50*/  LDS R239, [R3+0x9200] ;  /* 0x0092000003ef7984 */ /* 0x000ff20000000800 */
[----:B------:R-:W-:Y:S04]  /*21d60*/  STL.64 [R1+0x360], R16 ;  /* 0x0003601001007387 */ /* 0x000fe80000100a00 */
[----:B------:R-:W-:Y:S04]  /*21d70*/  STL.64 [R1+0x368], R18 ;  /* 0x0003681201007387 */ /* 0x000fe80000100a00 */
[----:B------:R-:W-:Y:S04]  /*21d80*/  STL.64 [R1+0x1b0], R8 ;  /* 0x0001b00801007387 */ /* 0x000fe80000100a00 */
[----:B------:R1:W-:Y:S02]  /*21d90*/  STL.64 [R1+0x1b8], R10 ;  /* 0x0001b80a01007387 */ /* 0x0003e40000100a00 */
[C---:B-1----:R-:W-:Y:S08]  /*21da0*/  HMMA.1688.F32.TF32 R8, R4.reuse, R82, R248 ;  /* 0x000000520408723c */ /* 0x042ff000000810f8 */
[C---:B------:R-:W-:Y:S08]  /*21db0*/  HMMA.1688.F32.TF32 R16, R4.reuse, R150, R52 ;  /* 0x000000960410723c */ /* 0x040ff00000081034 */
[C---:B------:R-:W-:Y:S07]  /*21dc0*/  HMMA.1688.F32.TF32 R204, R4.reuse, R14, R204 ;  /* 0x0000000e04cc723c */ /* 0x040fee00000810cc */
[----:B------:R-:W-:Y:S01]  /*21dd0*/  STL.64 [R1+0x330], R8 ;  /* 0x0003300801007387 */ /* 0x000fe20000100a00 */
[C---:B------:R-:W-:Y:S03]  /*21de0*/  HMMA.1688.F32.TF32 R220, R4.reuse, R22, R220 ;  /* 0x0000001604dc723c */ /* 0x040fe600000810dc */
[----:B------:R1:W-:Y:S05]  /*21df0*/  STL.64 [R1+0x338], R10 ;  /* 0x0003380a01007387 */ /* 0x0003ea0000100a00 */
[C---:B------:R-:W-:Y:S08]  /*21e00*/  HMMA.1688.F32.TF32 R224, R4.reuse, R26, R224 ;  /* 0x0000001a04e0723c */ /* 0x040ff000000810e0 */
[C---:B------:R-:W-:Y:S08]  /*21e10*/  HMMA.1688.F32.TF32 R200, R4.reuse, R30, R200 ;  /* 0x0000001e04c8723c */ /* 0x040ff000000810c8 */
[C---:B------:R-:W-:Y:S08]  /*21e20*/  HMMA.1688.F32.TF32 R208, R4.reuse, R34, R208 ;  /* 0x0000002204d0723c */ /* 0x040ff000000810d0 */
[C---:B------:R-:W-:Y:S08]  /*21e30*/  HMMA.1688.F32.TF32 R228, R4.reuse, R42, R228 ;  /* 0x0000002a04e4723c */ /* 0x040ff000000810e4 */
[C---:B------:R-:W-:Y:S08]  /*21e40*/  HMMA.1688.F32.TF32 R164, R4.reuse, R46, R164 ;  /* 0x0000002e04a4723c */ /* 0x040ff000000810a4 */
[C---:B------:R-:W-:Y:S08]  /*21e50*/  HMMA.1688.F32.TF32 R96, R4.reuse, R70, R96 ;  /* 0x000000460460723c */ /* 0x040ff00000081060 */
[C---:B------:R-:W-:Y:S08]  /*21e60*/  HMMA.1688.F32.TF32 R104, R4.reuse, R74, R104 ;  /* 0x0000004a0468723c */ /* 0x040ff00000081068 */
[----:B------:R-:W-:Y:S01]  /*21e70*/  HMMA.1688.F32.TF32 R232, R4, R78, R216 ;  /* 0x0000004e04e8723c */ /* 0x000fe200000810d8 */
[----:B------:R-:W-:Y:S01]  /*21e80*/  IMAD.MOV.U32 R55, RZ, RZ, R252 ;  /* 0x000000ffff377224 */ /* 0x000fe200078e00fc */
[----:B------:R-:W-:Y:S01]  /*21e90*/  LDS R14, [R2+0x9380] ;  /* 0x00938000020e7984 */ /* 0x000fe20000000800 */
[----:B------:R-:W-:-:S02]  /*21ea0*/  IMAD.MOV.U32 R248, RZ, RZ, R21 ;  /* 0x000000fffff87224 */ /* 0x000fc400078e0015 */
[----:B------:R-:W-:Y:S01]  /*21eb0*/  IMAD.MOV.U32 R249, RZ, RZ, R20 ;  /* 0x000000fffff97224 */ /* 0x000fe200078e0014 */
[----:B------:R-:W-:Y:S02]  /*21ec0*/  LDS R15, [R3+0x9380] ;  /* 0x00938000030f7984 */ /* 0x000fe40000000800 */
[C---:B-1----:R-:W-:Y:S02]  /*21ed0*/  HMMA.1688.F32.TF32 R8, R4.reuse, R154, R240 ;  /* 0x0000009a0408723c */ /* 0x042fe400000810f0 */
[----:B------:R1:W-:Y:S01]  /*21ee0*/  STL.64 [R1+0x320], R48 ;  /* 0x0003203001007387 */ /* 0x0003e20000100a00 */
[----:B------:R-:W-:Y:S02]  /*21ef0*/  IMAD.MOV.U32 R250, RZ, RZ, R13 ;  /* 0x000000fffffa7224 */ /* 0x000fe400078e000d */
[----:B------:R-:W-:Y:S01]  /*21f00*/  IMAD.MOV.U32 R251, RZ, RZ, R12 ;  /* 0x000000fffffb7224 */ /* 0x000fe200078e000c */
[----:B------:R-:W-:Y:S02]  /*21f10*/  LDS R216, [R2+0x8180] ;  /* 0x0081800002d87984 */ /* 0x000fe40000000800 */
[----:B------:R-:W-:Y:S02]  /*21f20*/  HMMA.1688.F32.TF32 R4, R4, R158, R196 ;  /* 0x0000009e0404723c */ /* 0x000fe400000810c4 */
[----:B------:R1:W-:Y:S04]  /*21f30*/  STL.64 [R1+0x328], R50 ;  /* 0x0003283201007387 */ /* 0x0003e80000100a00 */
[----:B------:R-:W-:Y:S04]  /*21f40*/  STL.64 [R1+0x310], R16 ;  /* 0x0003101001007387 */ /* 0x000fe80000100a00 */
[----:B------:R-:W-:Y:S04]  /*21f50*/  STL.64 [R1+0x318], R18 ;  /* 0x0003181201007387 */ /* 0x000fe80000100a00 */
[----:B------:R-:W4:Y:S04]  /*21f60*/  LDL.LU R52, [R1+0x400] ;  /* 0x0004000001347983 */ /* 0x000f280000300800 */
[----:B------:R-:W-:Y:S04]  /*21f70*/  STL.64 [R1+0x300], R8 ;  /* 0x0003000801007387 */ /* 0x000fe80000100a00 */
[----:B------:R-:W-:Y:S04]  /*21f80*/  STL.64 [R1+0x308], R10 ;  /* 0x0003080a01007387 */ /* 0x000fe80000100a00 */
[----:B------:R-:W-:Y:S04]  /*21f90*/  STL.64 [R1+0x2c0], R4 ;  /* 0x0002c00401007387 */ /* 0x000fe80000100a00 */
[----:B------:R-:W-:Y:S04]  /*21fa0*/  STL.64 [R1+0x2c8], R6 ;  /* 0x0002c80601007387 */ /* 0x000fe80000100a00 */
[----:B------:R-:W4:Y:S04]  /*21fb0*/  LDL.LU R53, [R1+0x404] ;  /* 0x0004040001357983 */ /* 0x000f280000300800 */
[----:B------:R-:W4:Y:S04]  /*21fc0*/  LDL.LU R54, [R1+0x408] ;  /* 0x0004080001367983 */ /* 0x000f280000300800 */
[----:B------:R-:W4:Y:S01]  /*21fd0*/  LDL.LU R252, [R1+0x1750] ;  /* 0x0017500001fc7983 */ /* 0x000f220000300800 */
[----:B-1----:R-:W-:-:S02]  /*21fe0*/  IMAD.MOV.U32 R48, RZ, RZ, R157 ;  /* 0x000000ffff307224 */ /* 0x002fc400078e009d */
[----:B------:R-:W-:Y:S01]  /*21ff0*/  IMAD.MOV.U32 R49, RZ, RZ, R156 ;  /* 0x000000ffff317224 */ /* 0x000fe200078e009c */
        /* <DEDUP_REMOVED lines=10> */
[----:B------:R-:W-:Y:S04]  /*220a0*/  LDS R218, [R2+0x9180] ;  /* 0x0091800002da7984 */ /* 0x000fe80000000800 */
[----:B------:R-:W-:Y:S04]  /*220b0*/  LDS R217, [R3+0x8180] ;  /* 0x0081800003d97984 */ /* 0x000fe80000000800 */
[----:B------:R-:W-:Y:S01]  /*220c0*/  LDS R219, [R3+0x9180] ;  /* 0x0091800003db7984 */ /* 0x000fe20000000800 */
[----:B--2---:R-:W-:Y:S01]  /*220d0*/  IMAD.MOV.U32 R240, RZ, RZ, R179 ;  /* 0x000000fffff07224 */ /* 0x004fe200078e00b3 */
[----:B------:R-:W-:-:S02]  /*220e0*/  MOV R241, R178 ;  /* 0x000000b200f17202 */ /* 0x000fc40000000f00 */
[----:B------:R-:W-:Y:S01]  /*220f0*/  LDS R179, [R3+0x9080] ;  /* 0x0090800003b37984 */ /* 0x000fe20000000800 */
[----:B---3--:R-:W-:Y:S02]  /*22100*/  IMAD.MOV.U32 R242, RZ, RZ, R177 ;  /* 0x000000fffff27224 */ /* 0x008fe400078e00b1 */
[----:B------:R-:W-:Y:S01]  /*22110*/  IMAD.MOV.U32 R243, RZ, RZ, R176 ;  /* 0x000000fffff37224 */ /* 0x000fe200078e00b0 */
[----:B------:R-:W-:Y:S04]  /*22120*/  LDS R178, [R2+0x9080] ;  /* 0x0090800002b27984 */ /* 0x000fe80000000800 */
[----:B------:R-:W-:Y:S04]  /*22130*/  LDS R176, [R2+0x8080] ;  /* 0x0080800002b07984 */ /* 0x000fe80000000800 */
[----:B------:R-:W-:Y:S04]  /*22140*/  LDS R177, [R3+0x8080] ;  /* 0x0080800003b17984 */ /* 0x000fe80000000800 */
[----:B------:R-:W-:Y:S04]  /*22150*/  STL [R1+0x1574], R2 ;  /* 0x0015740201007387 */ /* 0x000fe80000100800 */
[----:B------:R-:W-:Y:S04]  /*22160*/  STL [R1+0x1570], R3 ;  /* 0x0015700301007387 */ /* 0x000fe80000100800 */
        /* <DEDUP_REMOVED lines=10> */
[----:B----4-:R-:W1:Y:S04]  /*22210*/  LDSM.16.M88.4 R16, [R252+0x20080] ;  /* 0x02008000fc10783b */ /* 0x010e680000000200 */
[----:B------:R-:W2:Y:S04]  /*22220*/  LDSM.16.M88.4 R20, [R252+0x21080] ;  /* 0x02108000fc14783b */ /* 0x000ea80000000200 */
[----:B------:R-:W3:Y:S01]  /*22230*/  LDSM.16.M88.4 R24, [R252+0x22080] ;  /* 0x02208000fc18783b */ /* 0x000ee20000000200 */
[-C--:B-1----:R-:W-:Y:S08]  /*22240*/  HMMA.1688.F32.TF32 R248, R156, R16.reuse, R248 ;  /* 0x000000109cf8723c */ /* 0x082ff000000810f8 */
[-C--:B------:R-:W-:Y:S08]  /*22250*/  HMMA.1688.F32.TF32 R48, R176, R16.reuse, R48 ;  /* 0x00000010b030723c */ /* 0x080ff00000081030 */
[-C--:B------:R-:W-:Y:S07]  /*22260*/  HMMA.1688.F32.TF32 R240, R196, R16.reuse, R240 ;  /* 0x00000010c4f0723c */ /* 0x080fee00000810f0 */
[----:B------:R-:W-:Y:S04]  /*22270*/  STL.64 [R1+0x2e0], R248 ;  /* 0x0002e0f801007387 */ /* 0x000fe80000100a00 */
[----:B------:R1:W-:Y:S04]  /*22280*/  STL.64 [R1+0x2e8], R250 ;  /* 0x0002e8fa01007387 */ /* 0x0003e80000100a00 */
[----:B-1----:R-:W4:Y:S04]  /*22290*/  LDL.LU.64 R250, [R1+0x1748] ;  /* 0x0017480001fa7983 */ /* 0x002f280000300a00 */
[----:B------:R-:W4:Y:S04]  /*222a0*/  LDL.LU.64 R248, [R1+0x1740] ;  /* 0x0017400001f87983 */ /* 0x000f280000300a00 */
[----:B------:R-:W-:Y:S04]  /*222b0*/  STL.64 [R1+0x2d0], R48 ;  /* 0x0002d03001007387 */ /* 0x000fe80000100a00 */
[----:B------:R1:W-:Y:S04]  /*222c0*/  STL.64 [R1+0x2d8], R50 ;  /* 0x0002d83201007387 */ /* 0x0003e80000100a00 */
[----:B-1----:R-:W3:Y:S04]  /*222d0*/  LDL.LU.64 R50, [R1+0x1738] ;  /* 0x0017380001327983 */ /* 0x002ee80000300a00 */
[----:B------:R-:W3:Y:S04]  /*222e0*/  LDL.LU.64 R48, [R1+0x1730] ;  /* 0x0017300001307983 */ /* 0x000ee80000300a00 */
[----:B------:R-:W-:Y:S04]  /*222f0*/  STL.64 [R1+0x390], R240 ;  /* 0x000390f001007387 */ /* 0x000fe80000100a00 */
[----:B------:R1:W-:Y:S04]  /*22300*/  STL.64 [R1+0x398], R242 ;  /* 0x000398f201007387 */ /* 0x0003e80000100a00 */
[----:B-1----:R-:W3:Y:S04]  /*22310*/  LDL.LU.64 R242, [R1+0x1728] ;  /* 0x0017280001f27983 */ /* 0x002ee80000300a00 */
[----:B------:R-:W3:Y:S01]  /*22320*/  LDL.LU.64 R240, [R1+0x1720] ;  /* 0x0017200001f07983 */ /* 0x000ee20000300a00 */
[-C--:B------:R-:W-:Y:S08]  /*22330*/  HMMA.1688.F32.TF32 R124, R236, R16.reuse, R124 ;  /* 0x00000010ec7c723c */ /* 0x080ff0000008107c */
[-C--:B------:R-:W-:Y:S08]  /*22340*/  HMMA.1688.F32.TF32 R180, R4, R16.reuse, R180 ;  /* 0x0000001004b4723c */ /* 0x080ff000000810b4 */
[-C--:B------:R-:W-:Y:S08]  /*22350*/  HMMA.1688.F32.TF32 R188, R8, R16.reuse, R188 ;  /* 0x0000001008bc723c */ /* 0x080ff000000810bc */
[----:B------:R-:W-:Y:S08]  /*22360*/  HMMA.1688.F32.TF32 R204, R12, R16, R204 ;  /* 0x000000100ccc723c */ /* 0x000ff000000810cc */
[----:B--2---:R-:W-:Y:S11]  /*22370*/  HMMA.1688.F32.TF32 R52, R156, R20, R52 ;  /* 0x000000149c34723c */ /* 0x004ff60000081034 */
[----:B------:R-:W-:Y:S11]  /*22380*/  @!UPT UIADD3 URZ, URZ, URZ, URZ ;  /* 0x0000003f3f3ff290 */ /* 0x000ff6000fffe03f */
[----:B------:R-:W-:Y:S02]  /*22390*/  @!UPT UIADD3 URZ, URZ, URZ, URZ ;  /* 0x0000003f3f3ff290 */ /* 0x000fe4000fffe03f */
[----:B------:R-:W-:Y:S02]  /*223a0*/  IMAD.MOV.U32 R2, RZ, RZ, R54 ;  /* 0x000000ffff027224 */ /* 0x000fe400078e0036 */
[----:B------:R-:W-:Y:S01]  /*223b0*/  IMAD.MOV.U32 R3, RZ, RZ, R55 ;  /* 0x000000ffff037224 */ /* 0x000fe200078e0037 */
[----:B---3--:R-:W-:Y:S11]  /*223c0*/  HMMA.1688.F32.TF32 R240, R216, R16, R240 ;  /* 0x00000010d8f0723c */ /* 0x008ff600000810f0 */
        /* <DEDUP_REMOVED lines=33> */
[----:B------:R-:W2:Y:S04]  /*225e0*/  LDL.LU.64 R54, [R1+0x1718] ;  /* 0x0017180001367983 */ /* 0x000ea80000300a00 */
[----:B-1----:R-:W2:Y:S04]  /*225f0*/  LDL.LU.64 R52, [R1+0x1710] ;  /* 0x0017100001347983 */ /* 0x002ea80000300a00 */
[----:B------:R-:W-:Y:S04]  /*22600*/  STL [R1+0x157c], R3 ;  /* 0x00157c0301007387 */ /* 0x000fe80000100800 */
[----:B------:R-:W-:Y:S01]  /*22610*/  STL [R1+0x1578], R2 ;  /* 0x0015780201007387 */ /* 0x000fe20000100800 */
[----:B------:R-:W-:Y:S08]  /*22620*/  HMMA.1688.F32.TF32 R100, R236, R20, R100 ;  /* 0x00000014ec64723c */ /* 0x000ff00000081064 */
[C---:B---3--:R-:W-:Y:S08]  /*22630*/  HMMA.1688.F32.TF32 R124, R176.reuse, R24, R124 ;  /* 0x00000018b07c723c */ /* 0x048ff0000008107c */
[-C--:B----4-:R-:W-:Y:S11]  /*22640*/  HMMA.1688.F32.TF32 R204, R176, R20.reuse, R204 ;  /* 0x00000014b0cc723c */ /* 0x090ff600000810cc */
[----:B------:R-:W-:Y:S11]  /*22650*/  @!UPT UIADD3 URZ, URZ, URZ, URZ ;  /* 0x0000003f3f3ff290 */ /* 0x000ff6000fffe03f */
[----:B------:R-:W-:Y:S01]  /*22660*/  @!UPT UIADD3 URZ, URZ, URZ, URZ ;  /* 0x0000003f3f3ff290 */ /* 0x000fe2000fffe03f */
[----:B------:R-:W-:Y:S04]  /*22670*/  STL.64 [R1+0x250], R204 ;  /* 0x000250cc01007387 */ /* 0x000fe80000100a00 */
[----:B------:R1:W-:Y:S02]  /*22680*/  STL.64 [R1+0x258], R206 ;  /* 0x000258ce01007387 */ /* 0x0003e40000100a00 */
[-C--:B-1----:R-:W-:Y:S08]  /*22690*/  HMMA.1688.F32.TF32 R204, R196, R20.reuse, R188 ;  /* 0x00000014c4cc723c */ /* 0x082ff000000810bc */
[-C--:B--2---:R-:W-:Y:S08]  /*226a0*/  HMMA.1688.F32.TF32 R188, R216, R20.reuse, R52 ;  /* 0x00000014d8bc723c */ /* 0x084ff00000081034 */
[-C--:B------:R-:W-:Y:S07]  /*226b0*/  HMMA.1688.F32.TF32 R52, R4, R20.reuse, R168 ;  /* 0x000000140434723c */ /* 0x080fee00000810a8 */
[----:B------:R-:W-:Y:S01]  /*226c0*/  STL.64 [R1+0x2a0], R204 ;  /* 0x0002a0cc01007387 */ /* 0x000fe20000100a00 */
[-C--:B------:R-:W-:Y:S03]  /*226d0*/  HMMA.1688.F32.TF32 R168, R8, R20.reuse, R192 ;  /* 0x0000001408a8723c */ /* 0x080fe600000810c0 */
[----:B------:R-:W-:Y:S04]  /*226e0*/  STL.64 [R1+0x2a8], R206 ;  /* 0x0002a8ce01007387 */ /* 0x000fe80000100a00 */
[----:B------:R-:W-:Y:S04]  /*226f0*/  STL.64 [R1+0x3c0], R188 ;  /* 0x0003c0bc01007387 */ /* 0x000fe80000100a00 */
[----:B------:R-:W-:Y:S04]  /*22700*/  STL.64 [R1+0x3c8], R190 ;  /* 0x0003c8be01007387 */ /* 0x000fe80000100a00 */
[----:B------:R-:W-:Y:S04]  /*22710*/  STL.64 [R1+0x4b0], R100 ;  /* 0x0004b06401007387 */ /* 0x000fe80000100a00 */
[----:B------:R1:W-:Y:S04]  /*22720*/  STL.64 [R1+0x4b8], R102 ;  /* 0x0004b86601007387 */ /* 0x0003e80000100a00 */
[----:B------:R-:W-:Y:S04]  /*22730*/  STL.64 [R1+0x5c0], R52 ;  /* 0x0005c03401007387 */ /* 0x000fe80000100a00 */
[----:B------:R2:W-:Y:S01]  /*22740*/  STL.64 [R1+0x5c8], R54 ;  /* 0x0005c83601007387 */ /* 0x0005e20000100a00 */
[----:B-1----:R-:W-:Y:S08]  /*22750*/  HMMA.1688.F32.TF32 R100, R12, R20, R220 ;  /* 0x000000140c64723c */ /* 0x002ff000000810dc */
[----:B--2---:R-:W-:Y:S01]  /*22760*/  HMMA.1688.F32.TF32 R52, R156, R24, R180 ;  /* 0x000000189c34723c */ /* 0x004fe200000810b4 */
[----:B------:R-:W-:Y:S04]  /*22770*/  STL.64 [R1+0x800], R168 ;  /* 0x000800a801007387 */ /* 0x000fe80000100a00 */
[----:B------:R-:W-:Y:S10]  /*22780*/  STL.64 [R1+0x808], R170 ;  /* 0x000808aa01007387 */ /* 0x000ff40000100a00 */
[----:B------:R-:W-:Y:S04]  /*22790*/  STL.64 [R1+0x900], R100 ;  /* 0x0009006401007387 */ /* 0x000fe80000100a00 */
[----:B------:R1:W-:Y:S04]  /*227a0*/  STL.64 [R1+0x908], R102 ;  /* 0x0009086601007387 */ /* 0x0003e80000100a00 */
[----:B------:R2:W-:Y:S01]  /*227b0*/  STL.64 [R1+0x180], R52 ;  /* 0x0001803401007387 */ /* 0x0005e20000100a00 */
[----:B------:R-:W-:-:S02]  /*227c0*/  IMAD.MOV.U32 R3, RZ, RZ, R54 ;  /* 0x000000ffff037224 */ /* 0x000fc400078e0036 */
[----:B------:R-:W-:Y:S01]  /*227d0*/  IMAD.MOV.U32 R2, RZ, RZ, R55 ;  /* 0x000000ffff027224 */ /* 0x000fe200078e0037 */
[-C--:B-1----:R-:W-:Y:S08]  /*227e0*/  HMMA.1688.F32.TF32 R100, R196, R24.reuse, R240 ;  /* 0x00000018c464723c */ /* 0x082ff000000810f0 */
[-C--:B--2---:R-:W-:Y:S08]  /*227f0*/  HMMA.1688.F32.TF32 R52, R216, R24.reuse, R48 ;  /* 0x00000018d834723c */ /* 0x084ff00000081030 */
[-C--:B------:R-:W-:Y:S01]  /*22800*/  HMMA.1688.F32.TF32 R48, R236, R24.reuse, R160 ;  /* 0x00000018ec30723c */ /* 0x080fe200000810a0 */
[----:B------:R-:W-:Y:S04]  /*22810*/  STL [R1+0x1584], R2 ;  /* 0x0015840201007387 */ /* 0x000fe80000100800 */
[----:B------:R-:W-:Y:S04]  /*22820*/  STL [R1+0x1580], R3 ;  /* 0x0015800301007387 */ /* 0x000fe80000100800 */
[----:B------:R-:W-:Y:S04]  /*22830*/  STL.64 [R1+0x190], R124 ;  /* 0x0001907c01007387 */ /* 0x000fe80000100a00 */
[----:B------:R-:W-:Y:S04]  /*22840*/  STL.64 [R1+0x198], R126 ;  /* 0x0001987e01007387 */ /* 0x000fe80000100a00 */
        /* <DEDUP_REMOVED lines=9> */
[----:B------:R1:W-:Y:S04]  /*228e0*/  STL.64 [R1+0x530], R100 ;  /* 0x0005306401007387 */ /* 0x0003e80000100a00 */
[----:B------:R2:W-:Y:S04]  /*228f0*/  STL.64 [R1+0x538], R102 ;  /* 0x0005386601007387 */ /* 0x0005e80000100a00 */
[----:B------:R-:W3:Y:S04]  /*22900*/  LDL.LU R240, [R1+0x340] ;  /* 0x0003400001f07983 */ /* 0x000ee80000300800 */
[----:B------:R4:W-:Y:S04]  /*22910*/  STL.64 [R1+0x750], R52 ;  /* 0x0007503401007387 */ /* 0x0009e80000100a00 */
[----:B------:R1:W-:Y:S04]  /*22920*/  STL.64 [R1+0x758], R54 ;  /* 0x0007583601007387 */ /* 0x0003e80000100a00 */
[----:B------:R-:W-:Y:S04]  /*22930*/  STL.64 [R1+0x8a0], R48 ;  /* 0x0008a03001007387 */ /* 0x000fe80000100a00 */
[----:B------:R-:W-:Y:S04]  /*22940*/  STL.64 [R1+0x8a8], R50 ;  /* 0x0008a83201007387 */ /* 0x000fe80000100a00 */
[----:B------:R-:W3:Y:S04]  /*22950*/  LDL.LU R241, [R1+0x344] ;  /* 0x0003440001f17983 */ /* 0x000ee80000300800 */
[----:B------:R-:W3:Y:S04]  /*22960*/  LDL.LU R242, [R1+0x348] ;  /* 0x0003480001f27983 */ /* 0x000ee80000300800 */
[----:B------:R-:W3:Y:S04]  /*22970*/  LDL.LU R243, [R1+0x34c] ;  /* 0x00034c0001f37983 */ /* 0x000ee80000300800 */
[----:B------:R-:W3:Y:S04]  /*22980*/  LDL.LU R192, [R1+0x4f0] ;  /* 0x0004f00001c07983 */ /* 0x000ee80000300800 */
[----:B------:R-:W3:Y:S04]  /*22990*/  LDL.LU R193, [R1+0x4f4] ;  /* 0x0004f40001c17983 */ /* 0x000ee80000300800 */
[----:B------:R-:W3:Y:S04]  /*229a0*/  LDL.LU R194, [R1+0x4f8] ;  /* 0x0004f80001c27983 */ /* 0x000ee80000300800 */
[----:B------:R-:W3:Y:S01]  /*229b0*/  LDL.LU R195, [R1+0x4fc] ;  /* 0x0004fc0001c37983 */ /* 0x000ee20000300800 */
[----:B-1----:R-:W-:-:S03]  /*229c0*/  IMAD.MOV.U32 R100, RZ, RZ, R28 ;  /* 0x000000ffff647224 */ /* 0x002fc600078e001c */
[----:B------:R-:W3:Y:S01]  /*229d0*/  LDL.LU R124, [R1+0x210] ;  /* 0x00021000017c7983 */ /* 0x000ee20000300800 */
[----:B------:R-:W-:-:S03]  /*229e0*/  IMAD.MOV.U32 R101, RZ, RZ, R32 ;  /* 0x000000ffff657224 */ /* 0x000fc600078e0020 */
[----:B------:R-:W3:Y:S04]  /*229f0*/  LDL.LU R125, [R1+0x214] ;  /* 0x00021400017d7983 */ /* 0x000ee80000300800 */
[----:B------:R-:W3:Y:S01]  /*22a00*/  LDL.LU R126, [R1+0x218] ;  /* 0x00021800017e7983 */ /* 0x000ee20000300800 */
[----:B--2---:R-:W-:-:S03]  /*22a10*/  IMAD.MOV.U32 R102, RZ, RZ, R40 ;  /* 0x000000ffff667224 */ /* 0x004fc600078e0028 */
[----:B------:R-:W2:Y:S01]  /*22a20*/  LDL.LU R127, [R1+0x21c] ;  /* 0x00021c00017f7983 */ /* 0x000ea20000300800 */
[----:B------:R-:W-:-:S03]  /*22a30*/  IMAD.MOV.U32 R103, RZ, RZ, R41 ;  /* 0x000000ffff677224 */ /* 0x000fc600078e0029 */
[----:B------:R-:W2:Y:S01]  /*22a40*/  LDL.LU R28, [R1+0x170c] ;  /* 0x00170c00011c7983 */ /* 0x000ea20000300800 */
[----:B------:R-:W-:-:S03]  /*22a50*/  MOV R168, R29 ;  /* 0x0000001d00a87202 */ /* 0x000fc60000000f00 */
[----:B------:R-:W3:Y:S01]  /*22a60*/  LDL.LU R32, [R1+0x1708] ;  /* 0x0017080001207983 */ /* 0x000ee20000300800 */
[----:B------:R-:W-:-:S03]  /*22a70*/  IMAD.MOV.U32 R169, RZ, RZ, R33 ;  /* 0x000000ffffa97224 */ /* 0x000fc600078e0021 */
[----:B------:R-:W4:Y:S04]  /*22a80*/  LDL.LU R40, [R1+0x1704] ;  /* 0x0017040001287983 */ /* 0x000f280000300800 */
[----:B------:R-:W4:Y:S04]  /*22a90*/  LDL.LU R41, [R1+0x1700] ;  /* 0x0017000001297983 */ /* 0x000f280000300800 */
[----:B------:R-:W4:Y:S04]  /*22aa0*/  LDL.LU R29, [R1+0x16fc] ;  /* 0x0016fc00011d7983 */ /* 0x000f280000300800 */
[----:B------:R-:W4:Y:S01]  /*22ab0*/  LDL.LU R33, [R1+0x16f8] ;  /* 0x0016f80001217983 */ /* 0x000f220000300800 */
[----:B--2---:R-:W-:-:S03]  /*22ac0*/  IMAD.MOV.U32 R170, RZ, RZ, R28 ;  /* 0x000000ffffaa7224 */ /* 0x004fc600078e001c */
[----:B------:R-:W2:Y:S01]  /*22ad0*/  LDL.LU R28, [R1+0x16f4] ;  /* 0x0016f400011c7983 */ /* 0x000ea20000300800 */
[----:B---3--:R-:W-:-:S03]  /*22ae0*/  IMAD.MOV.U32 R171, RZ, RZ, R32 ;  /* 0x000000ffffab7224 */ /* 0x008fc600078e0020 */
[----:B------:R-:W3:Y:S04]  /*22af0*/  LDL.LU R32, [R1+0x16f0] ;  /* 0x0016f00001207983 */ /* 0x000ee80000300800 */
[----:B----4-:R-:W4:Y:S04]  /*22b00*/  LDL.LU R52, [R1+0x5b0] ;  /* 0x0005b00001347983 */ /* 0x010f280000300800 */
[----:B------:R-:W4:Y:S01]  /*22b10*/  LDL.LU R53, [R1+0x5b4] ;  /* 0x0005b40001357983 */ /* 0x000f220000300800 */
[----:B------:R-:W-:-:S03]  /*22b20*/  IMAD.MOV.U32 R181, RZ, RZ, R29 ;  /* 0x000000ffffb57224 */ /* 0x000fc600078e001d */
[----:B------:R-:W4:Y:S01]  /*22b30*/  LDL.LU R54, [R1+0x5b8] ;  /* 0x0005b80001367983 */ /* 0x000f220000300800 */
[----:B------:R-:W-:-:S03]  /*22b40*/  IMAD.MOV.U32 R180, RZ, RZ, R33 ;  /* 0x000000ffffb47224 */ /* 0x000fc600078e0021 */
[----:B------:R-:W4:Y:S04]  /*22b50*/  LDL.LU R55, [R1+0x5bc] ;  /* 0x0005bc0001377983 */ /* 0x000f280000300800 */
[----:B------:R-:W3:Y:S04]  /*22b60*/  LDL.LU R33, [R1+0x16ec] ;  /* 0x0016ec0001217983 */ /* 0x000ee80000300800 */
[----:B------:R-:W3:Y:S04]  /*22b70*/  LDL.LU R29, [R1+0x16e8] ;  /* 0x0016e800011d7983 */ /* 0x000ee80000300800 */
[----:B------:R-:W4:Y:S04]  /*22b80*/  LDL.LU R182, [R1+0x478] ;  /* 0x0004780001b67983 */ /* 0x000f280000300800 */
[----:B------:R-:W4:Y:S01]  /*22b90*/  LDL.LU R183, [R1+0x47c] ;  /* 0x00047c0001b77983 */ /* 0x000f220000300800 */
[----:B--2---:R-:W-:-:S02]  /*22ba0*/  IMAD.MOV.U32 R191, RZ, RZ, R28 ;  /* 0x000000ffffbf7224 */ /* 0x004fc400078e001c */
[----:B---3--:R-:W-:Y:S02]  /*22bb0*/  IMAD.MOV.U32 R190, RZ, RZ, R29 ;  /* 0x000000ffffbe7224 */ /* 0x008fe400078e001d */
[----:B------:R-:W1:Y:S02]  /*22bc0*/  LDSM.16.M88.4 R28, [R252+0x23080] ;  /* 0x02308000fc1c783b */ /* 0x000e640000000200 */
[-C--:B-1----:R-:W-:Y:S11]  /*22bd0*/  HMMA.1688.F32.TF32 R48, R156, R28.reuse, R192 ;  /* 0x0000001c9c30723c */ /* 0x082ff600000810c0 */
[----:B------:R-:W-:Y:S11]  /*22be0*/  @!UPT UIADD3 URZ, URZ, URZ, URZ ;  /* 0x0000003f3f3ff290 */ /* 0x000ff6000fffe03f */
[----:B------:R-:W-:Y:S01]  /*22bf0*/  @!UPT UIADD3 URZ, URZ, URZ, URZ ;  /* 0x0000003f3f3ff290 */ /* 0x000fe2000fffe03f */
[----:B------:R1:W-:Y:S01]  /*22c00*/  STL.64 [R1+0x120], R48 ;  /* 0x0001203001007387 */ /* 0x0003e20000100a00 */
[----:B------:R-:W-:Y:S02]  /*22c10*/  IMAD.MOV.U32 R2, RZ, RZ, R50 ;  /* 0x000000ffff027224 */ /* 0x000fe400078e0032 */
[----:B------:R-:W-:Y:S02]  /*22c20*/  IMAD.MOV.U32 R3, RZ, RZ, R51 ;  /* 0x000000ffff037224 */ /* 0x000fe400078e0033 */
[-C--:B-1----:R-:W-:Y:S01]  /*22c30*/  HMMA.1688.F32.TF32 R48, R176, R28.reuse, R124 ;  /* 0x0000001cb030723c */ /* 0x082fe2000008107c */
[----:B------:R-:W-:Y:S04]  /*22c40*/  STL [R1+0x158c], R2 ;  /* 0x00158c0201007387 */ /* 0x000fe80000100800 */
[----:B------:R-:W-:Y:S04]  /*22c50*/  STL [R1+0x1588], R3 ;  /* 0x0015880301007387 */ /* 0x000fe80000100800 */
[----:B------:R-:W2:Y:S11]  /*22c60*/  LDL.LU R124, [R1+0x1f0] ;  /* 0x0001f000017c7983 */ /* 0x000eb60000300800 */
[----:B------:R-:W-:Y:S03]  /*22c70*/  @!UPT UIADD3 URZ, URZ, URZ, URZ ;  /* 0x0000003f3f3ff290 */ /* 0x000fe6000fffe03f */
[----:B------:R-:W-:Y:S04]  /*22c80*/  STL.64 [R1+0x130], R48 ;  /* 0x0001303001007387 */ /* 0x000fe80000100a00 */
[----:B------:R1:W-:Y:S04]  /*22c90*/  STL.64 [R1+0x138], R50 ;  /* 0x0001383201007387 */ /* 0x0003e80000100a00 */
[----:B------:R-:W2:Y:S04]  /*22ca0*/  LDL.LU R125, [R1+0x1f4] ;  /* 0x0001f400017d7983 */ /* 0x000ea80000300800 */
[----:B------:R-:W2:Y:S01]  /*22cb0*/  LDL.LU R126, [R1+0x1f8] ;  /* 0x0001f800017e7983 */ /* 0x000ea20000300800 */
[----:B------:R-:W-:Y:S01]  /*22cc0*/  HMMA.1688.F32.TF32 R160, R196, R28, R168 ;  /* 0x0000001cc4a0723c */ /* 0x000fe200000810a8 */
[----:B------:R-:W-:-:S07]  /*22cd0*/  IMAD.MOV.U32 R188, RZ, RZ, R33 ;  /* 0x000000ffffbc7224 */ /* 0x000fce00078e0021 */
[----:B-1----:R-:W-:Y:S01]  /*22ce0*/  HMMA.1688.F32.TF32 R48, R216, R28, R100 ;  /* 0x0000001cd830723c */ /* 0x002fe20000081064 */
[----:B------:R-:W-:Y:S02]  /*22cf0*/  IMAD.MOV.U32 R189, RZ, RZ, R32 ;  /* 0x000000ffffbd7224 */ /* 0x000fe400078e0020 */
[----:B------:R-:W4:Y:S01]  /*22d00*/  LDSM.16.M88.4 R32, [R252+0x24080] ;  /* 0x02408000fc20783b */ /* 0x000f220000000200 */
[----:B------:R-:W-:-:S03]  /*22d10*/  IMAD.MOV.U32 R127, RZ, RZ, R0 ;  /* 0x000000ffff7f7224 */ /* 0x000fc600078e0000 */
[----:B------:R-:W3:Y:S01]  /*22d20*/  LDL.LU R0, [R1+0x16e4] ;  /* 0x0016e40001007983 */ /* 0x000ee20000300800 */
[-C--:B------:R-:W-:Y:S07]  /*22d30*/  HMMA.1688.F32.TF32 R56, R236, R28.reuse, R56 ;  /* 0x0000001cec38723c */ /* 0x080fee0000081038 */
[----:B------:R-:W-:Y:S01]  /*22d40*/  STL.64 [R1+0x170], R160 ;  /* 0x000170a001007387 */ /* 0x000fe20000100a00 */
[-C--:B------:R-:W-:Y:S03]  /*22d50*/  HMMA.1688.F32.TF32 R100, R4, R28.reuse, R108 ;  /* 0x0000001c0464723c */ /* 0x080fe6000008106c */
[----:B------:R-:W-:Y:S04]  /*22d60*/  STL.64 [R1+0x178], R162 ;  /* 0x000178a201007387 */ /* 0x000fe80000100a00 */
[----:B------:R-:W-:Y:S04]  /*22d70*/  STL.64 [R1+0x230], R48 ;  /* 0x0002303001007387 */ /* 0x000fe80000100a00 */
[----:B------:R1:W-:Y:S02]  /*22d80*/  STL.64 [R1+0x238], R50 ;  /* 0x0002383201007387 */ /* 0x0003e40000100a00 */
[----:B-1----:R-:W-:Y:S02]  /*22d90*/  HMMA.1688.F32.TF32 R48, R8, R28, R128 ;  /* 0x0000001c0830723c */ /* 0x002fe40000081080 */
[----:B------:R-:W-:Y:S04]  /*22da0*/  STL.64 [R1+0x370], R56 ;  /* 0x0003703801007387 */ /* 0x000fe80000100a00 */
[----:B------:R1:W-:Y:S04]  /*22db0*/  STL.64 [R1+0x378], R58 ;  /* 0x0003783a01007387 */ /* 0x0003e80000100a00 */
[----:B------:R-:W-:Y:S01]  /*22dc0*/  STL.64 [R1+0x4a0], R100 ;  /* 0x0004a06401007387 */ /* 0x000fe20000100a00 */
[----:B----4-:R-:W-:Y:S03]  /*22dd0*/  HMMA.1688.F32.TF32 R52, R156, R32, R52 ;  /* 0x000000209c34723c */ /* 0x010fe60000081034 */
[----:B------:R-:W-:Y:S05]  /*22de0*/  STL.64 [R1+0x4a8], R102 ;  /* 0x0004a86601007387 */ /* 0x000fea0000100a00 */
[----:B-1----:R-:W-:Y:S04]  /*22df0*/  HMMA.1688.F32.TF32 R56, R12, R28, R200 ;  /* 0x0000001c0c38723c */ /* 0x002fe800000810c8 */
[----:B------:R-:W-:Y:S04]  /*22e00*/  STL.64 [R1+0x620], R48 ;  /* 0x0006203001007387 */ /* 0x000fe80000100a00 */
[----:B------:R1:W-:Y:S02]  /*22e10*/  STL.64 [R1+0x628], R50 ;  /* 0x0006283201007387 */ /* 0x0003e40000100a00 */
[----:B-1----:R-:W-:Y:S11]  /*22e20*/  HMMA.1688.F32.TF32 R48, R176, R32, R240 ;  /* 0x00000020b030723c */ /* 0x002ff600000810f0 */
[----:B------:R-:W-:Y:S02]  /*22e30*/  @!UPT UIADD3 URZ, URZ, URZ, URZ ;  /* 0x0000003f3f3ff290 */ /* 0x000fe4000fffe03f */
[----:B------:R-:W-:Y:S04]  /*22e40*/  STL.64 [R1+0x820], R56 ;  /* 0x0008203801007387 */ /* 0x000fe80000100a00 */
[----:B------:R1:W-:Y:S04]  /*22e50*/  STL.64 [R1+0x828], R58 ;  /* 0x0008283a01007387 */ /* 0x0003e80000100a00 */
[----:B------:R-:W4:Y:S04]  /*22e60*/  LDL.LU R240, [R1+0x680] ;  /* 0x0006800001f07983 */ /* 0x000f280000300800 */
[----:B------:R-:W-:Y:S04]  /*22e70*/  STL.64 [R1+0xe0], R52 ;  /* 0x0000e03401007387 */ /* 0x000fe80000100a00 */
[----:B------:R-:W-:Y:S04]  /*22e80*/  STL.64 [R1+0xe8], R54 ;  /* 0x0000e83601007387 */ /* 0x000fe80000100a00 */
[----:B------:R-:W-:Y:S04]  /*22e90*/  STL.64 [R1+0x100], R48 ;  /* 0x0001003001007387 */ /* 0x000fe80000100a00 */
[----:B------:R1:W-:Y:S04]  /*22ea0*/  STL.64 [R1+0x108], R50 ;  /* 0x0001083201007387 */ /* 0x0003e80000100a00 */
[----:B------:R-:W4:Y:S04]  /*22eb0*/  LDL.LU R241, [R1+0x684] ;  /* 0x0006840001f17983 */ /* 0x000f280000300800 */
[----:B------:R-:W4:Y:S01]  /*22ec0*/  LDL.LU R242, [R1+0x688] ;  /* 0x0006880001f27983 */ /* 0x000f220000300800 */
[----:B------:R-:W-:-:S02]  /*22ed0*/  IMAD.MOV.U32 R204, RZ, RZ, R41 ;  /* 0x000000ffffcc7224 */ /* 0x000fc400078e0029 */
[----:B------:R-:W-:Y:S02]  /*22ee0*/  IMAD.MOV.U32 R205, RZ, RZ, R40 ;  /* 0x000000ffffcd7224 */ /* 0x000fe400078e0028 */
[----:B------:R-:W-:Y:S02]  /*22ef0*/  IMAD.MOV.U32 R206, RZ, RZ, R37 ;  /* 0x000000ffffce7224 */ /* 0x000fe400078e0025 */
[----:B------:R-:W-:Y:S01]  /*22f00*/  IMAD.MOV.U32 R207, RZ, RZ, R36 ;  /* 0x000000ffffcf7224 */ /* 0x000fe200078e0024 */
[-C--:B-1----:R-:W-:Y:S01]  /*22f10*/  HMMA.1688.F32.TF32 R56, R216, R32.reuse, R248 ;  /* 0x00000020d838723c */ /* 0x082fe200000810f8 */
[----:B------:R-:W1:Y:S04]  /*22f20*/  LDSM.16.M88.4 R36, [R252+0x25080] ;  /* 0x02508000fc24783b */ /* 0x000e680000000200 */
[----:B------:R-:W4:Y:S03]  /*22f30*/  LDSM.16.M88.4 R40, [R252+0x26080] ;  /* 0x02608000fc28783b */ /* 0x000f260000000200 */
[-C--:B------:R-:W-:Y:S08]  /*22f40*/  HMMA.1688.F32.TF32 R48, R196, R32.reuse, R204 ;  /* 0x00000020c430723c */ /* 0x080ff000000810cc */
[-C--:B------:R-:W-:Y:S11]  /*22f50*/  HMMA.1688.F32.TF32 R52, R236, R32.reuse, R60 ;  /* 0x00000020ec34723c */ /* 0x080ff6000008103c */
[----:B------:R-:W-:Y:S04]  /*22f60*/  @!UPT UIADD3 URZ, URZ, URZ, URZ ;  /* 0x0000003f3f3ff290 */ /* 0x000fe8000fffe03f */
[----:B------:R-:W-:Y:S04]  /*22f70*/  STL.64 [R1+0x110], R48 ;  /* 0x0001103001007387 */ /* 0x000fe80000100a00 */
[----:B------:R1:W-:Y:S02]  /*22f80*/  STL.64 [R1+0x118], R50 ;  /* 0x0001183201007387 */ /* 0x0003e40000100a00 */
[-C--:B-1----:R-:W-:Y:S02]  /*22f90*/  HMMA.1688.F32.TF32 R48, R4, R32.reuse, R112 ;  /* 0x000000200430723c */ /* 0x082fe40000081070 */
[----:B------:R-:W-:Y:S04]  /*22fa0*/  STL.64 [R1+0x160], R56 ;  /* 0x0001603801007387 */ /* 0x000fe80000100a00 */
[----:B------:R1:W-:Y:S04]  /*22fb0*/  STL.64 [R1+0x168], R58 ;  /* 0x0001683a01007387 */ /* 0x0003e80000100a00 */
[----:B------:R-:W-:Y:S04]  /*22fc0*/  STL.64 [R1+0x290], R52 ;  /* 0x0002903401007387 */ /* 0x000fe80000100a00 */
[----:B------:R1:W-:Y:S02]  /*22fd0*/  STL.64 [R1+0x298], R54 ;  /* 0x0002983601007387 */ /* 0x0003e40000100a00 */
[-C--:B-1----:R-:W-:Y:S07]  /*22fe0*/  HMMA.1688.F32.TF32 R56, R8, R32.reuse, R132 ;  /* 0x000000200838723c */ /* 0x082fee0000081084 */
[----:B------:R-:W-:Y:S01]  /*22ff0*/  STL.64 [R1+0x410], R48 ;  /* 0x0004103001007387 */ /* 0x000fe20000100a00 */
[----:B------:R-:W-:Y:S03]  /*23000*/  HMMA.1688.F32.TF32 R52, R12, R32, R208 ;  /* 0x000000200c34723c */ /* 0x000fe600000810d0 */
[----:B------:R1:W-:Y:S05]  /*23010*/  STL.64 [R1+0x418], R50 ;  /* 0x0004183201007387 */ /* 0x0003ea0000100a00 */
[----:B-1----:R-:W-:Y:S07]  /*23020*/  HMMA.1688.F32.TF32 R48, R156, R36, R188 ;  /* 0x000000249c30723c */ /* 0x002fee00000810bc */
[----:B------:R-:W-:Y:S04]  /*23030*/  STL.64 [R1+0x500], R56 ;  /* 0x0005003801007387 */ /* 0x000fe80000100a00 */
[----:B------:R-:W-:Y:S04]  /*23040*/  STL.64 [R1+0x508], R58 ;  /* 0x0005083a01007387 */ /* 0x000fe80000100a00 */
[----:B------:R-:W-:Y:S04]  /*23050*/  STL.64 [R1+0x770], R52 ;  /* 0x0007703401007387 */ /* 0x000fe80000100a00 */
[----:B------:R-:W-:Y:S01]  /*23060*/  STL.64 [R1+0x778], R54 ;  /* 0x0007783601007387 */ /* 0x000fe20000100a00 */
[----:B------:R-:W-:-:S02]  /*23070*/  IMAD.MOV.U32 R186, RZ, RZ, R73 ;  /* 0x000000ffffba7224 */ /* 0x000fc400078e0049 */
[----:B------:R-:W-:Y:S01]  /*23080*/  IMAD.MOV.U32 R187, RZ, RZ, R81 ;  /* 0x000000ffffbb7224 */ /* 0x000fe200078e0051 */
[----:B------:R-:W-:Y:S04]  /*23090*/  LDSM.16.M88.4 R56, [R252+0x2a080] ;  /* 0x02a08000fc38783b */ /* 0x000fe80000000200 */
[----:B------:R1:W-:Y:S01]  /*230a0*/  STL.64 [R1+0x88], R50 ;  /* 0x0000883201007387 */ /* 0x0003e20000100a00 */
[----:B------:R-:W-:Y:S01]  /*230b0*/  IMAD.MOV.U32 R2, RZ, RZ, R48 ;  /* 0x000000ffff027224 */ /* 0x000fe200078e0030 */
[----:B------:R-:W-:Y:S02]  /*230c0*/  MOV R3, R49 ;  /* 0x0000003100037202 */ /* 0x000fe40000000f00 */
[-C--:B-1----:R-:W-:Y:S11]  /*230d0*/  HMMA.1688.F32.TF32 R48, R176, R36.reuse, R180 ;  /* 0x00000024b030723c */ /* 0x082ff600000810b4 */
[----:B------:R-:W-:Y:S11]  /*230e0*/  @!UPT UIADD3 URZ, URZ, URZ, URZ ;  /* 0x0000003f3f3ff290 */ /* 0x000ff6000fffe03f */
[----:B------:R-:W-:Y:S02]  /*230f0*/  @!UPT UIADD3 URZ, URZ, URZ, URZ ;  /* 0x0000003f3f3ff290 */ /* 0x000fe4000fffe03f */
[----:B------:R-:W-:Y:S02]  /*23100*/  IMAD.MOV.U32 R33, RZ, RZ, R48 ;  /* 0x000000ffff217224 */ /* 0x000fe400078e0030 */
[----:B------:R-:W-:Y:S02]  /*23110*/  IMAD.MOV.U32 R32, RZ, RZ, R49 ;  /* 0x000000ffff207224 */ /* 0x000fe400078e0031 */
[----:B------:R-:W-:Y:S02]  /*23120*/  IMAD.MOV.U32 R25, RZ, RZ, R50 ;  /* 0x000000ffff197224 */ /* 0x000fe400078e0032 */
[----:B------:R-:W-:Y:S02]  /*23130*/  IMAD.MOV.U32 R24, RZ, RZ, R51 ;  /* 0x000000ffff187224 */ /* 0x000fe400078e0033 */
[-C--:B--2---:R-:W-:Y:S01]  /*23140*/  HMMA.1688.F32.TF32 R48, R196, R36.reuse, R124 ;  /* 0x00000024c430723c */ /* 0x084fe2000008107c */
[----:B------:R-:W-:Y:S04]  /*23150*/  STL.64 [R1+0x14d8], R26 ;  /* 0x0014d81a01007387 */ /* 0x000fe80000100a00 */
[----:B------:R1:W-:Y:S04]  /*23160*/  STL.64 [R1+0x14d0], R24 ;  /* 0x0014d01801007387 */ /* 0x0003e80000100a00 */
[----:B------:R-:W-:Y:S04]  /*23170*/  STL.64 [R1+0x14b8], R34 ;  /* 0x0014b82201007387 */ /* 0x000fe80000100a00 */
[----:B------:R-:W-:Y:S01]  /*23180*/  STL.64 [R1+0x14b0], R32 ;  /* 0x0014b02001007387 */ /* 0x000fe20000100a00 */
[----:B-1----:R-:W-:Y:S10]  /*23190*/  HMMA.1688.F32.TF32 R24, R216, R36, R244 ;  /* 0x00000024d818723c */ /* 0x002ff400000810f4 */
[----:B------:R-:W-:-:S02]  /*231a0*/  IMAD.MOV.U32 R29, RZ, RZ, R49 ;  /* 0x000000ffff1d7224 */ /* 0x000fc400078e0031 */
[----:B------:R-:W-:Y:S01]  /*231b0*/  IMAD.MOV.U32 R28, RZ, RZ, R50 ;  /* 0x000000ffff1c7224 */ /* 0x000fe200078e0032 */
[----:B------:R-:W-:Y:S04]  /*231c0*/  STL [R1+0xa0], R48 ;  /* 0x0000a03001007387 */ /* 0x000fe80000100800 */
[----:B------:R-:W-:Y:S04]  /*231d0*/  STL.64 [R1+0x14c8], R30 ;  /* 0x0014c81e01007387 */ /* 0x000fe80000100a00 */
[----:B------:R1:W-:Y:S02]  /*231e0*/  STL.64 [R1+0x14c0], R28 ;  /* 0x0014c01c01007387 */ /* 0x0003e40000100a00 */
[-C--:B-1----:R-:W-:Y:S02]  /*231f0*/  HMMA.1688.F32.TF32 R28, R236, R36.reuse, R64 ;  /* 0x00000024ec1c723c */ /* 0x082fe40000081040 */
[----:B------:R-:W-:Y:S04]  /*23200*/  STL.64 [R1+0xf0], R24 ;  /* 0x0000f01801007387 */ /* 0x000fe80000100a00 */
[----:B------:R1:W-:Y:S02]  /*23210*/  STL.64 [R1+0xf8], R26 ;  /* 0x0000f81a01007387 */ /* 0x0003e40000100a00 */
[-C--:B------:R-:W-:Y:S08]  /*23220*/  HMMA.1688.F32.TF32 R32, R4, R36.reuse, R116 ;  /* 0x000000240420723c */ /* 0x080ff00000081074 */
[-C--:B-1----:R-:W-:Y:S01]  /*23230*/  HMMA.1688.F32.TF32 R24, R8, R36.reuse, R136 ;  /* 0x000000240818723c */ /* 0x082fe20000081088 */
[----:B---3--:R-:W-:Y:S01]  /*23240*/  IMAD.MOV.U32 R243, RZ, RZ, R0 ;  /* 0x000000fffff37224 */ /* 0x008fe200078e0000 */
[----:B------:R-:W-:Y:S05]  /*23250*/  LDSM.16.M88.4 R136, [R252+0x2f080] ;  /* 0x02f08000fc88783b */ /* 0x000fea0000000200 */
[----:B------:R-:W-:Y:S04]  /*23260*/  STL.64 [R1+0x210], R28 ;  /* 0x0002101c01007387 */ /* 0x000fe80000100a00 */
[----:B------:R1:W-:Y:S02]  /*23270*/  STL.64 [R1+0x218], R30 ;  /* 0x0002181e01007387 */ /* 0x0003e40000100a00 */
[----:B-1----:R-:W-:Y:S02]  /*23280*/  HMMA.1688.F32.TF32 R28, R12, R36, R212 ;  /* 0x000000240c1c723c */ /* 0x002fe400000810d4 */
[----:B------:R-:W-:Y:S04]  /*23290*/  STL.64 [R1+0x380], R32 ;  /* 0x0003802001007387 */ /* 0x000fe80000100a00 */
[----:B------:R-:W-:Y:S04]  /*232a0*/  STL.64 [R1+0x388], R34 ;  /* 0x0003882201007387 */ /* 0x000fe80000100a00 */
[----:B------:R-:W-:Y:S04]  /*232b0*/  STL.64 [R1+0x14a8], R38 ;  /* 0x0014a82601007387 */ /* 0x000fe80000100a00 */
[----:B------:R-:W-:Y:S04]  /*232c0*/  STL.64 [R1+0x480], R24 ;  /* 0x0004801801007387 */ /* 0x000fe80000100a00 */
[----:B------:R4:W-:Y:S05]  /*232d0*/  STL.64 [R1+0x488], R26 ;  /* 0x0004881a01007387 */ /* 0x0009ea0000100a00 */
[----:B------:R-:W-:Y:S04]  /*232e0*/  STL.64 [R1+0x5b0], R28 ;  /* 0x0005b01c01007387 */ /* 0x000fe80000100a00 */
[----:B------:R-:W-:Y:S04]  /*232f0*/  STL.64 [R1+0x5b8], R30 ;  /* 0x0005b81e01007387 */ /* 0x000fe80000100a00 */
        /* <DEDUP_REMOVED lines=9> */
[----:B------:R-:W3:Y:S01]  /*23390*/  LDL.LU R47, [R1+0xcc] ;  /* 0x0000cc00012f7983 */ /* 0x000ee20000300800 */
[----:B----4-:R-:W-:Y:S03]  /*233a0*/  HMMA.1688.F32.TF32 R24, R156, R40, R240 ;  /* 0x000000289c18723c */ /* 0x010fe600000810f0 */
        /* <DEDUP_REMOVED lines=19> */
[----:B------:R-:W-:Y:S02]  /*234e0*/  IMAD.MOV.U32 R16, RZ, RZ, R27 ;  /* 0x000000ffff107224 */ /* 0x000fe400078e001b */
[----:B------:R-:W-:Y:S02]  /*234f0*/  IMAD.MOV.U32 R21, RZ, RZ, R24 ;  /* 0x000000ffff157224 */ /* 0x000fe400078e0018 */
[----:B------:R-:W-:Y:S01]  /*23500*/  IMAD.MOV.U32 R20, RZ, RZ, R25 ;  /* 0x000000ffff147224 */ /* 0x000fe200078e0019 */
[----:B------:R-:W-:Y:S04]  /*23510*/  STL.64 [R1+0x1508], R18 ;  /* 0x0015081201007387 */ /* 0x000fe80000100a00 */
[----:B------:R1:W-:Y:S04]  /*23520*/  STL.64 [R1+0x1500], R16 ;  /* 0x0015001001007387 */ /* 0x0003e80000100a00 */
[----:B------:R-:W-:Y:S04]  /*23530*/  STL.64 [R1+0x14f8], R22 ;  /* 0x0014f81601007387 */ /* 0x000fe80000100a00 */
[----:B------:R2:W-:Y:S01]  /*23540*/  STL.64 [R1+0x14f0], R20 ;  /* 0x0014f01401007387 */ /* 0x0005e20000100a00 */
[-C--:B-1----:R-:W-:Y:S08]  /*23550*/  HMMA.1688.F32.TF32 R16, R236, R40.reuse, R92 ;  /* 0x00000028ec10723c */ /* 0x082ff0000008105c */
[-C--:B------:R-:W-:Y:S01]  /*23560*/  HMMA.1688.F32.TF32 R24, R4, R40.reuse, R120 ;  /* 0x000000280418723c */ /* 0x080fe20000081078 */
[----:B------:R-:W-:Y:S01]  /*23570*/  IMAD.MOV.U32 R174, RZ, RZ, R149 ;  /* 0x000000ffffae7224 */ /* 0x000fe200078e0095 */
[----:B------:R-:W-:Y:S06]  /*23580*/  LDSM.16.M88.4 R120, [R252+0x2b080] ;  /* 0x02b08000fc78783b */ /* 0x000fec0000000200 */
[-C--:B--2---:R-:W-:Y:S01]  /*23590*/  HMMA.1688.F32.TF32 R248, R176, R40.reuse, R52 ;  /* 0x00000028b0f8723c */ /* 0x084fe20000081034 */
[----:B------:R-:W-:Y:S01]  /*235a0*/  IMAD.MOV.U32 R175, RZ, RZ, R153 ;  /* 0x000000ffffaf7224 */ /* 0x000fe200078e0099 */
[----:B------:R-:W-:Y:S06]  /*235b0*/  LDSM.16.M88.4 R52, [R252+0x29080] ;  /* 0x02908000fc34783b */ /* 0x000fec0000000200 */
[-C--:B---3--:R-:W-:Y:S08]  /*235c0*/  HMMA.1688.F32.TF32 R244, R196, R40.reuse, R204 ;  /* 0x00000028c4f4723c */ /* 0x088ff000000810cc */
[-C--:B------:R-:W-:Y:S01]  /*235d0*/  HMMA.1688.F32.TF32 R20, R216, R40.reuse, R44 ;  /* 0x00000028d814723c */ /* 0x080fe2000008102c */
[----:B------:R-:W4:Y:S06]  /*235e0*/  LDSM.16.M88.4 R44, [R252+0x27080] ;  /* 0x02708000fc2c783b */ /* 0x000f2c0000000200 */
        /* <DEDUP_REMOVED lines=10> */
[----:B------:R-:W-:Y:S07]  /*23690*/  STL.64 [R1+0x340], R24 ;  /* 0x0003401801007387 */ /* 0x000fee0000100a00 */
[-C--:B----4-:R-:W-:Y:S01]  /*236a0*/  HMMA.1688.F32.TF32 R240, R156, R44.reuse, R240 ;  /* 0x0000002c9cf0723c */ /* 0x090fe200000810f0 */
[----:B------:R1:W-:Y:S07]  /*236b0*/  STL.64 [R1+0x348], R26 ;  /* 0x0003481a01007387 */ /* 0x0003ee0000100a00 */
[-C--:B------:R-:W-:Y:S01]  /*236c0*/  HMMA.1688.F32.TF32 R60, R176, R44.reuse, R188 ;  /* 0x0000002cb03c723c */ /* 0x080fe200000810bc */
[----:B------:R-:W-:Y:S07]  /*236d0*/  STL.64 [R1+0x1510], R42 ;  /* 0x0015102a01007387 */ /* 0x000fee0000100a00 */
[-C--:B------:R-:W-:Y:S01]  /*236e0*/  HMMA.1688.F32.TF32 R64, R196, R44.reuse, R180 ;  /* 0x0000002cc440723c */ /* 0x080fe200000810b4 */
[----:B------:R-:W-:Y:S04]  /*236f0*/  STL.64 [R1+0x3f0], R20 ;  /* 0x0003f01401007387 */ /* 0x000fe80000100a00 */
[----:B------:R2:W-:Y:S03]  /*23700*/  STL.64 [R1+0x3f8], R22 ;  /* 0x0003f81601007387 */ /* 0x0005e60000100a00 */
[-C--:B------:R-:W-:Y:S01]  /*23710*/  HMMA.1688.F32.TF32 R68, R216, R44.reuse, R68 ;  /* 0x0000002cd844723c */ /* 0x080fe20000081044 */
[----:B------:R-:W-:Y:S07]  /*23720*/  STL.64 [R1+0x4f0], R16 ;  /* 0x0004f01001007387 */ /* 0x000fee0000100a00 */
[-C--:B-1----:R-:W-:Y:S01]  /*23730*/  HMMA.1688.F32.TF32 R24, R236, R44.reuse, R124 ;  /* 0x0000002cec18723c */ /* 0x082fe2000008107c */
[----:B------:R1:W-:Y:S07]  /*23740*/  STL.64 [R1+0x4f8], R18 ;  /* 0x0004f81201007387 */ /* 0x0003ee0000100a00 */
[-C--:B--2---:R-:W-:Y:S08]  /*23750*/  HMMA.1688.F32.TF32 R20, R4, R44.reuse, R84 ;  /* 0x0000002c0414723c */ /* 0x084ff00000081054 */
[----:B-1----:R-:W-:Y:S01]  /*23760*/  HMMA.1688.F32.TF32 R16, R8, R44, R88 ;  /* 0x0000002c0810723c */ /* 0x002fe20000081058 */
[----:B------:R-:W-:Y:S04]  /*23770*/  STL.64 [R1+0x1520], R242 ;  /* 0x001520f201007387 */ /* 0x000fe80000100a00 */
        /* <DEDUP_REMOVED lines=8> */
[----:B------:R1:W-:Y:S04]  /*23800*/  STL.64 [R1+0xd0], R24 ;  /* 0x0000d01801007387 */ /* 0x0003e80000100a00 */
[----:B------:R2:W-:Y:S04]  /*23810*/  STL.64 [R1+0xd8], R26 ;  /* 0x0000d81a01007387 */ /* 0x0005e80000100a00 */
[----:B------:R-:W-:Y:S01]  /*23820*/  STL.64 [R1+0x240], R20 ;  /* 0x0002401401007387 */ /* 0x000fe20000100a00 */
[----:B------:R-:W-:-:S03]  /*23830*/  IMAD.MOV.U32 R189, RZ, RZ, R77 ;  /* 0x000000ffffbd7224 */ /* 0x000fc600078e004d */
[----:B------:R-:W-:Y:S01]  /*23840*/  STL.64 [R1+0x248], R22 ;  /* 0x0002481601007387 */ /* 0x000fe20000100a00 */
[----:B------:R-:W-:-:S03]  /*23850*/  IMAD.MOV.U32 R190, RZ, RZ, R80 ;  /* 0x000000ffffbe7224 */ /* 0x000fc600078e0050 */
[----:B------:R-:W3:Y:S01]  /*23860*/  LDL.LU R76, [R1+0x16e0] ;  /* 0x0016e000014c7983 */ /* 0x000ee20000300800 */
[----:B------:R-:W-:-:S03]  /*23870*/  IMAD.MOV.U32 R191, RZ, RZ, R72 ;  /* 0x000000ffffbf7224 */ /* 0x000fc600078e0048 */
[----:B------:R-:W-:Y:S04]  /*23880*/  STL.64 [R1+0x3b0], R16 ;  /* 0x0003b01001007387 */ /* 0x000fe80000100a00 */
[----:B------:R4:W-:Y:S04]  /*23890*/  STL.64 [R1+0x3b8], R18 ;  /* 0x0003b81201007387 */ /* 0x0009e80000100a00 */
        /* <DEDUP_REMOVED lines=39> */
[----:B---3--:R-:W-:-:S02]  /*23b10*/  IMAD.MOV.U32 R135, RZ, RZ, R76 ;  /* 0x000000ffff877224 */ /* 0x008fc400078e004c */
[----:B--2---:R-:W-:Y:S02]  /*23b20*/  IMAD.MOV.U32 R134, RZ, RZ, R77 ;  /* 0x000000ffff867224 */ /* 0x004fe400078e004d */
[----:B----4-:R-:W-:Y:S01]  /*23b30*/  IMAD.MOV.U32 R133, RZ, RZ, R80 ;  /* 0x000000ffff857224 */ /* 0x010fe200078e0050 */
[----:B------:R-:W-:Y:S02]  /*23b40*/  MOV R132, R72 ;  /* 0x0000004800847202 */ /* 0x000fe40000000f00 */
[----:B------:R-:W2:Y:S04]  /*23b50*/  LDL.LU R72, [R1+0x16c8] ;  /* 0x0016c80001487983 */ /* 0x000ea80000300800 */
[----:B------:R-:W3:Y:S04]  /*23b60*/  LDL.LU R80, [R1+0x16c4] ;  /* 0x0016c40001507983 */ /* 0x000ee80000300800 */
[----:B------:R-:W1:Y:S04]  /*23b70*/  LDL.LU R77, [R1+0x16c0] ;  /* 0x0016c000014d7983 */ /* 0x000e680000300800 */
[----:B------:R-:W4:Y:S01]  /*23b80*/  LDL.LU R76, [R1+0x16bc] ;  /* 0x0016bc00014c7983 */ /* 0x000f220000300800 */
[----:B------:R-:W-:-:S03]  /*23b90*/  IMAD.MOV.U32 R208, RZ, RZ, R81 ;  /* 0x000000ffffd07224 */ /* 0x000fc600078e0051 */
[----:B------:R-:W3:Y:S01]  /*23ba0*/  LDL.LU R81, [R1+0x16b8] ;  /* 0x0016b80001517983 */ /* 0x000ee20000300800 */
[----:B------:R-:W-:-:S03]  /*23bb0*/  IMAD.MOV.U32 R209, RZ, RZ, R73 ;  /* 0x000000ffffd17224 */ /* 0x000fc600078e0049 */
[----:B------:R-:W3:Y:S01]  /*23bc0*/  LDL.LU R73, [R1+0x16b4] ;  /* 0x0016b40001497983 */ /* 0x000ee20000300800 */
[----:B------:R-:W-:Y:S02]  /*23bd0*/  IMAD.MOV.U32 R124, RZ, RZ, R144 ;  /* 0x000000ffff7c7224 */ /* 0x000fe400078e0090 */
[----:B------:R-:W-:Y:S02]  /*23be0*/  IMAD.MOV.U32 R125, RZ, RZ, R145 ;  /* 0x000000ffff7d7224 */ /* 0x000fe400078e0091 */
[----:B------:R-:W-:Y:S02]  /*23bf0*/  IMAD.MOV.U32 R126, RZ, RZ, R148 ;  /* 0x000000ffff7e7224 */ /* 0x000fe400078e0094 */
[----:B------:R-:W-:Y:S02]  /*23c00*/  IMAD.MOV.U32 R127, RZ, RZ, R152 ;  /* 0x000000ffff7f7224 */ /* 0x000fe400078e0098 */
[----:B--2---:R-:W-:Y:S02]  /*23c10*/  IMAD.MOV.U32 R210, RZ, RZ, R72 ;  /* 0x000000ffffd27224 */ /* 0x004fe400078e0048 */
[----:B------:R-:W2:Y:S04]  /*23c20*/  LDL.LU R72, [R1+0x16b0] ;  /* 0x0016b00001487983 */ /* 0x000ea80000300800 */
[----:B------:R-:W2:Y:S01]  /*23c30*/  LDL.LU R211, [R1+0x14c] ;  /* 0x00014c0001d37983 */ /* 0x000ea20000300800 */
[----:B-1----:R-:W-:-:S03]  /*23c40*/  IMAD.MOV.U32 R24, RZ, RZ, R77 ;  /* 0x000000ffff187224 */ /* 0x002fc600078e004d */
[----:B------:R-:W2:Y:S01]  /*23c50*/  LDL.LU R77, [R1+0x16ac] ;  /* 0x0016ac00014d7983 */ /* 0x000ea20000300800 */
[----:B----4-:R-:W-:-:S03]  /*23c60*/  IMAD.MOV.U32 R25, RZ, RZ, R76 ;  /* 0x000000ffff197224 */ /* 0x010fc600078e004c */
[----:B------:R-:W4:Y:S01]  /*23c70*/  LDL.LU R76, [R1+0x16a8] ;  /* 0x0016a800014c7983 */ /* 0x000f220000300800 */
[----:B---3--:R-:W-:Y:S02]  /*23c80*/  IMAD.MOV.U32 R27, RZ, RZ, R80 ;  /* 0x000000ffff1b7224 */ /* 0x008fe400078e0050 */
[----:B------:R-:W-:Y:S02]  /*23c90*/  IMAD.MOV.U32 R26, RZ, RZ, R81 ;  /* 0x000000ffff1a7224 */ /* 0x000fe400078e0051 */
        /* <DEDUP_REMOVED lines=29> */
[----:B------:R-:W1:Y:S01]  /*23e70*/  LDSM.16.M88.4 R48, [R252+0x28080] ;  /* 0x02808000fc30783b */ /* 0x000e620000000200 */
[----:B------:R-:W-:Y:S03]  /*23e80*/  HMMA.1688.F32.TF32 R16, R12, R44, R164 ;  /* 0x0000002c0c10723c */ /* 0x000fe600000810a4 */
[----:B------:R-:W-:Y:S11]  /*23e90*/  STL.64 [R1+0x1558], R46 ;  /* 0x0015582e01007387 */ /* 0x000ff60000100a00 */
[----:B------:R-:W-:Y:S09]  /*23ea0*/  @!UPT UIADD3 URZ, URZ, URZ, URZ ;  /* 0x0000003f3f3ff290 */ /* 0x000ff2000fffe03f */
[----:B------:R-:W-:Y:S04]  /*23eb0*/  STL.64 [R1+0x440], R16 ;  /* 0x0004401001007387 */ /* 0x000fe80000100a00 */
[----:B------:R2:W-:Y:S04]  /*23ec0*/  STL.64 [R1+0x448], R18 ;  /* 0x0004481201007387 */ /* 0x0005e80000100a00 */
[----:B------:R-:W4:Y:S04]  /*23ed0*/  LDL.LU R180, [R1+0x8f0] ;  /* 0x0008f00001b47983 */ /* 0x000f280000300800 */
[----:B------:R-:W4:Y:S04]  /*23ee0*/  LDL.LU R181, [R1+0x8f4] ;  /* 0x0008f40001b57983 */ /* 0x000f280000300800 */
[----:B------:R-:W4:Y:S01]  /*23ef0*/  LDL.LU R182, [R1+0x8f8] ;  /* 0x0008f80001b67983 */ /* 0x000f220000300800 */
[-C--:B-1----:R-:W-:Y:S03]  /*23f00*/  HMMA.1688.F32.TF32 R84, R216, R48.reuse, R24 ;  /* 0x00000030d854723c */ /* 0x082fe60000081018 */
[----:B------:R-:W4:Y:S05]  /*23f10*/  LDL.LU R183, [R1+0x8fc] ;  /* 0x0008fc0001b77983 */ /* 0x000f2a0000300800 */
[-C--:B------:R-:W-:Y:S01]  /*23f20*/  HMMA.1688.F32.TF32 R24, R4, R48.reuse, R132 ;  /* 0x000000300418723c */ /* 0x080fe20000081084 */
[----:B------:R-:W-:Y:S07]  /*23f30*/  LDSM.16.M88.4 R132, [R252+0x2e080] ;  /* 0x02e08000fc84783b */ /* 0x000fee0000000200 */
[-C--:B--2---:R-:W-:Y:S08]  /*23f40*/  HMMA.1688.F32.TF32 R16, R236, R48.reuse, R208 ;  /* 0x00000030ec10723c */ /* 0x084ff000000810d0 */
[-C--:B---3--:R-:W-:Y:S11]  /*23f50*/  HMMA.1688.F32.TF32 R72, R156, R48.reuse, R72 ;  /* 0x000000309c48723c */ /* 0x088ff60000081048 */
[----:B------:R-:W-:Y:S11]  /*23f60*/  @!UPT UIADD3 URZ, URZ, URZ, URZ ;  /* 0x0000003f3f3ff290 */ /* 0x000ff6000fffe03f */
[----:B------:R-:W-:Y:S01]  /*23f70*/  @!UPT UIADD3 URZ, URZ, URZ, URZ ;  /* 0x0000003f3f3ff290 */ /* 0x000fe2000fffe03f */
[----:B------:R-:W-:Y:S04]  /*23f80*/  STL.64 [R1+0x1568], R74 ;  /* 0x0015684a01007387 */ /* 0x000fe80000100a00 */
[----:B------:R-:W-:Y:S04]  /*23f90*/  STL.64 [R1+0x1560], R72 ;  /* 0x0015604801007387 */ /* 0x000fe80000100a00 */
[----:B------:R-:W-:Y:S01]  /*23fa0*/  STL.64 [R1+0x90], R16 ;  /* 0x0000901001007387 */ /* 0x000fe20000100a00 */
[-C--:B----4-:R-:W-:Y:S03]  /*23fb0*/  HMMA.1688.F32.TF32 R20, R8, R48.reuse, R112 ;  /* 0x000000300814723c */ /* 0x090fe60000081070 */
[----:B------:R1:W-:Y:S05]  /*23fc0*/  STL.64 [R1+0x98], R18 ;  /* 0x0000981201007387 */ /* 0x0003ea0000100a00 */
[----:B-1----:R-:W-:Y:S01]  /*23fd0*/  HMMA.1688.F32.TF32 R16, R12, R48, R96 ;  /* 0x000000300c10723c */ /* 0x002fe20000081060 */
[----:B------:R-:W-:Y:S04]  /*23fe0*/  STL.64 [R1+0x200], R24 ;  /* 0x0002001801007387 */ /* 0x000fe80000100a00 */
[----:B------:R-:W-:Y:S10]  /*23ff0*/  STL.64 [R1+0x208], R26 ;  /* 0x0002081a01007387 */ /* 0x000ff40000100a00 */
        /* <DEDUP_REMOVED lines=18> */
[-C--:B------:R-:W-:Y:S01]  /*24120*/  HMMA.1688.F32.TF32 R20, R8, R56.reuse, R124 ;  /* 0x000000380814723c */ /* 0x080fe2000008107c */
[----:B------:R-:W-:Y:S01]  /*24130*/  IMAD.MOV.U32 R32, RZ, RZ, R145 ;  /* 0x000000ffff207224 */ /* 0x000fe200078e0091 */
[----:B------:R-:W-:Y:S01]  /*24140*/  MOV R33, R144 ;  /* 0x0000009000217202 */ /* 0x000fe20000000f00 */
[----:B------:R-:W-:Y:S01]  /*24150*/  IMAD.MOV.U32 R34, RZ, RZ, R153 ;  /* 0x000000ffff227224 */ /* 0x000fe200078e0099 */
[----:B------:R-:W1:Y:S04]  /*24160*/  LDSM.16.M88.4 R124, [R252+0x2c080] ;  /* 0x02c08000fc7c783b */ /* 0x000e680000000200 */
[----:B------:R-:W-:Y:S04]  /*24170*/  STL.64 [R1+0x10], R16 ;  /* 0x0000101001007387 */ /* 0x000fe80000100a00 */
[----:B------:R2:W-:Y:S02]  /*24180*/  STL.64 [R1+0x18], R18 ;  /* 0x0000181201007387 */ /* 0x0005e40000100a00 */
[----:B--2---:R-:W-:Y:S02]  /*24190*/  HMMA.1688.F32.TF32 R16, R12, R56, R232 ;  /* 0x000000380c10723c */ /* 0x004fe400000810e8 */
[----:B------:R-:W-:Y:S04]  /*241a0*/  STL.64 [R1+0x140], R24 ;  /* 0x0001401801007387 */ /* 0x000fe80000100a00 */
[----:B------:R-:W-:Y:S04]  /*241b0*/  STL.64 [R1+0x148], R26 ;  /* 0x0001481a01007387 */ /* 0x000fe80000100a00 */
[----:B------:R-:W-:Y:S04]  /*241c0*/  STL.64 [R1+0x280], R20 ;  /* 0x0002801401007387 */ /* 0x000fe80000100a00 */
[----:B------:R-:W-:Y:S01]  /*241d0*/  STL.64 [R1+0x288], R22 ;  /* 0x0002881601007387 */ /* 0x000fe20000100a00 */
[----:B------:R-:W-:-:S02]  /*241e0*/  IMAD.MOV.U32 R35, RZ, RZ, R149 ;  /* 0x000000ffff237224 */ /* 0x000fc400078e0095 */
[----:B------:R-:W-:-:S06]  /*241f0*/  IMAD.MOV.U32 R38, RZ, RZ, R152 ;  /* 0x000000ffff267224 */ /* 0x000fcc00078e0098 */
[----:B------:R-:W-:Y:S04]  /*24200*/  STL.64 [R1+0x3a0], R16 ;  /* 0x0003a01001007387 */ /* 0x000fe80000100a00 */
[----:B------:R2:W-:Y:S04]  /*24210*/  STL.64 [R1+0x3a8], R18 ;  /* 0x0003a81201007387 */ /* 0x0005e80000100a00 */
[----:B------:R-:W2:Y:S04]  /*24220*/  LDL.LU R145, [R1+0x1684] ;  /* 0x0016840001917983 */ /* 0x000ea80000300800 */
[----:B------:R-:W3:Y:S04]  /*24230*/  LDL.LU R144, [R1+0x1680] ;  /* 0x0016800001907983 */ /* 0x000ee80000300800 */
[----:B------:R-:W4:Y:S01]  /*24240*/  LDL.LU R153, [R1+0x167c] ;  /* 0x00167c0001997983 */ /* 0x000f220000300800 */
[----:B------:R-:W-:-:S03]  /*24250*/  IMAD.MOV.U32 R39, RZ, RZ, R148 ;  /* 0x000000ffff277224 */ /* 0x000fc600078e0094 */
[----:B------:R-:W4:Y:S04]  /*24260*/  LDL.LU R149, [R1+0x1678] ;  /* 0x0016780001957983 */ /* 0x000f280000300800 */
[----:B------:R-:W4:Y:S04]  /*24270*/  LDL.LU R36, [R1+0x570] ;  /* 0x0005700001247983 */ /* 0x000f280000300800 */
[----:B------:R-:W4:Y:S04]  /*24280*/  LDL.LU R37, [R1+0x574] ;  /* 0x0005740001257983 */ /* 0x000f280000300800 */
[----:B------:R-:W4:Y:S04]  /*24290*/  LDL.LU R152, [R1+0x1674] ;  /* 0x0016740001987983 */ /* 0x000f280000300800 */
[----:B------:R-:W4:Y:S01]  /*242a0*/  LDL.LU R148, [R1+0x1670] ;  /* 0x0016700001947983 */ /* 0x000f220000300800 */
[----:B--2---:R-:W-:-:S02]  /*242b0*/  IMAD.MOV.U32 R19, RZ, RZ, R145 ;  /* 0x000000ffff137224 */ /* 0x004fc400078e0091 */
[----:B---3--:R-:W-:Y:S02]  /*242c0*/  IMAD.MOV.U32 R18, RZ, RZ, R144 ;  /* 0x000000ffff127224 */ /* 0x008fe400078e0090 */
[----:B----4-:R-:W-:Y:S02]  /*242d0*/  IMAD.MOV.U32 R16, RZ, RZ, R153 ;  /* 0x000000ffff107224 */ /* 0x010fe400078e0099 */
[----:B------:R-:W2:Y:S01]  /*242e0*/  LDL.LU R153, [R1+0x166c] ;  /* 0x00166c0001997983 */ /* 0x000ea20000300800 */
[----:B------:R-:W-:-:S03]  /*242f0*/  IMAD.MOV.U32 R17, RZ, RZ, R149 ;  /* 0x000000ffff117224 */ /* 0x000fc600078e0095 */
[----:B------:R-:W3:Y:S04]  /*24300*/  LDL.LU R149, [R1+0x1668] ;  /* 0x0016680001957983 */ /* 0x000ee80000300800 */
[----:B------:R-:W4:Y:S04]  /*24310*/  LDL.LU R144, [R1+0x1664] ;  /* 0x0016640001907983 */ /* 0x000f280000300800 */
[----:B------:R-:W4:Y:S01]  /*24320*/  LDL.LU R145, [R1+0x1660] ;  /* 0x0016600001917983 */ /* 0x000f220000300800 */
[----:B------:R-:W-:-:S03]  /*24330*/  IMAD.MOV.U32 R20, RZ, RZ, R152 ;  /* 0x000000ffff147224 */ /* 0x000fc600078e0098 */
[----:B------:R-:W4:Y:S01]  /*24340*/  LDL.LU R152, [R1+0x165c] ;  /* 0x00165c0001987983 */ /* 0x000f220000300800 */
[----:B------:R-:W-:-:S03]  /*24350*/  IMAD.MOV.U32 R21, RZ, RZ, R148 ;  /* 0x000000ffff157224 */ /* 0x000fc600078e0094 */
[----:B------:R-:W4:Y:S01]  /*24360*/  LDL.LU R148, [R1+0x1658] ;  /* 0x0016580001947983 */ /* 0x000f220000300800 */
[----:B--2---:R-:W-:-:S03]  /*24370*/  IMAD.MOV.U32 R22, RZ, RZ, R153 ;  /* 0x000000ffff167224 */ /* 0x004fc600078e0099 */
[----:B------:R-:W2:Y:S01]  /*24380*/  LDL.LU R153, [R1+0x1654] ;  /* 0x0016540001997983 */ /* 0x000ea20000300800 */
[----:B---3--:R-:W-:-:S03]  /*24390*/  IMAD.MOV.U32 R23, RZ, RZ, R149 ;  /* 0x000000ffff177224 */ /* 0x008fc600078e0095 */
[----:B------:R-:W3:Y:S01]  /*243a0*/  LDL.LU R149, [R1+0x1650] ;  /* 0x0016500001957983 */ /* 0x000ee20000300800 */
[----:B----4-:R-:W-:-:S03]  /*243b0*/  IMAD.MOV.U32 R244, RZ, RZ, R144 ;  /* 0x000000fffff47224 */ /* 0x010fc600078e0090 */
[----:B------:R-:W4:Y:S01]  /*243c0*/  LDL.LU R144, [R1+0x164c] ;  /* 0x00164c0001907983 */ /* 0x000f220000300800 */
[----:B------:R-:W-:-:S03]  /*243d0*/  IMAD.MOV.U32 R245, RZ, RZ, R145 ;  /* 0x000000fffff57224 */ /* 0x000fc600078e0091 */
[----:B------:R-:W4:Y:S01]  /*243e0*/  LDL.LU R145, [R1+0x1648] ;  /* 0x0016480001917983 */ /* 0x000f220000300800 */
[----:B------:R-:W-:-:S03]  /*243f0*/  IMAD.MOV.U32 R246, RZ, RZ, R152 ;  /* 0x000000fffff67224 */ /* 0x000fc600078e0098 */
[----:B------:R-:W4:Y:S01]  /*24400*/  LDL.LU R152, [R1+0x1644] ;  /* 0x0016440001987983 */ /* 0x000f220000300800 */
[----:B------:R-:W-:-:S03]  /*24410*/  IMAD.MOV.U32 R247, RZ, RZ, R148 ;  /* 0x000000fffff77224 */ /* 0x000fc600078e0094 */
[----:B------:R-:W4:Y:S01]  /*24420*/  LDL.LU R148, [R1+0x1640] ;  /* 0x0016400001947983 */ /* 0x000f220000300800 */
[----:B------:R-:W-:Y:S03]  /*24430*/  HMMA.1688.F32.TF32 R96, R196, R52, R108 ;  /* 0x00000034c460723c */ /* 0x000fe6000008106c */
[----:B------:R-:W4:Y:S04]  /*24440*/  LDL.LU R224, [R1+0x640] ;  /* 0x0006400001e07983 */ /* 0x000f280000300800 */
[----:B------:R-:W4:Y:S01]  /*24450*/  LDL.LU R225, [R1+0x644] ;  /* 0x0006440001e17983 */ /* 0x000f220000300800 */
[----:B------:R-:W-:Y:S01]  /*24460*/  HMMA.1688.F32.TF32 R108, R176, R56, R220 ;  /* 0x00000038b06c723c */ /* 0x000fe200000810dc */
[----:B--2---:R-:W-:Y:S01]  /*24470*/  MOV R227, R153 ;  /* 0x0000009900e37202 */ /* 0x004fe20000000f00 */
[----:B---3--:R-:W-:-:S02]  /*24480*/  IMAD.MOV.U32 R226, RZ, RZ, R149 ;  /* 0x000000ffffe27224 */ /* 0x008fc400078e0095 */
[----:B------:R-:W2:Y:S04]  /*24490*/  LDL.LU R149, [R1+0x163c] ;  /* 0x00163c0001957983 */ /* 0x000ea80000300800 */
[----:B------:R-:W3:Y:S01]  /*244a0*/  LDL.LU R153, [R1+0x1638] ;  /* 0x0016380001997983 */ /* 0x000ee20000300800 */
[----:B----4-:R-:W-:-:S03]  /*244b0*/  IMAD.MOV.U32 R220, RZ, RZ, R152 ;  /* 0x000000ffffdc7224 */ /* 0x010fc600078e0098 */
[----:B------:R-:W4:Y:S01]  /*244c0*/  LDL.LU R152, [R1+0x1634] ;  /* 0x0016340001987983 */ /* 0x000f220000300800 */
[----:B------:R-:W-:-:S03]  /*244d0*/  IMAD.MOV.U32 R221, RZ, RZ, R148 ;  /* 0x000000ffffdd7224 */ /* 0x000fc600078e0094 */
[----:B------:R-:W4:Y:S01]  /*244e0*/  LDL.LU R148, [R1+0x1630] ;  /* 0x0016300001947983 */ /* 0x000f220000300800 */
[----:B------:R-:W-:Y:S02]  /*244f0*/  IMAD.MOV.U32 R222, RZ, RZ, R145 ;  /* 0x000000ffffde7224 */ /* 0x000fe400078e0091 */
[----:B------:R-:W-:Y:S01]  /*24500*/  IMAD.MOV.U32 R223, RZ, RZ, R144 ;  /* 0x000000ffffdf7224 */ /* 0x000fe200078e0090 */
[----:B------:R-:W4:Y:S04]  /*24510*/  LDL.LU R145, [R1+0x162c] ;  /* 0x00162c0001917983 */ /* 0x000f280000300800 */
        /* <DEDUP_REMOVED lines=8> */
[----:B------:R-:W2:Y:S01]  /*245a0*/  LDL.LU R148, [R1+0x1618] ;  /* 0x0016180001947983 */ /* 0x000ea20000300800 */
[----:B------:R-:W-:-:S03]  /*245b0*/  IMAD.MOV.U32 R211, RZ, RZ, R145 ;  /* 0x000000ffffd37224 */ /* 0x000fc600078e0091 */
[----:B------:R-:W3:Y:S01]  /*245c0*/  LDL.LU R208, [R1+0x6d0] ;  /* 0x0006d00001d07983 */ /* 0x000ee20000300800 */
[----:B------:R-:W-:-:S03]  /*245d0*/  IMAD.MOV.U32 R210, RZ, RZ, R144 ;  /* 0x000000ffffd27224 */ /* 0x000fc600078e0090 */
[----:B------:R-:W3:Y:S04]  /*245e0*/  LDL.LU R209, [R1+0x6d4] ;  /* 0x0006d40001d17983 */ /* 0x000ee80000300800 */
[----:B------:R-:W3:Y:S04]  /*245f0*/  LDL.LU R144, [R1+0x1614] ;  /* 0x0016140001907983 */ /* 0x000ee80000300800 */
[----:B------:R-:W3:Y:S01]  /*24600*/  LDL.LU R145, [R1+0x1610] ;  /* 0x0016100001917983 */ /* 0x000ee20000300800 */
[----:B----4-:R-:W-:-:S03]  /*24610*/  IMAD.MOV.U32 R204, RZ, RZ, R152 ;  /* 0x000000ffffcc7224 */ /* 0x010fc600078e0098 */
[----:B------:R-:W4:Y:S01]  /*24620*/  LDL.LU R152, [R1+0x160c] ;  /* 0x00160c0001987983 */ /* 0x000f220000300800 */
[----:B--2---:R-:W-:-:S03]  /*24630*/  IMAD.MOV.U32 R205, RZ, RZ, R148 ;  /* 0x000000ffffcd7224 */ /* 0x004fc600078e0094 */
[----:B------:R-:W2:Y:S01]  /*24640*/  LDL.LU R148, [R1+0x1608] ;  /* 0x0016080001947983 */ /* 0x000ea20000300800 */
[----:B---3--:R-:W-:Y:S02]  /*24650*/  IMAD.MOV.U32 R206, RZ, RZ, R153 ;  /* 0x000000ffffce7224 */ /* 0x008fe400078e0099 */
[----:B------:R-:W-:Y:S01]  /*24660*/  IMAD.MOV.U32 R207, RZ, RZ, R149 ;  /* 0x000000ffffcf7224 */ /* 0x000fe200078e0095 */
[----:B------:R-:W3:Y:S04]  /*24670*/  LDL.LU R153, [R1+0x1604] ;  /* 0x0016040001997983 */ /* 0x000ee80000300800 */
[----:B------:R-:W3:Y:S01]  /*24680*/  LDL.LU R149, [R1+0x1600] ;  /* 0x0016000001957983 */ /* 0x000ee20000300800 */
[----:B------:R-:W-:-:S03]  /*24690*/  IMAD.MOV.U32 R40, RZ, RZ, R144 ;  /* 0x000000ffff287224 */ /* 0x000fc600078e0090 */
[----:B------:R-:W3:Y:S01]  /*246a0*/  LDL.LU R144, [R1+0x15fc] ;  /* 0x0015fc0001907983 */ /* 0x000ee20000300800 */
[----:B------:R-:W-:-:S03]  /*246b0*/  IMAD.MOV.U32 R41, RZ, RZ, R145 ;  /* 0x000000ffff297224 */ /* 0x000fc600078e0091 */
[----:B------:R-:W3:Y:S01]  /*246c0*/  LDL.LU R145, [R1+0x15f8] ;  /* 0x0015f80001917983 */ /* 0x000ee20000300800 */
[----:B----4-:R-:W-:-:S03]  /*246d0*/  IMAD.MOV.U32 R42, RZ, RZ, R152 ;  /* 0x000000ffff2a7224 */ /* 0x010fc600078e0098 */
[----:B------:R-:W4:Y:S01]  /*246e0*/  LDL.LU R152, [R1+0x15f4] ;  /* 0x0015f40001987983 */ /* 0x000f220000300800 */
[----:B--2---:R-:W-:-:S03]  /*246f0*/  MOV R43, R148 ;  /* 0x00000094002b7202 */ /* 0x004fc60000000f00 */
[----:B------:R-:W2:Y:S01]  /*24700*/  LDL.LU R148, [R1+0x15f0] ;  /* 0x0015f00001947983 */ /* 0x000ea20000300800 */
[----:B------:R-:W-:Y:S03]  /*24710*/  HMMA.1688.F32.TF32 R112, R196, R56, R192 ;  /* 0x00000038c470723c */ /* 0x000fe600000810c0 */
[----:B------:R-:W2:Y:S04]  /*24720*/  LDL.LU R192, [R1+0x790] ;  /* 0x0007900001c07983 */ /* 0x000ea80000300800 */
[----:B------:R-:W2:Y:S01]  /*24730*/  LDL.LU R193, [R1+0x794] ;  /* 0x0007940001c17983 */ /* 0x000ea20000300800 */
[----:B---3--:R-:W-:Y:S02]  /*24740*/  IMAD.MOV.U32 R194, RZ, RZ, R149 ;  /* 0x000000ffffc27224 */ /* 0x008fe400078e0095 */
[----:B------:R-:W-:Y:S01]  /*24750*/  IMAD.MOV.U32 R195, RZ, RZ, R153 ;  /* 0x000000ffffc37224 */ /* 0x000fe200078e0099 */
[----:B------:R-:W3:Y:S04]  /*24760*/  LDL.LU R149, [R1+0x15ec] ;  /* 0x0015ec0001957983 */ /* 0x000ee80000300800 */
[----:B------:R-:W3:Y:S01]  /*24770*/  LDL.LU R153, [R1+0x15e8] ;  /* 0x0015e80001997983 */ /* 0x000ee20000300800 */
[----:B------:R-:W-:-:S02]  /*24780*/  IMAD.MOV.U32 R190, RZ, RZ, R145 ;  /* 0x000000ffffbe7224 */ /* 0x000fc400078e0091 */
[----:B------:R-:W-:Y:S02]  /*24790*/  IMAD.MOV.U32 R191, RZ, RZ, R144 ;  /* 0x000000ffffbf7224 */ /* 0x000fe400078e0090 */
[----:B----4-:R-:W-:Y:S02]  /*247a0*/  IMAD.MOV.U32 R188, RZ, RZ, R152 ;  /* 0x000000ffffbc7224 */ /* 0x010fe400078e0098 */
[----:B------:R-:W4:Y:S01]  /*247b0*/  LDL.LU R152, [R1+0x15e4] ;  /* 0x0015e40001987983 */ /* 0x000f220000300800 */
[----:B--2---:R-:W-:-:S03]  /*247c0*/  IMAD.MOV.U32 R189, RZ, RZ, R148 ;  /* 0x000000ffffbd7224 */ /* 0x004fc600078e0094 */
[----:B------:R-:W2:Y:S04]  /*247d0*/  LDL.LU R148, [R1+0x15e0] ;  /* 0x0015e00001947983 */ /* 0x000ea80000300800 */
[----:B------:R-:W2:Y:S04]  /*247e0*/  LDL.LU R145, [R1+0x15dc] ;  /* 0x0015dc0001917983 */ /* 0x000ea80000300800 */
[----:B------:R-:W2:Y:S01]  /*247f0*/  LDL.LU R144, [R1+0x15d8] ;  /* 0x0015d80001907983 */ /* 0x000ea20000300800 */
[----:B------:R-:W-:Y:S07]  /*24800*/  HMMA.1688.F32.TF32 R140, R156, R120, R180 ;  /* 0x000000789c8c723c */ /* 0x000fee00000810b4 */
[----:B---3--:R-:W-:-:S02]  /*24810*/  IMAD.MOV.U32 R180, RZ, RZ, R149 ;  /* 0x000000ffffb47224 */ /* 0x008fc400078e0095 */
[----:B------:R-:W3:Y:S01]  /*24820*/  LDL.LU R149, [R1+0x15d4] ;  /* 0x0015d40001957983 */ /* 0x000ee20000300800 */
[----:B------:R-:W-:-:S03]  /*24830*/  IMAD.MOV.U32 R181, RZ, RZ, R153 ;  /* 0x000000ffffb57224 */ /* 0x000fc600078e0099 */
[----:B------:R-:W3:Y:S01]  /*24840*/  LDL.LU R153, [R1+0x15d0] ;  /* 0x0015d00001997983 */ /* 0x000ee20000300800 */
[----:B----4-:R-:W-:-:S03]  /*24850*/  IMAD.MOV.U32 R182, RZ, RZ, R152 ;  /* 0x000000ffffb67224 */ /* 0x010fc600078e0098 */
[----:B------:R-:W4:Y:S01]  /*24860*/  LDL.LU R152, [R1+0x15cc] ;  /* 0x0015cc0001987983 */ /* 0x000f220000300800 */
[----:B--2---:R-:W-:-:S03]  /*24870*/  IMAD.MOV.U32 R183, RZ, RZ, R148 ;  /* 0x000000ffffb77224 */ /* 0x004fc600078e0094 */
[----:B------:R-:W2:Y:S01]  /*24880*/  LDL.LU R148, [R1+0x15c8] ;  /* 0x0015c80001947983 */ /* 0x000ea20000300800 */
[----:B------:R-:W-:-:S03]  /*24890*/  IMAD.MOV.U32 R243, RZ, RZ, R145 ;  /* 0x000000fffff37224 */ /* 0x000fc600078e0091 */
[----:B------:R-:W2:Y:S01]  /*248a0*/  LDL.LU R240, [R1+0x810] ;  /* 0x0008100001f07983 */ /* 0x000ea20000300800 */
[----:B------:R-:W-:-:S03]  /*248b0*/  IMAD.MOV.U32 R242, RZ, RZ, R144 ;  /* 0x000000fffff27224 */ /* 0x000fc600078e0090 */
[----:B------:R-:W2:Y:S04]  /*248c0*/  LDL.LU R241, [R1+0x814] ;  /* 0x0008140001f17983 */ /* 0x000ea80000300800 */
[----:B------:R-:W2:Y:S04]  /*248d0*/  LDL.LU R144, [R1+0x15c4] ;  /* 0x0015c40001907983 */ /* 0x000ea80000300800 */
[----:B------:R-:W2:Y:S01]  /*248e0*/  LDL.LU R145, [R1+0x15c0] ;  /* 0x0015c00001917983 */ /* 0x000ea20000300800 */
[----:B---3--:R-:W-:Y:S02]  /*248f0*/  IMAD.MOV.U32 R175, RZ, RZ, R149 ;  /* 0x000000ffffaf7224 */ /* 0x008fe400078e0095 */
[----:B------:R-:W-:-:S02]  /*24900*/  IMAD.MOV.U32 R174, RZ, RZ, R153 ;  /* 0x000000ffffae7224 */ /* 0x000fc400078e0099 */
[----:B----4-:R-:W-:Y:S02]  /*24910*/  IMAD.MOV.U32 R172, RZ, RZ, R152 ;  /* 0x000000ffffac7224 */ /* 0x010fe400078e0098 */
[----:B------:R-:W3:Y:S01]  /*24920*/  LDL.LU R152, [R1+0x15bc] ;  /* 0x0015bc0001987983 */ /* 0x000ee20000300800 */
[----:B--2---:R-:W-:-:S03]  /*24930*/  IMAD.MOV.U32 R173, RZ, RZ, R148 ;  /* 0x000000ffffad7224 */ /* 0x004fc600078e0094 */
[----:B------:R-:W2:Y:S04]  /*24940*/  LDL.LU R148, [R1+0x15b8] ;  /* 0x0015b80001947983 */ /* 0x000ea80000300800 */
[----:B------:R-:W4:Y:S04]  /*24950*/  LDL.LU R153, [R1+0x15b4] ;  /* 0x0015b40001997983 */ /* 0x000f280000300800 */
[----:B------:R-:W4:Y:S01]  /*24960*/  LDL.LU R149, [R1+0x15b0] ;  /* 0x0015b00001957983 */ /* 0x000f220000300800 */
[----:B------:R-:W-:-:S03]  /*24970*/  MOV R63, R144 ;  /* 0x00000090003f7202 */ /* 0x000fc60000000f00 */
[----:B------:R-:W4:Y:S01]  /*24980*/  LDL.LU R60, [R1+0x850] ;  /* 0x00085000013c7983 */ /* 0x000f220000300800 */
[----:B------:R-:W-:-:S03]  /*24990*/  IMAD.MOV.U32 R62, RZ, RZ, R145 ;  /* 0x000000ffff3e7224 */ /* 0x000fc600078e0091 */
[----:B------:R-:W4:Y:S04]  /*249a0*/  LDL.LU R61, [R1+0x854] ;  /* 0x00085400013d7983 */ /* 0x000f280000300800 */
[----:B------:R-:W4:Y:S04]  /*249b0*/  LDL.LU R145, [R1+0x15ac] ;  /* 0x0015ac0001917983 */ /* 0x000f280000300800 */
[----:B------:R-:W4:Y:S01]  /*249c0*/  LDL.LU R144, [R1+0x15a8] ;  /* 0x0015a80001907983 */ /* 0x000f220000300800 */
[-C--:B------:R-:W-:Y:S08]  /*249d0*/  HMMA.1688.F32.TF32 R104, R156, R56.reuse, R160 ;  /* 0x000000389c68723c */ /* 0x080ff000000810a0 */
[----:B------:R-:W-:Y:S08]  /*249e0*/  HMMA.1688.F32.TF32 R116, R216, R56, R168 ;  /* 0x00000038d874723c */ /* 0x000ff000000810a8 */
[----:B------:R-:W-:Y:S01]  /*249f0*/  HMMA.1688.F32.TF32 R88, R156, R52, R200 ;  /* 0x000000349c58723c */ /* 0x000fe200000810c8 */
[----:B---3--:R-:W-:-:S02]  /*24a00*/  IMAD.MOV.U32 R163, RZ, RZ, R152 ;  /* 0x000000ffffa37224 */ /* 0x008fc400078e0098 */
[----:B--2---:R-:W-:Y:S02]  /*24a10*/  IMAD.MOV.U32 R162, RZ, RZ, R148 ;  /* 0x000000ffffa27224 */ /* 0x004fe400078e0094 */
[----:B----4-:R-:W-:Y:S02]  /*24a20*/  IMAD.MOV.U32 R160, RZ, RZ, R153 ;  /* 0x000000ffffa07224 */ /* 0x010fe400078e0099 */
[----:B------:R-:W2:Y:S01]  /*24a30*/  LDL.LU R153, [R1+0x15a4] ;  /* 0x0015a40001997983 */ /* 0x000ea20000300800 */
[----:B------:R-:W-:-:S03]  /*24a40*/  IMAD.MOV.U32 R161, RZ, RZ, R149 ;  /* 0x000000ffffa17224 */ /* 0x000fc600078e0095 */
[----:B------:R-:W3:Y:S04]  /*24a50*/  LDL.LU R149, [R1+0x15a0] ;  /* 0x0015a00001957983 */ /* 0x000ee80000300800 */
[----:B------:R-:W3:Y:S04]  /*24a60*/  LDL.LU R148, [R1+0x159c] ;  /* 0x00159c0001947983 */ /* 0x000ee80000300800 */
[----:B------:R-:W2:Y:S01]  /*24a70*/  LDL.LU R152, [R1+0x1598] ;  /* 0x0015980001987983 */ /* 0x000ea20000300800 */
[----:B------:R-:W-:-:S03]  /*24a80*/  IMAD.MOV.U32 R64, RZ, RZ, R145 ;  /* 0x000000ffff407224 */ /* 0x000fc600078e0091 */
[----:B------:R-:W4:Y:S01]  /*24a90*/  LDL.LU R145, [R1+0x1594] ;  /* 0x0015940001917983 */ /* 0x000f220000300800 */
[----:B------:R-:W-:-:S03]  /*24aa0*/  IMAD.MOV.U32 R65, RZ, RZ, R144 ;  /* 0x000000ffff417224 */ /* 0x000fc600078e0090 */
[----:B------:R-:W4:Y:S04]  /*24ab0*/  LDL.LU R144, [R1+0x1590] ;  /* 0x0015900001907983 */ /* 0x000f280000300800 */
[----:B------:R-:W2:Y:S04]  /*24ac0*/  LDL.LU R66, [R1+0x8b8] ;  /* 0x0008b80001427983 */ /* 0x000ea80000300800 */
[----:B------:R-:W2:Y:S04]  /*24ad0*/  LDL.LU R67, [R1+0x8bc] ;  /* 0x0008bc0001437983 */ /* 0x000ea80000300800 */
[----:B------:R-:W3:Y:S04]  /*24ae0*/  LDL.LU R150, [R1+0x8d8] ;  /* 0x0008d80001967983 */ /* 0x000ee80000300800 */
[----:B------:R-:W3:Y:S04]  /*24af0*/  LDL.LU R151, [R1+0x8dc] ;  /* 0x0008dc0001977983 */ /* 0x000ee80000300800 */
        /* <DEDUP_REMOVED lines=33> */
[----:B------:R-:W1:Y:S05]  /*24d10*/  LDSM.16.M88.4 R128, [R252+0x2d080] ;  /* 0x02d08000fc80783b */ /* 0x000e6a0000000200 */
[----:B------:R-:W-:Y:S08]  /*24d20*/  HMMA.1688.F32.TF32 R16, R4, R120, R16 ;  /* 0x000000780410723c */ /* 0x000ff00000081010 */
[C---:B------:R-:W-:Y:S08]  /*24d30*/  HMMA.1688.F32.TF32 R100, R216.reuse, R52, R100 ;  /* 0x00000034d864723c */ /* 0x040ff00000081064 */
[C---:B-1----:R-:W-:Y:S08]  /*24d40*/  HMMA.1688.F32.TF32 R204, R216.reuse, R124, R204 ;  /* 0x0000007cd8cc723c */ /* 0x042ff000000810cc */
[----:B------:R-:W-:Y:S01]  /*24d50*/  HMMA.1688.F32.TF32 R212, R216, R132, R212 ;  /* 0x00000084d8d4723c */ /* 0x000fe200000810d4 */
[----:B------:R-:W-:Y:S04]  /*24d60*/  STL.64 [R1+0x70], R16 ;  /* 0x0000701001007387 */ /* 0x000fe80000100a00 */
[----:B------:R1:W-:Y:S03]  /*24d70*/  STL.64 [R1+0x78], R18 ;  /* 0x0000781201007387 */ /* 0x0003e60000100a00 */
[----:B------:R-:W-:Y:S08]  /*24d80*/  HMMA.1688.F32.TF32 R220, R236, R120, R220 ;  /* 0x00000078ecdc723c */ /* 0x000ff000000810dc */
[----:B------:R-:W-:Y:S08]  /*24d90*/  HMMA.1688.F32.TF32 R208, R216, R128, R208 ;  /* 0x00000080d8d0723c */ /* 0x000ff000000810d0 */
[-C--:B------:R-:W-:Y:S08]  /*24da0*/  HMMA.1688.F32.TF32 R224, R236, R124.reuse, R224 ;  /* 0x0000007cece0723c */ /* 0x080ff000000810e0 */
[C---:B------:R-:W-:Y:S08]  /*24db0*/  HMMA.1688.F32.TF32 R36, R4.reuse, R124, R36 ;  /* 0x0000007c0424723c */ /* 0x040ff00000081024 */
[----:B-1----:R-:W-:Y:S11]  /*24dc0*/  HMMA.1688.F32.TF32 R16, R4, R132, R32 ;  /* 0x000000840410723c */ /* 0x002ff60000081020 */
[----:B------:R-:W-:Y:S04]  /*24dd0*/  @!UPT UIADD3 URZ, URZ, URZ, URZ ;  /* 0x0000003f3f3ff290 */ /* 0x000fe8000fffe03f */
[----:B------:R-:W-:Y:S04]  /*24de0*/  STL.64 [R1+0x60], R36 ;  /* 0x0000602401007387 */ /* 0x000fe80000100a00 */
[----:B------:R-:W-:Y:S01]  /*24df0*/  STL.64 [R1+0x68], R38 ;  /* 0x0000682601007387 */ /* 0x000fe20000100a00 */
[C---:B--2---:R-:W-:Y:S08]  /*24e00*/  HMMA.1688.F32.TF32 R200, R216.reuse, R120, R200 ;  /* 0x00000078d8c8723c */ /* 0x044ff000000810c8 */
[----:B---3--:R-:W-:Y:S08]  /*24e10*/  HMMA.1688.F32.TF32 R216, R216, R136, R228 ;  /* 0x00000088d8d8723c */ /* 0x008ff000000810e4 */
[C---:B------:R-:W-:Y:S08]  /*24e20*/  HMMA.1688.F32.TF32 R228, R236.reuse, R128, R244 ;  /* 0x00000080ece4723c */ /* 0x040ff000000810f4 */
[C---:B----4-:R-:W-:Y:S08]  /*24e30*/  HMMA.1688.F32.TF32 R232, R236.reuse, R132, R248 ;  /* 0x00000084ece8723c */ /* 0x050ff000000810f8 */
[----:B------:R-:W-:Y:S08]  /*24e40*/  HMMA.1688.F32.TF32 R236, R236, R136, R20 ;  /* 0x00000088ecec723c */ /* 0x000ff00000081014 */
[C---:B------:R-:W-:Y:S08]  /*24e50*/  HMMA.1688.F32.TF32 R20, R4.reuse, R128, R28 ;  /* 0x000000800414723c */ /* 0x040ff0000008101c */
[----:B------:R-:W-:Y:S01]  /*24e60*/  HMMA.1688.F32.TF32 R4, R4, R136, R24 ;  /* 0x000000880404723c */ /* 0x000fe20000081018 */
[----:B------:R-:W-:Y:S11]  /*24e70*/  IMAD.MOV.U32 R248, RZ, RZ, R2 ;  /* 0x000000fffff87224 */ /* 0x000ff600078e0002 */
[----:B------:R-:W-:Y:S03]  /*24e80*/  @!UPT UIADD3 URZ, URZ, URZ, URZ ;  /* 0x0000003f3f3ff290 */ /* 0x000fe6000fffe03f */
[----:B------:R1:W-:Y:S04]  /*24e90*/  STL.64 [R1+0x50], R20 ;  /* 0x0000501401007387 */ /* 0x0003e80000100a00 */
[----:B------:R2:W-:Y:S01]  /*24ea0*/  STL.64 [R1+0x58], R22 ;  /* 0x0000581601007387 */ /* 0x0005e20000100a00 */
[----:B------:R-:W-:-:S03]  /*24eb0*/  IMAD.MOV.U32 R249, RZ, RZ, R3 ;  /* 0x000000fffff97224 */ /* 0x000fc600078e0003 */
[----:B------:R3:W-:Y:S04]  /*24ec0*/  STL.64 [R1+0x40], R16 ;  /* 0x0000401001007387 */ /* 0x0007e80000100a00 */
[----:B------:R-:W4:Y:S04]  /*24ed0*/  LDL.LU R2, [R1+0x158c] ;  /* 0x00158c0001027983 */ /* 0x000f280000300800 */
[----:B------:R-:W-:Y:S04]  /*24ee0*/  STL.64 [R1+0x20], R4 ;  /* 0x0000200401007387 */ /* 0x000fe80000100a00 */
[----:B------:R-:W-:Y:S04]  /*24ef0*/  STL.64 [R1+0x28], R6 ;  /* 0x0000280601007387 */ /* 0x000fe80000100a00 */
[----:B------:R-:W2:Y:S04]  /*24f00*/  LDL.LU R3, [R1+0x1588] ;  /* 0x0015880001037983 */ /* 0x000ea80000300800 */
[----:B------:R-:W3:Y:S04]  /*24f10*/  LDL.LU R250, [R1+0x88] ;  /* 0x0000880001fa7983 */ /* 0x000ee80000300800 */
[----:B------:R-:W3:Y:S04]  /*24f20*/  LDL.LU R251, [R1+0x8c] ;  /* 0x00008c0001fb7983 */ /* 0x000ee80000300800 */
[----:B------:R-:W3:Y:S04]  /*24f30*/  LDL.LU R32, [R1+0x120] ;  /* 0x0001200001207983 */ /* 0x000ee80000300800 */
[----:B------:R-:W3:Y:S01]  /*24f40*/  LDL.LU R33, [R1+0x124] ;  /* 0x0001240001217983 */ /* 0x000ee20000300800 */
[----:B------:R-:W-:-:S02]  /*24f50*/  IMAD.MOV.U32 R57, RZ, RZ, R18 ;  /* 0x000000ffff397224 */ /* 0x000fc400078e0012 */
[----:B----4-:R-:W-:Y:S02]  /*24f60*/  IMAD.MOV.U32 R34, RZ, RZ, R2 ;  /* 0x000000ffff227224 */ /* 0x010fe400078e0002 */
[----:B------:R-:W4:Y:S01]  /*24f70*/  LDL.LU R2, [R1+0x1584] ;  /* 0x0015840001027983 */ /* 0x000f220000300800 */
[----:B--2---:R-:W-:-:S03]  /*24f80*/  IMAD.MOV.U32 R35, RZ, RZ, R3 ;  /* 0x000000ffff237224 */ /* 0x004fc600078e0003 */
[----:B------:R-:W2:Y:S04]  /*24f90*/  LDL.LU R3, [R1+0x1580] ;  /* 0x0015800001037983 */ /* 0x000ea80000300800 */
[----:B-1----:R-:W2:Y:S04]  /*24fa0*/  LDL.LU R20, [R1+0x300] ;  /* 0x0003000001147983 */ /* 0x002ea80000300800 */
[----:B------:R-:W2:Y:S04]  /*24fb0*/  LDL.LU R21, [R1+0x304] ;  /* 0x0003040001157983 */ /* 0x000ea80000300800 */
[----:B------:R-:W2:Y:S01]  /*24fc0*/  LDL.LU R22, [R1+0x308] ;  /* 0x0003080001167983 */ /* 0x000ea20000300800 */
[----:B------:R-:W-:-:S03]  /*24fd0*/  IMAD.MOV.U32 R56, RZ, RZ, R19 ;  /* 0x000000ffff387224 */ /* 0x000fc600078e0013 */
[----:B------:R-:W2:Y:S01]  /*24fe0*/  LDL.LU R23, [R1+0x30c] ;  /* 0x00030c0001177983 */ /* 0x000ea20000300800 */
[-C--:B------:R-:W-:Y:S03]  /*24ff0*/  HMMA.1688.F32.TF32 R164, R176, R124.reuse, R60 ;  /* 0x0000007cb0a4723c */ /* 0x080fe6000008103c */
[----:B---3--:R-:W3:Y:S04]  /*25000*/  LDL.LU R16, [R1+0x310] ;  /* 0x0003100001107983 */ /* 0x008ee80000300800 */
[----:B------:R-:W3:Y:S04]  /*25010*/  LDL.LU R17, [R1+0x314] ;  /* 0x0003140001117983 */ /* 0x000ee80000300800 */
[----:B------:R-:W3:Y:S01]  /*25020*/  LDL.LU R18, [R1+0x318] ;  /* 0x0003180001127983 */ /* 0x000ee20000300800 */
[C---:B------:R-:W-:Y:S03]  /*25030*/  HMMA.1688.F32.TF32 R144, R156.reuse, R124, R144 ;  /* 0x0000007c9c90723c */ /* 0x040fe60000081090 */
[----:B------:R-:W3:Y:S04]  /*25040*/  LDL.LU R19, [R1+0x31c] ;  /* 0x00031c0001137983 */ /* 0x000ee80000300800 */
[----:B------:R-:W3:Y:S01]  /*25050*/  LDL.LU R60, [R1+0x1b0] ;  /* 0x0001b000013c7983 */ /* 0x000ee20000300800 */
[C---:B------:R-:W-:Y:S03]  /*25060*/  HMMA.1688.F32.TF32 R148, R156.reuse, R128, R148 ;  /* 0x000000809c94723c */ /* 0x040fe60000081094 */
[----:B------:R-:W3:Y:S04]  /*25070*/  LDL.LU R61, [R1+0x1b4] ;  /* 0x0001b400013d7983 */ /* 0x000ee80000300800 */
[----:B------:R-:W3:Y:S01]  /*25080*/  LDL.LU R62, [R1+0x1b8] ;  /* 0x0001b800013e7983 */ /* 0x000ee20000300800 */
[C---:B------:R-:W-:Y:S03]  /*25090*/  HMMA.1688.F32.TF32 R152, R156.reuse, R132, R152 ;  /* 0x000000849c98723c */ /* 0x040fe60000081098 */
[----:B------:R-:W3:Y:S05]  /*250a0*/  LDL.LU R63, [R1+0x1bc] ;  /* 0x0001bc00013f7983 */ /* 0x000eea0000300800 */
[----:B------:R-:W-:Y:S01]  /*250b0*/  HMMA.1688.F32.TF32 R156, R156, R136, R64 ;  /* 0x000000889c9c723c */ /* 0x000fe20000081040 */
        /* <DEDUP_REMOVED lines=19> */
[C---:B------:R-:W-:Y:S08]  /*251f0*/  HMMA.1688.F32.TF32 R172, R176.reuse, R132, R172 ;  /* 0x00000084b0ac723c */ /* 0x040ff000000810ac */
[----:B------:R-:W-:Y:S01]  /*25200*/  HMMA.1688.F32.TF32 R176, R176, R136, R240 ;  /* 0x00000088b0b0723c */ /* 0x000fe200000810f0 */
[----:B------:R-:W3:Y:S04]  /*25210*/  LDL.LU R240, [R1+0x330] ;  /* 0x0003300001f07983 */ /* 0x000ee80000300800 */
[----:B------:R-:W3:Y:S03]  /*25220*/  LDL.LU R241, [R1+0x334] ;  /* 0x0003340001f17983 */ /* 0x000ee60000300800 */
[C---:B------:R-:W-:Y:S01]  /*25230*/  HMMA.1688.F32.TF32 R80, R196.reuse, R48, R80 ;  /* 0x00000030c450723c */ /* 0x040fe20000081050 */
[----:B------:R-:W3:Y:S04]  /*25240*/  LDL.LU R242, [R1+0x338] ;  /* 0x0003380001f27983 */ /* 0x000ee80000300800 */
[----:B------:R-:W3:Y:S03]  /*25250*/  LDL.LU R243, [R1+0x33c] ;  /* 0x00033c0001f37983 */ /* 0x000ee60000300800 */
[C---:B------:R-:W-:Y:S08]  /*25260*/  HMMA.1688.F32.TF32 R180, R196.reuse, R120, R180 ;  /* 0x00000078c4b4723c */ /* 0x040ff000000810b4 */
[C---:B------:R-:W-:Y:S08]  /*25270*/  HMMA.1688.F32.TF32 R184, R196.reuse, R124, R184 ;  /* 0x0000007cc4b8723c */ /* 0x040ff000000810b8 */
[C---:B------:R-:W-:Y:S08]  /*25280*/  HMMA.1688.F32.TF32 R188, R196.reuse, R128, R188 ;  /* 0x00000080c4bc723c */ /* 0x040ff000000810bc */
[C---:B------:R-:W-:Y:S08]  /*25290*/  HMMA.1688.F32.TF32 R192, R196.reuse, R132, R192 ;  /* 0x00000084c4c0723c */ /* 0x040ff000000810c0 */
[----:B------:R-:W-:Y:S01]  /*252a0*/  HMMA.1688.F32.TF32 R196, R196, R136, R40 ;  /* 0x00000088c4c4723c */ /* 0x000fe20000081028 */
        /* <DEDUP_REMOVED lines=9> */
[----:B------:R-:W4:Y:S04]  /*25340*/  LDL.LU R2, [R1+0x1578] ;  /* 0x0015780001027983 */ /* 0x000f280000300800 */
[----:B------:R-:W4:Y:S04]  /*25350*/  LDL.LU R244, [R1+0x2e0] ;  /* 0x0002e00001f47983 */ /* 0x000f280000300800 */
[----:B------:R-:W4:Y:S04]  /*25360*/  LDL.LU R245, [R1+0x2e4] ;  /* 0x0002e40001f57983 */ /* 0x000f280000300800 */
[----:B------:R-:W4:Y:S04]  /*25370*/  LDL.LU R246, [R1+0x2e8] ;  /* 0x0002e80001f67983 */ /* 0x000f280000300800 */
[----:B------:R-:W4:Y:S04]  /*25380*/  LDL.LU R247, [R1+0x2ec] ;  /* 0x0002ec0001f77983 */ /* 0x000f280000300800 */
[----:B------:R-:W4:Y:S04]  /*25390*/  LDL.LU R24, [R1+0x260] ;  /* 0x0002600001187983 */ /* 0x000f280000300800 */
[----:B------:R-:W4:Y:S01]  /*253a0*/  LDL.LU R25, [R1+0x264] ;  /* 0x0002640001197983 */ /* 0x000f220000300800 */
[C---:B---3--:R-:W-:Y:S08]  /*253b0*/  HMMA.1688.F32.TF32 R16, R12.reuse, R128, R16 ;  /* 0x000000800c10723c */ /* 0x048ff00000081010 */
[-C--:B------:R-:W-:Y:S08]  /*253c0*/  HMMA.1688.F32.TF32 R20, R12, R132.reuse, R20 ;  /* 0x000000840c14723c */ /* 0x080ff00000081014 */
[C---:B------:R-:W-:Y:S08]  /*253d0*/  HMMA.1688.F32.TF32 R64, R8.reuse, R132, R64 ;  /* 0x000000840840723c */ /* 0x040ff00000081040 */
[C---:B------:R-:W-:Y:S08]  /*253e0*/  HMMA.1688.F32.TF32 R44, R8.reuse, R124, R44 ;  /* 0x0000007c082c723c */ /* 0x040ff0000008102c */
[C---:B------:R-:W-:Y:S08]  /*253f0*/  HMMA.1688.F32.TF32 R72, R8.reuse, R120, R72 ;  /* 0x000000780848723c */ /* 0x040ff00000081048 */
[C---:B------:R-:W-:Y:S08]  /*25400*/  HMMA.1688.F32.TF32 R68, R8.reuse, R128, R68 ;  /* 0x000000800844723c */ /* 0x040ff00000081044 */
[----:B------:R-:W-:Y:S08]  /*25410*/  HMMA.1688.F32.TF32 R8, R8, R136, R60 ;  /* 0x000000880808723c */ /* 0x000ff0000008103c */
[C---:B------:R-:W-:Y:S08]  /*25420*/  HMMA.1688.F32.TF32 R240, R12.reuse, R120, R240 ;  /* 0x000000780cf0723c */ /* 0x040ff000000810f0 */
[----:B------:R-:W-:Y:S01]  /*25430*/  HMMA.1688.F32.TF32 R40, R12, R124, R40 ;  /* 0x0000007c0c28723c */ /* 0x000fe20000081028 */
[----:B--2---:R-:W-:-:S02]  /*25440*/  IMAD.MOV.U32 R27, RZ, RZ, R3 ;  /* 0x000000ffff1b7224 */ /* 0x004fc400078e0003 */
[----:B----4-:R-:W-:Y:S02]  /*25450*/  IMAD.MOV.U32 R26, RZ, RZ, R2 ;  /* 0x000000ffff1a7224 */ /* 0x010fe400078e0002 */
[----:B------:R-:W2:Y:S04]  /*25460*/  LDL.LU R2, [R1+0x1574] ;  /* 0x0015740001027983 */ /* 0x000ea80000300800 */
[----:B------:R-:W3:Y:S04]  /*25470*/  LDL.LU R3, [R1+0x1570] ;  /* 0x0015700001037983 */ /* 0x000ee80000300800 */
[----:B------:R-:W4:Y:S04]  /*25480*/  LDL.LU R36, [R1+0xe0] ;  /* 0x0000e00001247983 */ /* 0x000f280000300800 */
[----:B------:R-:W4:Y:S04]  /*25490*/  LDL.LU R37, [R1+0xe4] ;  /* 0x0000e40001257983 */ /* 0x000f280000300800 */
[----:B------:R-:W4:Y:S04]  /*254a0*/  LDL.LU R38, [R1+0xe8] ;  /* 0x0000e80001267983 */ /* 0x000f280000300800 */
[----:B------:R-:W4:Y:S04]  /*254b0*/  LDL.LU R39, [R1+0xec] ;  /* 0x0000ec0001277983 */ /* 0x000f280000300800 */
[----:B------:R-:W-:Y:S04]  /*254c0*/  STL.64 [R1+0x1f0], R72 ;  /* 0x0001f04801007387 */ /* 0x000fe80000100a00 */
[----:B------:R1:W-:Y:S04]  /*254d0*/  STL.64 [R1+0x1f8], R74 ;  /* 0x0001f84a01007387 */ /* 0x0003e80000100a00 */
[----:B-1----:R-:W4:Y:S04]  /*254e0*/  LDL.LU.64 R74, [R1+0x1568] ;  /* 0x00156800014a7983 */ /* 0x002f280000300a00 */
[----:B------:R-:W4:Y:S04]  /*254f0*/  LDL.LU.64 R72, [R1+0x1560] ;  /* 0x0015600001487983 */ /* 0x000f280000300a00 */
[----:B------:R-:W-:Y:S04]  /*25500*/  STL.64 [R1+0x1e0], R44 ;  /* 0x0001e02c01007387 */ /* 0x000fe80000100a00 */
[----:B------:R1:W-:Y:S04]  /*25510*/  STL.64 [R1+0x1e8], R46 ;  /* 0x0001e82e01007387 */ /* 0x0003e80000100a00 */
[----:B-1----:R-:W4:Y:S04]  /*25520*/  LDL.LU.64 R46, [R1+0x1558] ;  /* 0x00155800012e7983 */ /* 0x002f280000300a00 */
[----:B------:R-:W-:Y:S04]  /*25530*/  STL.64 [R1+0x1d0], R68 ;  /* 0x0001d04401007387 */ /* 0x000fe80000100a00 */
[----:B------:R1:W-:Y:S04]  /*25540*/  STL.64 [R1+0x1d8], R70 ;  /* 0x0001d84601007387 */ /* 0x0003e80000100a00 */
[----:B-1----:R-:W4:Y:S04]  /*25550*/  LDL.LU.64 R70, [R1+0x1550] ;  /* 0x0015500001467983 */ /* 0x002f280000300a00 */
[----:B------:R-:W4:Y:S04]  /*25560*/  LDL.LU.64 R68, [R1+0x1548] ;  /* 0x0015480001447983 */ /* 0x000f280000300a00 */
[----:B------:R-:W-:Y:S04]  /*25570*/  STL.64 [R1+0x1c0], R64 ;  /* 0x0001c04001007387 */ /* 0x000fe80000100a00 */
[----:B------:R1:W-:Y:S04]  /*25580*/  STL.64 [R1+0x1c8], R66 ;  /* 0x0001c84201007387 */ /* 0x0003e80000100a00 */
[----:B-1----:R-:W4:Y:S04]  /*25590*/  LDL.LU.64 R66, [R1+0x1540] ;  /* 0x0015400001427983 */ /* 0x002f280000300a00 */
[----:B------:R-:W4:Y:S04]  /*255a0*/  LDL.LU.64 R64, [R1+0x1538] ;  /* 0x0015380001407983 */ /* 0x000f280000300a00 */
[----:B------:R-:W4:Y:S04]  /*255b0*/  LDL.LU.64 R62, [R1+0x1530] ;  /* 0x00153000013e7983 */ /* 0x000f280000300a00 */
[----:B------:R-:W4:Y:S04]  /*255c0*/  LDL.LU.64 R60, [R1+0x1528] ;  /* 0x00152800013c7983 */ /* 0x000f280000300a00 */
[----:B------:R1:W-:Y:S04]  /*255d0*/  STL.64 [R1+0x1b0], R8 ;  /* 0x0001b00801007387 */ /* 0x0003e80000100a00 */
[----:B------:R1:W-:Y:S04]  /*255e0*/  STL.64 [R1+0x1b8], R10 ;  /* 0x0001b80a01007387 */ /* 0x0003e80000100a00 */
[----:B-1----:R-:W4:Y:S04]  /*255f0*/  LDL.LU R8, [R1+0x2c0] ;  /* 0x0002c00001087983 */ /* 0x002f280000300800 */
        /* <DEDUP_REMOVED lines=18> */
[----:B--2---:R-:W-:Y:S04]  /*25720*/  LDS R4, [R2+0xa000] ;  /* 0x00a0000002047984 */ /* 0x004fe80000000800 */
[----:B------:R-:W-:Y:S04]  /*25730*/  LDS R6, [R2+0xb000] ;  /* 0x00b0000002067984 */ /* 0x000fe80000000800 */
[----:B---3--:R-:W-:Y:S04]  /*25740*/  LDS R5, [R3+0xa000] ;  /* 0x00a0000003057984 */ /* 0x008fe80000000800 */
[----:B------:R-:W1:Y:S01]  /*25750*/  LDS R7, [R3+0xb000] ;  /* 0x00b0000003077984 */ /* 0x000e620000000800 */
[----:B----4-:R-:W-:Y:S11]  /*25760*/  HMMA.1688.F32.TF32 R8, R12, R136, R8 ;  /* 0x000000880c08723c */ /* 0x010ff60000081008 */
[----:B------:R-:W-:Y:S11]  /*25770*/  @!UPT UIADD3 URZ, URZ, URZ, URZ ;  /* 0x0000003f3f3ff290 */ /* 0x000ff6000fffe03f */
[----:B------:R-:W-:Y:S01]  /*25780*/  @!UPT UIADD3 URZ, URZ, URZ, URZ ;  /* 0x0000003f3f3ff290 */ /* 0x000fe2000fffe03f */
[----:B------:R-:W-:Y:S04]  /*25790*/  STL.64 [R1+0x2c0], R8 ;  /* 0x0002c00801007387 */ /* 0x000fe80000100a00 */
[----:B------:R-:W-:Y:S01]  /*257a0*/  STL.64 [R1+0x2c8], R10 ;  /* 0x0002c80a01007387 */ /* 0x000fe20000100a00 */
[C---:B-1----:R-:W-:Y:S03]  /*257b0*/  HMMA.1688.F32.TF32 R88, R4.reuse, R54, R88 ;  /* 0x000000360458723c */ /* 0x042fe60000081058 */
[----:B------:R-:W-:Y:S04]  /*257c0*/  LDS R8, [R2+0xa080] ;  /* 0x00a0800002087984 */ /* 0x000fe80000000800 */
[----:B------:R-:W-:Y:S01]  /*257d0*/  LDS R10, [R2+0xb080] ;  /* 0x00b08000020a7984 */ /* 0x000fe20000000800 */
[C---:B------:R-:W-:Y:S03]  /*257e0*/  HMMA.1688.F32.TF32 R104, R4.reuse, R58, R104 ;  /* 0x0000003a0468723c */ /* 0x040fe60000081068 */
[----:B------:R-:W-:Y:S04]  /*257f0*/  LDS R9, [R3+0xa080] ;  /* 0x00a0800003097984 */ /* 0x000fe80000000800 */
[----:B------:R-:W1:Y:S01]  /*25800*/  LDS R11, [R3+0xb080] ;  /* 0x00b08000030b7984 */ /* 0x000e620000000800 */
[----:B------:R-:W-:Y:S01]  /*25810*/  HMMA.1688.F32.TF32 R244, R4, R18, R244 ;  /* 0x0000001204f4723c */ /* 0x000fe200000810f4 */
[----:B------:R-:W-:-:S07]  /*25820*/  IMAD.MOV.U32 R14, RZ, RZ, R17 ;  /* 0x000000ffff0e7224 */ /* 0x000fce00078e0011 */
[----:B------:R-:W-:Y:S01]  /*25830*/  HMMA.1688.F32.TF32 R24, R4, R22, R24 ;  /* 0x000000160418723c */ /* 0x000fe20000081018 */
[----:B------:R-:W-:Y:S11]  /*25840*/  IMAD.MOV.U32 R15, RZ, RZ, R16 ;  /* 0x000000ffff0f7224 */ /* 0x000ff600078e0010 */
[----:B------:R-:W-:Y:S04]  /*25850*/  @!UPT UIADD3 URZ, URZ, URZ, URZ ;  /* 0x0000003f3f3ff290 */ /* 0x000fe8000fffe03f */
[----:B------:R-:W-:Y:S01]  /*25860*/  IMAD.MOV.U32 R17, RZ, RZ, R246 ;  /* 0x000000ffff117224 */ /* 0x000fe200078e00f6 */
[----:B------:R-:W-:Y:S01]  /*25870*/  MOV R13, R20 ;  /* 0x00000014000d7202 */ /* 0x000fe20000000f00 */
[----:B------:R-:W-:Y:S02]  /*25880*/  IMAD.MOV.U32 R12, RZ, RZ, R21 ;  /* 0x000000ffff0c7224 */ /* 0x000fe400078e0015 */
[----:B------:R-:W-:Y:S02]  /*25890*/  IMAD.MOV.U32 R16, RZ, RZ, R247 ;  /* 0x000000ffff107224 */ /* 0x000fe400078e00f7 */
[----:B------:R-:W-:Y:S01]  /*258a0*/  IMAD.MOV.U32 R21, RZ, RZ, R244 ;  /* 0x000000ffff157224 */ /* 0x000fe200078e00f4 */
[----:B------:R-:W2:Y:S01]  /*258b0*/  LDL.LU.64 R246, [R1+0x14e8] ;  /* 0x0014e80001f67983 */ /* 0x000ea20000300a00 */
[----:B------:R-:W-:-:S03]  /*258c0*/  IMAD.MOV.U32 R20, RZ, RZ, R245 ;  /* 0x000000ffff147224 */ /* 0x000fc600078e00f5 */
[----:B------:R-:W2:Y:S04]  /*258d0*/  LDL.LU.64 R244, [R1+0x14e0] ;  /* 0x0014e00001f47983 */ /* 0x000ea80000300a00 */
[----:B------:R-:W-:Y:S04]  /*258e0*/  STL.64 [R1+0x400], R24 ;  /* 0x0004001801007387 */ /* 0x000fe80000100a00 */
[----:B------:R3:W-:Y:S04]  /*258f0*/  STL.64 [R1+0x408], R26 ;  /* 0x0004081a01007387 */ /* 0x0007e80000100a00 */
[----:B---3--:R-:W3:Y:S04]  /*25900*/  LDL.LU.64 R26, [R1+0x14d8] ;  /* 0x0014d800011a7983 */ /* 0x008ee80000300a00 */
[----:B------:R-:W4:Y:S01]  /*25910*/  LDL.LU.64 R24, [R1+0x14d0] ;  /* 0x0014d00001187983 */ /* 0x000f220000300a00 */
[C---:B---3--:R-:W-:Y:S11]  /*25920*/  HMMA.1688.F32.TF32 R28, R4.reuse, R26, R28 ;  /* 0x0000001a041c723c */ /* 0x048ff6000008101c */
[----:B------:R-:W-:Y:S11]  /*25930*/  @!UPT UIADD3 URZ, URZ, URZ, URZ ;  /* 0x0000003f3f3ff290 */ /* 0x000ff6000fffe03f */
[----:B------:R-:W-:Y:S01]  /*25940*/  @!UPT UIADD3 URZ, URZ, URZ, URZ ;  /* 0x0000003f3f3ff290 */ /* 0x000fe2000fffe03f */
[----:B------:R-:W-:Y:S04]  /*25950*/  STL.64 [R1+0x470], R28 ;  /* 0x0004701c01007387 */ /* 0x000fe80000100a00 */
[----:B------:R3:W-:Y:S04]  /*25960*/  STL.64 [R1+0x478], R30 ;  /* 0x0004781e01007387 */ /* 0x0007e80000100a00 */
[----:B---3--:R-:W3:Y:S04]  /*25970*/  LDL.LU.64 R30, [R1+0x14c8] ;  /* 0x0014c800011e7983 */ /* 0x008ee80000300a00 */
[----:B------:R-:W2:Y:S01]  /*25980*/  LDL.LU.64 R28, [R1+0x14c0] ;  /* 0x0014c000011c7983 */ /* 0x000ea20000300a00 */
        /* <DEDUP_REMOVED lines=12> */
[----:B---3--:R-:W3:Y:S01]  /*25a50*/  LDL.LU.64 R38, [R1+0x14a8] ;  /* 0x0014a80001267983 */ /* 0x008ee20000300a00 */
[C---:B------:R-:W-:Y:S08]  /*25a60*/  HMMA.1688.F32.TF32 R12, R4.reuse, R42, R12 ;  /* 0x0000002a040c723c */ /* 0x040ff0000008100c */
[C---:B------:R-:W-:Y:S08]  /*25a70*/  HMMA.1688.F32.TF32 R140, R4.reuse, R122, R140 ;  /* 0x0000007a048c723c */ /* 0x040ff0000008108c */
[C---:B---3--:R-:W-:Y:S11]  /*25a80*/  HMMA.1688.F32.TF32 R248, R4.reuse, R38, R248 ;  /* 0x0000002604f8723c */ /* 0x048ff600000810f8 */
[----:B------:R-:W-:Y:S11]  /*25a90*/  @!UPT UIADD3 URZ, URZ, URZ, URZ ;  /* 0x0000003f3f3ff290 */ /* 0x000ff6000fffe03f */
[----:B------:R-:W-:Y:S01]  /*25aa0*/  @!UPT UIADD3 URZ, URZ, URZ, URZ ;  /* 0x0000003f3f3ff290 */ /* 0x000fe2000fffe03f */
[----:B------:R-:W-:Y:S04]  /*25ab0*/  STL.64 [R1+0x650], R248 ;  /* 0x000650f801007387 */ /* 0x000fe80000100a00 */
[----:B------:R3:W-:Y:S04]  /*25ac0*/  STL.64 [R1+0x658], R250 ;  /* 0x000658fa01007387 */ /* 0x0007e80000100a00 */
[----:B---3--:R-:W3:Y:S04]  /*25ad0*/  LDL.LU.64 R250, [R1+0x14a0] ;  /* 0x0014a00001fa7983 */ /* 0x008ee80000300a00 */
[----:B------:R-:W3:Y:S04]  /*25ae0*/  LDL.LU.64 R248, [R1+0x1498] ;  /* 0x0014980001f87983 */ /* 0x000ee80000300a00 */
[----:B------:R-:W-:Y:S04]  /*25af0*/  STL.64 [R1+0x6e0], R12 ;  /* 0x0006e00c01007387 */ /* 0x000fe80000100a00 */
[----:B------:R1:W-:Y:S02]  /*25b00*/  STL.64 [R1+0x6e8], R14 ;  /* 0x0006e80e01007387 */ /* 0x0003e40000100a00 */
[C---:B-1----:R-:W-:Y:S02]  /*25b10*/  HMMA.1688.F32.TF32 R12, R4.reuse, R46, R240 ;  /* 0x0000002e040c723c */ /* 0x042fe400000810f0 */
[----:B------:R-:W3:Y:S11]  /*25b20*/  LDL.LU R240, [R1+0x100] ;  /* 0x0001000001f07983 */ /* 0x000ef60000300800 */
[----:B------:R-:W-:Y:S10]  /*25b30*/  @!UPT UIADD3 URZ, URZ, URZ, URZ ;  /* 0x0000003f3f3ff290 */ /* 0x000ff4000fffe03f */
        /* <DEDUP_REMOVED lines=9> */
[----:B------:R-:W-:Y:S04]  /*25bd0*/  STL.64 [R1+0x7a8], R14 ;  /* 0x0007a80e01007387 */ /* 0x000fe80000100a00 */
[----:B------:R-:W3:Y:S04]  /*25be0*/  LDL.LU R73, [R1+0x134] ;  /* 0x0001340001497983 */ /* 0x000ee80000300800 */
[----:B------:R-:W3:Y:S04]  /*25bf0*/  LDL.LU R74, [R1+0x138] ;  /* 0x00013800014a7983 */ /* 0x000ee80000300800 */
        /* <DEDUP_REMOVED lines=11> */
[----:B--2---:R-:W2:Y:S04]  /*25cb0*/  LDL.LU R106, [R1+0x258] ;  /* 0x00025800016a7983 */ /* 0x004ea80000300800 */
[----:B------:R-:W2:Y:S04]  /*25cc0*/  LDL.LU R107, [R1+0x25c] ;  /* 0x00025c00016b7983 */ /* 0x000ea80000300800 */
[----:B------:R1:W-:Y:S04]  /*25cd0*/  STL.64 [R1+0x8f0], R140 ;  /* 0x0008f08c01007387 */ /* 0x0003e80000100a00 */
[----:B------:R4:W-:Y:S04]  /*25ce0*/  STL.64 [R1+0x8f8], R142 ;  /* 0x0008f88e01007387 */ /* 0x0009e80000100a00 */
[----:B-1----:R-:W2:Y:S04]  /*25cf0*/  LDL.LU R140, [R1+0x2d0] ;  /* 0x0002d000018c7983 */ /* 0x002ea80000300800 */
[----:B------:R-:W2:Y:S04]  /*25d00*/  LDL.LU R141, [R1+0x2d4] ;  /* 0x0002d400018d7983 */ /* 0x000ea80000300800 */
[----:B----4-:R-:W4:Y:S04]  /*25d10*/  LDL.LU R142, [R1+0x2d8] ;  /* 0x0002d800018e7983 */ /* 0x010f280000300800 */
[----:B------:R-:W4:Y:S01]  /*25d20*/  LDL.LU R143, [R1+0x2dc] ;  /* 0x0002dc00018f7983 */ /* 0x000f220000300800 */
[C---:B------:R-:W-:Y:S11]  /*25d30*/  HMMA.1688.F32.TF32 R144, R4.reuse, R126, R144 ;  /* 0x0000007e0490723c */ /* 0x040ff60000081090 */
[----:B------:R-:W-:Y:S11]  /*25d40*/  @!UPT UIADD3 URZ, URZ, URZ, URZ ;  /* 0x0000003f3f3ff290 */ /* 0x000ff6000fffe03f */
[----:B------:R-:W-:Y:S01]  /*25d50*/  @!UPT UIADD3 URZ, URZ, URZ, URZ ;  /* 0x0000003f3f3ff290 */ /* 0x000fe2000fffe03f */
[----:B------:R-:W-:Y:S04]  /*25d60*/  STL.64 [R1+0x8e0], R144 ;  /* 0x0008e09001007387 */ /* 0x000fe80000100a00 */
[----:B------:R1:W-:Y:S02]  /*25d70*/  STL.64 [R1+0x8e8], R146 ;  /* 0x0008e89201007387 */ /* 0x0003e40000100a00 */
[C---:B-1----:R-:W-:Y:S08]  /*25d80*/  HMMA.1688.F32.TF32 R144, R4.reuse, R130, R148 ;  /* 0x000000820490723c */ /* 0x042ff00000081094 */
[C---:B------:R-:W-:Y:S11]  /*25d90*/  HMMA.1688.F32.TF32 R148, R4.reuse, R134, R152 ;  /* 0x000000860494723c */ /* 0x040ff60000081098 */
[----:B------:R-:W-:Y:S04]  /*25da0*/  @!UPT UIADD3 URZ, URZ, URZ, URZ ;  /* 0x0000003f3f3ff290 */ /* 0x000fe8000fffe03f */
[----:B------:R-:W-:Y:S04]  /*25db0*/  STL.64 [R1+0x8d0], R144 ;  /* 0x0008d09001007387 */ /* 0x000fe80000100a00 */
[----:B------:R1:W-:Y:S02]  /*25dc0*/  STL.64 [R1+0x8d8], R146 ;  /* 0x0008d89201007387 */ /* 0x0003e40000100a00 */
[----:B-1----:R-:W-:Y:S02]  /*25dd0*/  HMMA.1688.F32.TF32 R144, R4, R138, R156 ;  /* 0x0000008a0490723c */ /* 0x002fe4000008109c */
[----:B------:R-:W-:Y:S04]  /*25de0*/  STL.64 [R1+0x8c0], R148 ;  /* 0x0008c09401007387 */ /* 0x000fe80000100a00 */
[----:B------:R-:W-:Y:S01]  /*25df0*/  STL.64 [R1+0x8c8], R150 ;  /* 0x0008c89601007387 */ /* 0x000fe20000100a00 */
[----:B------:R-:W-:-:S02]  /*25e00*/  IMAD.MOV.U32 R12, RZ, RZ, R33 ;  /* 0x000000ffff0c7224 */ /* 0x000fc400078e0021 */
[----:B------:R-:W-:Y:S01]  /*25e10*/  IMAD.MOV.U32 R13, RZ, RZ, R32 ;  /* 0x000000ffff0d7224 */ /* 0x000fe200078e0020 */
[----:B------:R-:W-:Y:S01]  /*25e20*/  HMMA.1688.F32.TF32 R76, R8, R50, R76 ;  /* 0x00000032084c723c */ /* 0x000fe2000008104c */
[----:B------:R-:W-:Y:S01]  /*25e30*/  IMAD.MOV.U32 R14, RZ, RZ, R25 ;  /* 0x000000ffff0e7224 */ /* 0x000fe200078e0019 */
[----:B------:R-:W-:Y:S01]  /*25e40*/  LDS R4, [R2+0xa100] ;  /* 0x00a1000002047984 */ /* 0x000fe20000000800 */
[----:B------:R-:W-:-:S03]  /*25e50*/  IMAD.MOV.U32 R15, RZ, RZ, R24 ;  /* 0x000000ffff0f7224 */ /* 0x000fc600078e0018 */
[----:B------:R-:W-:Y:S04]  /*25e60*/  LDS R6, [R2+0xb100] ;  /* 0x00b1000002067984 */ /* 0x000fe80000000800 */
[----:B------:R-:W-:Y:S04]  /*25e70*/  LDS R5, [R3+0xa100] ;  /* 0x00a1000003057984 */ /* 0x000fe80000000800 */
[----:B------:R-:W-:Y:S04]  /*25e80*/  STL.64 [R1+0x8b0], R144 ;  /* 0x0008b09001007387 */ /* 0x000fe80000100a00 */
[----:B------:R-:W-:Y:S04]  /*25e90*/  STL.64 [R1+0x8b8], R146 ;  /* 0x0008b89201007387 */ /* 0x000fe80000100a00 */
[----:B------:R-:W1:Y:S01]  /*25ea0*/  LDS R7, [R3+0xb100] ;  /* 0x00b1000003077984 */ /* 0x000e620000000800 */
[C---:B---3--:R-:W-:Y:S08]  /*25eb0*/  HMMA.1688.F32.TF32 R88, R8.reuse, R26, R88 ;  /* 0x0000001a0858723c */ /* 0x048ff00000081058 */
[C---:B--2---:R-:W-:Y:S11]  /*25ec0*/  HMMA.1688.F32.TF32 R104, R8.reuse, R22, R104 ;  /* 0x000000160868723c */ /* 0x044ff60000081068 */
[----:B------:R-:W-:Y:S05]  /*25ed0*/  @!UPT UIADD3 URZ, URZ, URZ, URZ ;  /* 0x0000003f3f3ff290 */ /* 0x000fea000fffe03f */
[----:B------:R-:W-:Y:S01]  /*25ee0*/  IMAD.MOV.U32 R32, RZ, RZ, R88 ;  /* 0x000000ffff207224 */ /* 0x000fe200078e0058 */
[C---:B----4-:R-:W-:Y:S01]  /*25ef0*/  HMMA.1688.F32.TF32 R140, R8.reuse, R18, R140 ;  /* 0x00000012088c723c */ /* 0x050fe2000008108c */
[----:B------:R-:W-:Y:S11]  /*25f00*/  IMAD.MOV.U32 R33, RZ, RZ, R89 ;  /* 0x000000ffff217224 */ /* 0x000ff600078e0059 */
[----:B------:R-:W-:Y:S11]  /*25f10*/  @!UPT UIADD3 URZ, URZ, URZ, URZ ;  /* 0x0000003f3f3ff290 */ /* 0x000ff6000fffe03f */
[----:B------:R-:W-:Y:S04]  /*25f20*/  STL.64 [R1+0x270], R140 ;  /* 0x0002708c01007387 */ /* 0x000fe80000100a00 */
[----:B------:R-:W-:Y:S04]  /*25f30*/  STL.64 [R1+0x260], R104 ;  /* 0x0002606801007387 */ /* 0x000fe80000100a00 */
[----:B------:R-:W-:Y:S04]  /*25f40*/  STL.64 [R1+0x268], R106 ;  /* 0x0002686a01007387 */ /* 0x000fe80000100a00 */
[----:B------:R2:W-:Y:S02]  /*25f50*/  STL.64 [R1+0x258], R90 ;  /* 0x0002585a01007387 */ /* 0x0005e40000100a00 */
[C---:B--2---:R-:W-:Y:S08]  /*25f60*/  HMMA.1688.F32.TF32 R88, R8.reuse, R30, R72 ;  /* 0x0000001e0858723c */ /* 0x044ff00000081048 */
[C---:B------:R-:W-:Y:S01]  /*25f70*/  HMMA.1688.F32.TF32 R72, R8.reuse, R34, R240 ;  /* 0x000000220848723c */ /* 0x040fe200000810f0 */
[----:B------:R-:W-:Y:S04]  /*25f80*/  STL [R1+0x1420], R33 ;  /* 0x0014202101007387 */ /* 0x000fe80000100800 */
[----:B------:R-:W-:Y:S11]  /*25f90*/  STL [R1+0x141c], R32 ;  /* 0x00141c2001007387 */ /* 0x000ff60000100800 */
[----:B------:R-:W-:Y:S08]  /*25fa0*/  @!UPT UIADD3 URZ, URZ, URZ, URZ ;  /* 0x0000003f3f3ff290 */ /* 0x000ff0000fffe03f */
[----:B------:R-:W-:Y:S01]  /*25fb0*/  IMAD.MOV.U32 R41, RZ, RZ, R72 ;  /* 0x000000ffff297224 */ /* 0x000fe200078e0048 */
[----:B------:R-:W-:Y:S01]  /*25fc0*/  MOV R36, R75 ;  /* 0x0000004b00247202 */ /* 0x000fe20000000f00 */
[----:B------:R-:W-:Y:S02]  /*25fd0*/  IMAD.MOV.U32 R40, RZ, RZ, R73 ;  /* 0x000000ffff287224 */ /* 0x000fe400078e0049 */
[----:B------:R-:W-:Y:S02]  /*25fe0*/  IMAD.MOV.U32 R37, RZ, RZ, R74 ;  /* 0x000000ffff257224 */ /* 0x000fe400078e004a */
[C---:B------:R-:W-:Y:S08]  /*25ff0*/  HMMA.1688.F32.TF32 R72, R8.reuse, R38, R12 ;  /* 0x000000260848723c */ /* 0x040ff0000008100c */
[----:B------:R-:W-:Y:S01]  /*26000*/  HMMA.1688.F32.TF32 R12, R8, R42, R248 ;  /* 0x0000002a080c723c */ /* 0x000fe200000810f8 */
[----:B------:R2:W-:Y:S04]  /*26010*/  STL.64 [R1+0x360], R88 ;  /* 0x0003605801007387 */ /* 0x0005e80000100a00 */
[----:B------:R3:W-:Y:S04]  /*26020*/  STL.64 [R1+0x368], R90 ;  /* 0x0003685a01007387 */ /* 0x0007e80000100a00 */
[----:B------:R-:W-:Y:S04]  /*26030*/  STL [R1+0x1418], R36 ;  /* 0x0014182401007387 */ /* 0x000fe80000100800 */
[----:B------:R-:W-:Y:S04]  /*26040*/  STL [R1+0x1414], R37 ;  /* 0x0014142501007387 */ /* 0x000fe80000100800 */
[----:B------:R-:W-:Y:S04]  /*26050*/  STL [R1+0x1410], R40 ;  /* 0x0014102801007387 */ /* 0x000fe80000100800 */
[----:B------:R-:W-:Y:S04]  /*26060*/  STL [R1+0x140c], R41 ;  /* 0x00140c2901007387 */ /* 0x000fe80000100800 */
[----:B------:R2:W-:Y:S04]  /*26070*/  STL.64 [R1+0x4e0], R72 ;  /* 0x0004e04801007387 */ /* 0x0005e80000100a00 */
[----:B------:R1:W-:Y:S04]  /*26080*/  STL.64 [R1+0x4e8], R74 ;  /* 0x0004e84a01007387 */ /* 0x0003e80000100a00 */
[----:B------:R-:W-:Y:S04]  /*26090*/  STL.64 [R1+0x598], R14 ;  /* 0x0005980e01007387 */ /* 0x000fe80000100a00 */
[----:B------:R-:W4:Y:S04]  /*260a0*/  LDL.LU R240, [R1+0x110] ;  /* 0x0001100001f07983 */ /* 0x000f280000300800 */
[----:B------:R-:W4:Y:S01]  /*260b0*/  LDL.LU R241, [R1+0x114] ;  /* 0x0001140001f17983 */ /* 0x000f220000300800 */
[----:B------:R-:W-:-:S03]  /*260c0*/  IMAD.MOV.U32 R25, RZ, RZ, R142 ;  /* 0x000000ffff197224 */ /* 0x000fc600078e008e */
[----:B------:R-:W4:Y:S01]  /*260d0*/  LDL.LU R242, [R1+0x118] ;  /* 0x0001180001f27983 */ /* 0x000f220000300800 */
[----:B------:R-:W-:-:S03]  /*260e0*/  IMAD.MOV.U32 R24, RZ, RZ, R143 ;  /* 0x000000ffff187224 */ /* 0x000fc600078e008f */
[----:B------:R-:W4:Y:S04]  /*260f0*/  LDL.LU R243, [R1+0x11c] ;  /* 0x00011c0001f37983 */ /* 0x000f280000300800 */
[----:B------:R-:W4:Y:S04]  /*26100*/  LDL.LU R140, [R1+0x390] ;  /* 0x00039000018c7983 */ /* 0x000f280000300800 */
[----:B------:R-:W4:Y:S04]  /*26110*/  LDL.LU R141, [R1+0x394] ;  /* 0x00039400018d7983 */ /* 0x000f280000300800 */
[----:B------:R-:W4:Y:S04]  /*26120*/  LDL.LU R142, [R1+0x398] ;  /* 0x00039800018e7983 */ /* 0x000f280000300800 */
[----:B------:R-:W4:Y:S04]  /*26130*/  LDL.LU R143, [R1+0x39c] ;  /* 0x00039c00018f7983 */ /* 0x000f280000300800 */
[----:B--2---:R-:W2:Y:S04]  /*26140*/  LDL.LU R88, [R1+0x220] ;  /* 0x0002200001587983 */ /* 0x004ea80000300800 */
[----:B------:R-:W2:Y:S04]  /*26150*/  LDL.LU R89, [R1+0x224] ;  /* 0x0002240001597983 */ /* 0x000ea80000300800 */
[----:B---3--:R-:W2:Y:S04]  /*26160*/  LDL.LU R90, [R1+0x228] ;  /* 0x00022800015a7983 */ /* 0x008ea80000300800 */
[----:B------:R-:W2:Y:S04]  /*26170*/  LDL.LU R91, [R1+0x22c] ;  /* 0x00022c00015b7983 */ /* 0x000ea80000300800 */
[----:B------:R-:W3:Y:S04]  /*26180*/  LDL.LU R104, [R1+0x2a0] ;  /* 0x0002a00001687983 */ /* 0x000ee80000300800 */
[----:B------:R-:W3:Y:S04]  /*26190*/  LDL.LU R105, [R1+0x2a4] ;  /* 0x0002a40001697983 */ /* 0x000ee80000300800 */
[----:B------:R-:W3:Y:S04]  /*261a0*/  LDL.LU R106, [R1+0x2a8] ;  /* 0x0002a800016a7983 */ /* 0x000ee80000300800 */
[----:B------:R-:W3:Y:S04]  /*261b0*/  LDL.LU R107, [R1+0x2ac] ;  /* 0x0002ac00016b7983 */ /* 0x000ee80000300800 */
[----:B------:R-:W2:Y:S04]  /*261c0*/  LDL.LU R72, [R1+0x170] ;  /* 0x0001700001487983 */ /* 0x000ea80000300800 */
[----:B------:R-:W2:Y:S04]  /*261d0*/  LDL.LU R73, [R1+0x174] ;  /* 0x0001740001497983 */ /* 0x000ea80000300800 */
[----:B-1----:R-:W2:Y:S01]  /*261e0*/  LDL.LU R74, [R1+0x178] ;  /* 0x00017800014a7983 */ /* 0x002ea20000300800 */
[----:B------:R-:W-:-:S03]  /*261f0*/  IMAD.MOV.U32 R44, RZ, RZ, R12 ;  /* 0x000000ffff2c7224 */ /* 0x000fc600078e000c */
[----:B------:R-:W2:Y:S04]  /*26200*/  LDL.LU R75, [R1+0x17c] ;  /* 0x00017c00014b7983 */ /* 0x000ea80000300800 */
[----:B------:R-:W2:Y:S01]  /*26210*/  LDL.LU R12, [R1+0xa0] ;  /* 0x0000a000010c7983 */ /* 0x000ea20000300800 */
[C---:B------:R-:W-:Y:S08]  /*26220*/  HMMA.1688.F32.TF32 R144, R8.reuse, R46, R60 ;  /* 0x0000002e0890723c */ /* 0x040ff0000008103c */
[----:B------:R-:W-:Y:S01]  /*26230*/  HMMA.1688.F32.TF32 R60, R8, R54, R92 ;  /* 0x00000036083c723c */ /* 0x000fe2000008105c */
[----:B------:R-:W-:-:S05]  /*26240*/  IMAD.MOV.U32 R45, RZ, RZ, R13 ;  /* 0x000000ffff2d7224 */ /* 0x000fca00078e000d */
[----:B------:R-:W-:Y:S04]  /*26250*/  STL [R1+0x13f8], R45 ;  /* 0x0013f82d01007387 */ /* 0x000fe80000100800 */
[----:B------:R-:W-:Y:S01]  /*26260*/  STL [R1+0x13f4], R44 ;  /* 0x0013f42c01007387 */ /* 0x000fe20000100800 */
[C---:B------:R-:W-:Y:S04]  /*26270*/  HMMA.1688.F32.TF32 R92, R8.reuse, R58, R108 ;  /* 0x0000003a085c723c */ /* 0x040fe8000008106c */
[----:B------:R-:W-:Y:S04]  /*26280*/  STL.64 [R1+0x670], R144 ;  /* 0x0006709001007387 */ /* 0x000fe80000100a00 */
[----:B------:R-:W-:Y:S04]  /*26290*/  STL.64 [R1+0x678], R146 ;  /* 0x0006789201007387 */ /* 0x000fe80000100a00 */
[----:B------:R-:W-:Y:S04]  /*262a0*/  STL.64 [R1+0x6f0], R76 ;  /* 0x0006f04c01007387 */ /* 0x000fe80000100a00 */
[----:B------:R1:W-:Y:S04]  /*262b0*/  STL.64 [R1+0x6f8], R78 ;  /* 0x0006f84e01007387 */ /* 0x0003e80000100a00 */
[----:B------:R-:W-:Y:S04]  /*262c0*/  STL.64 [R1+0x760], R60 ;  /* 0x0007603c01007387 */ /* 0x000fe80000100a00 */
[----:B------:R1:W-:Y:S02]  /*262d0*/  STL.64 [R1+0x768], R62 ;  /* 0x0007683e01007387 */ /* 0x0003e40000100a00 */
[C---:B-1----:R-:W-:Y:S08]  /*262e0*/  HMMA.1688.F32.TF32 R76, R8.reuse, R122, R160 ;  /* 0x0000007a084c723c */ /* 0x042ff000000810a0 */
[C---:B------:R-:W-:Y:S01]  /*262f0*/  HMMA.1688.F32.TF32 R60, R8.reuse, R126, R164 ;  /* 0x0000007e083c723c */ /* 0x040fe200000810a4 */
[----:B------:R-:W-:Y:S04]  /*26300*/  STL.64 [R1+0x790], R92 ;  /* 0x0007905c01007387 */ /* 0x000fe80000100a00 */
[----:B------:R1:W-:Y:S10]  /*26310*/  STL.64 [R1+0x798], R94 ;  /* 0x0007985e01007387 */ /* 0x0003f40000100a00 */
[----:B------:R-:W-:Y:S01]  /*26320*/  STL.64 [R1+0x870], R76 ;  /* 0x0008704c01007387 */ /* 0x000fe20000100a00 */
[C---:B-1----:R-:W-:Y:S03]  /*26330*/  HMMA.1688.F32.TF32 R92, R8.reuse, R130, R168 ;  /* 0x00000082085c723c */ /* 0x042fe600000810a8 */
[----:B------:R1:W-:Y:S04]  /*26340*/  STL.64 [R1+0x878], R78 ;  /* 0x0008784e01007387 */ /* 0x0003e80000100a00 */
[----:B------:R-:W-:Y:S04]  /*26350*/  STL.64 [R1+0x860], R60 ;  /* 0x0008603c01007387 */ /* 0x000fe80000100a00 */
[----:B------:R1:W-:Y:S02]  /*26360*/  STL.64 [R1+0x868], R62 ;  /* 0x0008683e01007387 */ /* 0x0003e40000100a00 */
[C---:B-1----:R-:W-:Y:S08]  /*26370*/  HMMA.1688.F32.TF32 R76, R8.reuse, R134, R172 ;  /* 0x00000086084c723c */ /* 0x042ff000000810ac */
[----:B------:R-:W-:Y:S02]  /*26380*/  HMMA.1688.F32.TF32 R60, R8, R138, R176 ;  /* 0x0000008a083c723c */ /* 0x000fe400000810b0 */
[----:B------:R-:W-:Y:S04]  /*26390*/  STL.64 [R1+0x850], R92 ;  /* 0x0008505c01007387 */ /* 0x000fe80000100a00 */
[----:B------:R-:W-:Y:S01]  /*263a0*/  STL.64 [R1+0x858], R94 ;  /* 0x0008585e01007387 */ /* 0x000fe20000100a00 */
[----:B------:R-:W-:-:S02]  /*263b0*/  IMAD.MOV.U32 R13, RZ, RZ, R29 ;  /* 0x000000ffff0d7224 */ /* 0x000fc400078e001d */
[----:B------:R-:W-:Y:S01]  /*263c0*/  IMAD.MOV.U32 R14, RZ, RZ, R28 ;  /* 0x000000ffff0e7224 */ /* 0x000fe200078e001c */
[----:B------:R-:W-:Y:S01]  /*263d0*/  LDS R8, [R2+0xa180] ;  /* 0x00a1800002087984 */ /* 0x000fe20000000800 */
[----:B------:R-:W-:-:S03]  /*263e0*/  IMAD.MOV.U32 R15, RZ, RZ, R0 ;  /* 0x000000ffff0f7224 */ /* 0x000fc600078e0000 */
[----:B------:R-:W-:Y:S04]  /*263f0*/  LDS R10, [R2+0xb180] ;  /* 0x00b18000020a7984 */ /* 0x000fe80000000800 */
[----:B------:R-:W-:Y:S04]  /*26400*/  STL.64 [R1+0x840], R76 ;  /* 0x0008404c01007387 */ /* 0x000fe80000100a00 */
[----:B------:R-:W-:Y:S04]  /*26410*/  STL.64 [R1+0x848], R78 ;  /* 0x0008484e01007387 */ /* 0x000fe80000100a00 */
[----:B------:R-:W-:Y:S04]  /*26420*/  STL.64 [R1+0x830], R60 ;  /* 0x0008303c01007387 */ /* 0x000fe80000100a00 */
[----:B------:R4:W-:Y:S04]  /*26430*/  STL.64 [R1+0x838], R62 ;  /* 0x0008383e01007387 */ /* 0x0009e80000100a00 */
[----:B------:R-:W-:Y:S04]  /*26440*/  LDS R9, [R3+0xa180] ;  /* 0x00a1800003097984 */ /* 0x000fe80000000800 */
[----:B------:R-:W4:Y:S02]  /*26450*/  LDS R11, [R3+0xb180] ;  /* 0x00b18000030b7984 */ /* 0x000f240000000800 */
[C---:B----4-:R-:W-:Y:S11]  /*26460*/  HMMA.1688.F32.TF32 R60, R4.reuse, R18, R140 ;  /* 0x00000012043c723c */ /* 0x050ff6000008108c */
[----:B------:R-:W-:Y:S11]  /*26470*/  @!UPT UIADD3 URZ, URZ, URZ, URZ ;  /* 0x0000003f3f3ff290 */ /* 0x000ff6000fffe03f */
[----:B------:R-:W-:Y:S02]  /*26480*/  @!UPT UIADD3 URZ, URZ, URZ, URZ ;  /* 0x0000003f3f3ff290 */ /* 0x000fe4000fffe03f */
[----:B------:R-:W-:Y:S02]  /*26490*/  IMAD.MOV.U32 R163, RZ, RZ, R60 ;  /* 0x000000ffffa37224 */ /* 0x000fe400078e003c */
[----:B------:R-:W-:Y:S02]  /*264a0*/  IMAD.MOV.U32 R162, RZ, RZ, R61 ;  /* 0x000000ffffa27224 */ /* 0x000fe400078e003d */
[----:B------:R-:W-:Y:S02]  /*264b0*/  IMAD.MOV.U32 R161, RZ, RZ, R62 ;  /* 0x000000ffffa17224 */ /* 0x000fe400078e003e */
[----:B------:R-:W-:Y:S02]  /*264c0*/  IMAD.MOV.U32 R160, RZ, RZ, R63 ;  /* 0x000000ffffa07224 */ /* 0x000fe400078e003f */
[C---:B---3--:R-:W-:Y:S01]  /*264d0*/  HMMA.1688.F32.TF32 R60, R4.reuse, R22, R104 ;  /* 0x00000016043c723c */ /* 0x048fe20000081068 */
[----:B------:R-:W-:Y:S04]  /*264e0*/  STL.64 [R1+0x1460], R162 ;  /* 0x001460a201007387 */ /* 0x000fe80000100a00 */
[----:B------:R-:W-:Y:S11]  /*264f0*/  STL.64 [R1+0x1458], R160 ;  /* 0x001458a001007387 */ /* 0x000ff60000100a00 */
[----:B------:R-:W-:Y:S07]  /*26500*/  @!UPT UIADD3 URZ, URZ, URZ, URZ ;  /* 0x0000003f3f3ff290 */ /* 0x000fee000fffe03f */
[----:B------:R2:W-:Y:S01]  /*26510*/  STL.64 [R1+0x120], R60 ;  /* 0x0001203c01007387 */ /* 0x0005e20000100a00 */
[----:B------:R-:W-:Y:S02]  /*26520*/  IMAD.MOV.U32 R33, RZ, RZ, R62 ;  /* 0x000000ffff217224 */ /* 0x000fe400078e003e */
[----:B------:R-:W-:Y:S02]  /*26530*/  IMAD.MOV.U32 R32, RZ, RZ, R63 ;  /* 0x000000ffff207224 */ /* 0x000fe400078e003f */
[C---:B--2---:R-:W-:Y:S08]  /*26540*/  HMMA.1688.F32.TF32 R60, R4.reuse, R26, R88 ;  /* 0x0000001a043c723c */ /* 0x044ff00000081058 */
[C---:B------:R-:W-:Y:S08]  /*26550*/  HMMA.1688.F32.TF32 R72, R4.reuse, R30, R72 ;  /* 0x0000001e0448723c */ /* 0x040ff00000081048 */
[----:B------:R-:W-:Y:S07]  /*26560*/  HMMA.1688.F32.TF32 R12, R4, R38, R12 ;  /* 0x00000026040c723c */ /* 0x000fee000008100c */
[----:B------:R2:W-:Y:S01]  /*26570*/  STL.64 [R1+0x108], R62 ;  /* 0x0001083e01007387 */ /* 0x0005e20000100a00 */
[----:B------:R-:W-:-:S02]  /*26580*/  IMAD.MOV.U32 R28, RZ, RZ, R60 ;  /* 0x000000ffff1c7224 */ /* 0x000fc400078e003c */
[----:B------:R-:W-:Y:S02]  /*26590*/  IMAD.MOV.U32 R29, RZ, RZ, R61 ;  /* 0x000000ffff1d7224 */ /* 0x000fe400078e003d */
[----:B--2---:R-:W-:Y:S03]  /*265a0*/  HMMA.1688.F32.TF32 R60, R4, R34, R240 ;  /* 0x00000022043c723c */ /* 0x004fe600000810f0 */
[----:B------:R-:W-:Y:S04]  /*265b0*/  STL.64 [R1+0x170], R72 ;  /* 0x0001704801007387 */ /* 0x000fe80000100a00 */
[----:B------:R-:W-:Y:S05]  /*265c0*/  STL.64 [R1+0x178], R74 ;  /* 0x0001784a01007387 */ /* 0x000fea0000100a00 */
[----:B------:R-:W-:-:S02]  /*265d0*/  IMAD.MOV.U32 R45, RZ, RZ, R13 ;  /* 0x000000ffff2d7224 */ /* 0x000fc400078e000d */
[----:B------:R-:W-:-:S09]  /*265e0*/  IMAD.MOV.U32 R44, RZ, RZ, R14 ;  /* 0x000000ffff2c7224 */ /* 0x000fd200078e000e */
[----:B------:R-:W-:Y:S04]  /*265f0*/  STL.64 [R1+0x110], R60 ;  /* 0x0001103c01007387 */ /* 0x000fe80000100a00 */
[----:B------:R-:W-:Y:S04]  /*26600*/  STL.64 [R1+0x118], R62 ;  /* 0x0001183e01007387 */ /* 0x000fe80000100a00 */
[----:B------:R-:W-:Y:S04]  /*26610*/  STL [R1+0x190], R12 ;  /* 0x0001900c01007387 */ /* 0x000fe80000100800 */
[----:B------:R2:W-:Y:S02]  /*26620*/  STL [R1+0x19c], R15 ;  /* 0x00019c0f01007387 */ /* 0x0005e40000100800 */
[C---:B--2---:R-:W-:Y:S02]  /*26630*/  HMMA.1688.F32.TF32 R12, R4.reuse, R42, R244 ;  /* 0x0000002a040c723c */ /* 0x044fe400000810f4 */
[----:B------:R-:W-:Y:S11]  /*26640*/  STL [R1+0x1400], R44 ;  /* 0x0014002c01007387 */ /* 0x000ff60000100800 */
[----:B------:R-:W-:Y:S11]  /*26650*/  @!UPT UIADD3 URZ, URZ, URZ, URZ ;  /* 0x0000003f3f3ff290 */ /* 0x000ff6000fffe03f */
[----:B------:R-:W-:Y:S01]  /*26660*/  IMAD.MOV.U32 R48, RZ, RZ, R12 ;  /* 0x000000ffff307224 */ /* 0x000fe200078e000c */
[----:B------:R-:W-:Y:S01]  /*26670*/  MOV R252, R14 ;  /* 0x0000000e00fc7202 */ /* 0x000fe20000000f00 */
[----:B------:R-:W-:Y:S02]  /*26680*/  IMAD.MOV.U32 R49, RZ, RZ, R13 ;  /* 0x000000ffff317224 */ /* 0x000fe400078e000d */
[----:B------:R-:W-:Y:S02]  /*26690*/  IMAD.MOV.U32 R0, RZ, RZ, R15 ;  /* 0x000000ffff007224 */ /* 0x000fe400078e000f */
[C---:B------:R-:W-:Y:S01]  /*266a0*/  HMMA.1688.F32.TF32 R12, R4.reuse, R46, R64 ;  /* 0x0000002e040c723c */ /* 0x040fe20000081040 */
[----:B------:R-:W-:Y:S04]  /*266b0*/  STL [R1+0x13fc], R45 ;  /* 0x0013fc2d01007387 */ /* 0x000fe80000100800 */
[----:B------:R-:W-:Y:S03]  /*266c0*/  STL [R1+0x1408], R49 ;  /* 0x0014083101007387 */ /* 0x000fe60000100800 */
[C---:B------:R-:W-:Y:S01]  /*266d0*/  HMMA.1688.F32.TF32 R64, R4.reuse, R50, R80 ;  /* 0x000000320440723c */ /* 0x040fe20000081050 */
[----:B------:R-:W-:Y:S07]  /*266e0*/  STL [R1+0x1404], R48 ;  /* 0x0014043001007387 */ /* 0x000fee0000100800 */
[C---:B------:R-:W-:Y:S07]  /*266f0*/  HMMA.1688.F32.TF32 R60, R4.reuse, R54, R96 ;  /* 0x00000036043c723c */ /* 0x040fee0000081060 */
[----:B------:R-:W-:Y:S04]  /*26700*/  STL.64 [R1+0x390], R12 ;  /* 0x0003900c01007387 */ /* 0x000fe80000100a00 */
[----:B------:R2:W-:Y:S02]  /*26710*/  STL.64 [R1+0x398], R14 ;  /* 0x0003980e01007387 */ /* 0x0005e40000100a00 */
[C---:B--2---:R-:W-:Y:S02]  /*26720*/  HMMA.1688.F32.TF32 R12, R4.reuse, R58, R112 ;  /* 0x0000003a040c723c */ /* 0x044fe40000081070 */
[----:B------:R-:W-:Y:S04]  /*26730*/  STL.64 [R1+0x600], R64 ;  /* 0x0006004001007387 */ /* 0x000fe80000100a00 */
[----:B------:R-:W-:Y:S04]  /*26740*/  STL.64 [R1+0x608], R66 ;  /* 0x0006084201007387 */ /* 0x000fe80000100a00 */
[----:B------:R-:W4:Y:S04]  /*26750*/  LDL.LU R240, [R1+0x490] ;  /* 0x0004900001f07983 */ /* 0x000f280000300800 */
[----:B------:R-:W-:Y:S04]  /*26760*/  STL.64 [R1+0x640], R60 ;  /* 0x0006403c01007387 */ /* 0x000fe80000100a00 */
[----:B------:R2:W-:Y:S05]  /*26770*/  STL.64 [R1+0x648], R62 ;  /* 0x0006483e01007387 */ /* 0x0005ea0000100a00 */
[----:B------:R3:W-:Y:S04]  /*26780*/  STL.64 [R1+0x6d0], R12 ;  /* 0x0006d00c01007387 */ /* 0x0007e80000100a00 */
        /* <DEDUP_REMOVED lines=12> */
[C---:B--2---:R-:W-:Y:S03]  /*26850*/  HMMA.1688.F32.TF32 R60, R4.reuse, R122, R180 ;  /* 0x0000007a043c723c */ /* 0x044fe600000810b4 */
        /* <DEDUP_REMOVED lines=13> */
[----:B------:R-:W-:Y:S04]  /*26930*/  STL.64 [R1+0x7f0], R60 ;  /* 0x0007f03c01007387 */ /* 0x000fe80000100a00 */
[----:B------:R1:W-:Y:S04]  /*26940*/  STL.64 [R1+0x7f8], R62 ;  /* 0x0007f83e01007387 */ /* 0x0003e80000100a00 */
[----:B------:R-:W3:Y:S04]  /*26950*/  LDL.LU R13, [R1+0xc4] ;  /* 0x0000c400010d7983 */ /* 0x000ee80000300800 */
[----:B------:R-:W3:Y:S04]  /*26960*/  LDL.LU R14, [R1+0xc8] ;  /* 0x0000c800010e7983 */ /* 0x000ee80000300800 */
[----:B------:R-:W3:Y:S01]  /*26970*/  LDL.LU R15, [R1+0xcc] ;  /* 0x0000cc00010f7983 */ /* 0x000ee20000300800 */
[C---:B-1----:R-:W-:Y:S08]  /*26980*/  HMMA.1688.F32.TF32 R60, R4.reuse, R126, R184 ;  /* 0x0000007e043c723c */ /* 0x042ff000000810b8 */
[C---:B------:R-:W-:Y:S08]  /*26990*/  HMMA.1688.F32.TF32 R76, R4.reuse, R130, R188 ;  /* 0x00000082044c723c */ /* 0x040ff000000810bc */
[C---:B------:R-:W-:Y:S07]  /*269a0*/  HMMA.1688.F32.TF32 R64, R4.reuse, R134, R192 ;  /* 0x000000860440723c */ /* 0x040fee00000810c0 */
[----:B------:R-:W-:Y:S04]  /*269b0*/  STL.64 [R1+0x7e0], R60 ;  /* 0x0007e03c01007387 */ /* 0x000fe80000100a00 */
[----:B------:R1:W-:Y:S02]  /*269c0*/  STL.64 [R1+0x7e8], R62 ;  /* 0x0007e83e01007387 */ /* 0x0003e40000100a00 */
[----:B-1----:R-:W-:Y:S02]  /*269d0*/  HMMA.1688.F32.TF32 R60, R4, R138, R196 ;  /* 0x0000008a043c723c */ /* 0x002fe400000810c4 */
[----:B------:R-:W-:Y:S04]  /*269e0*/  STL.64 [R1+0x7d0], R76 ;  /* 0x0007d04c01007387 */ /* 0x000fe80000100a00 */
[----:B------:R-:W-:Y:S04]  /*269f0*/  STL.64 [R1+0x7d8], R78 ;  /* 0x0007d84e01007387 */ /* 0x000fe80000100a00 */
[----:B------:R-:W-:Y:S04]  /*26a00*/  STL.64 [R1+0x7c0], R64 ;  /* 0x0007c04001007387 */ /* 0x000fe80000100a00 */
[----:B------:R1:W-:Y:S04]  /*26a10*/  STL.64 [R1+0x7c8], R66 ;  /* 0x0007c84201007387 */ /* 0x0003e80000100a00 */
[----:B------:R-:W-:Y:S04]  /*26a20*/  LDS R4, [R2+0xa200] ;  /* 0x00a2000002047984 */ /* 0x000fe80000000800 */
[----:B------:R-:W-:Y:S04]  /*26a30*/  LDS R6, [R2+0xb200] ;  /* 0x00b2000002067984 */ /* 0x000fe80000000800 */
[----:B------:R-:W-:Y:S04]  /*26a40*/  STL.64 [R1+0x7b0], R60 ;  /* 0x0007b03c01007387 */ /* 0x000fe80000100a00 */
[----:B------:R1:W-:Y:S04]  /*26a50*/  STL.64 [R1+0x7b8], R62 ;  /* 0x0007b83e01007387 */ /* 0x0003e80000100a00 */
[----:B------:R-:W-:Y:S04]  /*26a60*/  LDS R5, [R3+0xa200] ;  /* 0x00a2000003057984 */ /* 0x000fe80000000800 */
[----:B------:R-:W1:Y:S01]  /*26a70*/  LDS R7, [R3+0xb200] ;  /* 0x00b2000003077984 */ /* 0x000e620000000800 */
[C---:B----4-:R-:W-:Y:S08]  /*26a80*/  HMMA.1688.F32.TF32 R240, R8.reuse, R18, R240 ;  /* 0x0000001208f0723c */ /* 0x050ff000000810f0 */
[C---:B-1----:R-:W-:Y:S08]  /*26a90*/  HMMA.1688.F32.TF32 R64, R8.reuse, R22, R144 ;  /* 0x000000160840723c */ /* 0x042ff00000081090 */
[C---:B------:R-:W-:Y:S07]  /*26aa0*/  HMMA.1688.F32.TF32 R60, R8.reuse, R26, R140 ;  /* 0x0000001a083c723c */ /* 0x040fee000008108c */
[----:B------:R-:W-:Y:S04]  /*26ab0*/  STL.64 [R1+0x1430], R242 ;  /* 0x001430f201007387 */ /* 0x000fe80000100a00 */
[----:B------:R-:W-:Y:S04]  /*26ac0*/  STL.64 [R1+0x1428], R240 ;  /* 0x001428f001007387 */ /* 0x000fe80000100a00 */
[----:B------:R-:W-:Y:S04]  /*26ad0*/  STL.64 [R1+0x1440], R66 ;  /* 0x0014404201007387 */ /* 0x000fe80000100a00 */
[----:B------:R-:W-:Y:S04]  /*26ae0*/  STL.64 [R1+0x1438], R64 ;  /* 0x0014384001007387 */ /* 0x000fe80000100a00 */
[----:B------:R-:W-:Y:S04]  /*26af0*/  STL.64 [R1+0x1450], R62 ;  /* 0x0014503e01007387 */ /* 0x000fe80000100a00 */
[----:B------:R1:W-:Y:S01]  /*26b00*/  STL.64 [R1+0x1448], R60 ;  /* 0x0014483c01007387 */ /* 0x0003e20000100a00 */
[C---:B--2---:R-:W-:Y:S08]  /*26b10*/  HMMA.1688.F32.TF32 R248, R8.reuse, R34, R88 ;  /* 0x0000002208f8723c */ /* 0x044ff00000081058 */
[C---:B-1----:R-:W-:Y:S08]  /*26b20*/  HMMA.1688.F32.TF32 R60, R8.reuse, R38, R72 ;  /* 0x00000026083c723c */ /* 0x042ff00000081048 */
[C---:B---3--:R-:W-:Y:S11]  /*26b30*/  HMMA.1688.F32.TF32 R12, R8.reuse, R42, R12 ;  /* 0x0000002a080c723c */ /* 0x048ff6000008100c */
        /* <DEDUP_REMOVED lines=8> */
[----:B------:R1:W-:Y:S01]  /*26bc0*/  STL.64 [R1+0xe8], R14 ;  /* 0x0000e80e01007387 */ /* 0x0003e20000100a00 */
[----:B------:R-:W-:-:S02]  /*26bd0*/  IMAD.MOV.U32 R52, RZ, RZ, R12 ;  /* 0x000000ffff347224 */ /* 0x000fc400078e000c */
[----:B------:R-:W-:Y:S01]  /*26be0*/  IMAD.MOV.U32 R53, RZ, RZ, R13 ;  /* 0x000000ffff357224 */ /* 0x000fe200078e000d */
[C---:B------:R-:W-:Y:S08]  /*26bf0*/  HMMA.1688.F32.TF32 R64, R8.reuse, R30, R104 ;  /* 0x0000001e0840723c */ /* 0x040ff00000081068 */
[C---:B-1----:R-:W-:Y:S01]  /*26c00*/  HMMA.1688.F32.TF32 R12, R8.reuse, R50, R84 ;  /* 0x00000032080c723c */ /* 0x042fe20000081054 */
[----:B------:R-:W-:Y:S04]  /*26c10*/  STL [R1+0x13d0], R53 ;  /* 0x0013d03501007387 */ /* 0x000fe80000100800 */
[----:B------:R-:W-:Y:S04]  /*26c20*/  STL [R1+0x13cc], R52 ;  /* 0x0013cc3401007387 */ /* 0x000fe80000100800 */
[----:B------:R-:W-:Y:S04]  /*26c30*/  STL.64 [R1+0x180], R60 ;  /* 0x0001803c01007387 */ /* 0x000fe80000100a00 */
[----:B------:R1:W-:Y:S02]  /*26c40*/  STL.64 [R1+0x188], R62 ;  /* 0x0001883e01007387 */ /* 0x0003e40000100a00 */
[----:B-1----:R-:W-:Y:S08]  /*26c50*/  HMMA.1688.F32.TF32 R60, R8, R54, R100 ;  /* 0x00000036083c723c */ /* 0x002ff00000081064 */
[----:B------:R-:W-:Y:S01]  /*26c60*/  STL [R1+0x2e0], R12 ;  /* 0x0002e00c01007387 */ /* 0x000fe20000100800 */
[----:B------:R-:W-:-:S02]  /*26c70*/  IMAD.MOV.U32 R53, RZ, RZ, R13 ;  /* 0x000000ffff357224 */ /* 0x000fc400078e000d */
[----:B------:R-:W-:Y:S01]  /*26c80*/  IMAD.MOV.U32 R52, RZ, RZ, R14 ;  /* 0x000000ffff347224 */ /* 0x000fe200078e000e */
[----:B------:R1:W-:Y:S01]  /*26c90*/  STL [R1+0x2ec], R15 ;  /* 0x0002ec0f01007387 */ /* 0x0003e20000100800 */
[----:B------:R-:W-:Y:S02]  /*26ca0*/  IMAD.MOV.U32 R36, RZ, RZ, R64 ;  /* 0x000000ffff247224 */ /* 0x000fe400078e0040 */
[----:B------:R-:W-:Y:S01]  /*26cb0*/  IMAD.MOV.U32 R37, RZ, RZ, R65 ;  /* 0x000000ffff257224 */ /* 0x000fe200078e0041 */
[----:B------:R-:W-:Y:S01]  /*26cc0*/  STL [R1+0x13e4], R53 ;  /* 0x0013e43501007387 */ /* 0x000fe20000100800 */
[----:B-1----:R-:W-:Y:S01]  /*26cd0*/  HMMA.1688.F32.TF32 R12, R8, R58, R116 ;  /* 0x0000003a080c723c */ /* 0x002fe20000081074 */
[----:B------:R-:W-:Y:S02]  /*26ce0*/  IMAD.MOV.U32 R40, RZ, RZ, R66 ;  /* 0x000000ffff287224 */ /* 0x000fe400078e0042 */
[----:B------:R-:W-:Y:S01]  /*26cf0*/  STL [R1+0x13e0], R52 ;  /* 0x0013e03401007387 */ /* 0x000fe20000100800 */
[----:B------:R-:W-:-:S03]  /*26d00*/  IMAD.MOV.U32 R41, RZ, RZ, R67 ;  /* 0x000000ffff297224 */ /* 0x000fc600078e0043 */
[----:B------:R-:W-:Y:S01]  /*26d10*/  STL.64 [R1+0x520], R60 ;  /* 0x0005203c01007387 */ /* 0x000fe20000100a00 */
[C---:B------:R-:W-:Y:S03]  /*26d20*/  HMMA.1688.F32.TF32 R64, R8.reuse, R122, R200 ;  /* 0x0000007a0840723c */ /* 0x040fe600000810c8 */
[----:B------:R1:W-:Y:S05]  /*26d30*/  STL.64 [R1+0x528], R62 ;  /* 0x0005283e01007387 */ /* 0x0003ea0000100a00 */
[----:B-1----:R-:W-:Y:S08]  /*26d40*/  HMMA.1688.F32.TF32 R60, R8, R126, R204 ;  /* 0x0000007e083c723c */ /* 0x002ff000000810cc */
[----:B------:R-:W-:Y:S01]  /*26d50*/  IMAD.MOV.U32 R120, RZ, RZ, R12 ;  /* 0x000000ffff787224 */ /* 0x000fe200078e000c */
[----:B------:R1:W-:Y:S01]  /*26d60*/  STL.64 [R1+0x588], R14 ;  /* 0x0005880e01007387 */ /* 0x0003e20000100a00 */
[----:B------:R-:W-:-:S05]  /*26d70*/  IMAD.MOV.U32 R121, RZ, RZ, R13 ;  /* 0x000000ffff797224 */ /* 0x000fca00078e000d */
[----:B------:R-:W-:Y:S01]  /*26d80*/  STL [R1+0x13c4], R121 ;  /* 0x0013c47901007387 */ /* 0x000fe20000100800 */
[C---:B-1----:R-:W-:Y:S03]  /*26d90*/  HMMA.1688.F32.TF32 R12, R8.reuse, R130, R208 ;  /* 0x00000082080c723c */ /* 0x042fe600000810d0 */
[----:B------:R-:W-:Y:S04]  /*26da0*/  STL [R1+0x13c0], R120 ;  /* 0x0013c07801007387 */ /* 0x000fe80000100800 */
[----:B------:R-:W-:Y:S04]  /*26db0*/  STL.64 [R1+0x740], R64 ;  /* 0x0007404001007387 */ /* 0x000fe80000100a00 */
[----:B------:R-:W-:Y:S04]  /*26dc0*/  STL.64 [R1+0x748], R66 ;  /* 0x0007484201007387 */ /* 0x000fe80000100a00 */
[----:B------:R-:W-:Y:S04]  /*26dd0*/  STL.64 [R1+0x730], R60 ;  /* 0x0007303c01007387 */ /* 0x000fe80000100a00 */
[----:B------:R1:W-:Y:S02]  /*26de0*/  STL.64 [R1+0x738], R62 ;  /* 0x0007383e01007387 */ /* 0x0003e40000100a00 */
[----:B-1----:R-:W-:Y:S03]  /*26df0*/  HMMA.1688.F32.TF32 R60, R8, R134, R212 ;  /* 0x00000086083c723c */ /* 0x002fe600000810d4 */
[----:B------:R-:W-:Y:S01]  /*26e00*/  IMAD.MOV.U32 R132, RZ, RZ, R15 ;  /* 0x000000ffff847224 */ /* 0x000fe200078e000f */
[----:B------:R-:W-:Y:S01]  /*26e10*/  MOV R133, R14 ;  /* 0x0000000e00857202 */ /* 0x000fe20000000f00 */
[----:B------:R-:W-:-:S02]  /*26e20*/  IMAD.MOV.U32 R136, RZ, RZ, R13 ;  /* 0x000000ffff887224 */ /* 0x000fc400078e000d */
[----:B------:R-:W-:Y:S01]  /*26e30*/  IMAD.MOV.U32 R137, RZ, RZ, R12 ;  /* 0x000000ffff897224 */ /* 0x000fe200078e000c */
[----:B------:R-:W-:Y:S04]  /*26e40*/  STL [R1+0x1380], R132 ;  /* 0x0013808401007387 */ /* 0x000fe80000100800 */
[----:B------:R1:W-:Y:S04]  /*26e50*/  STL [R1+0x137c], R133 ;  /* 0x00137c8501007387 */ /* 0x0003e80000100800 */
[----:B------:R2:W-:Y:S04]  /*26e60*/  STL [R1+0x1378], R136 ;  /* 0x0013788801007387 */ /* 0x0005e80000100800 */
        /* <DEDUP_REMOVED lines=47> */
[----:B------:R-:W-:Y:S11]  /*27160*/  HMMA.1688.F32.TF32 R12, R8, R138, R216 ;  /* 0x0000008a080c723c */ /* 0x000ff600000810d8 */
[----:B------:R-:W-:Y:S11]  /*27170*/  @!UPT UIADD3 URZ, URZ, URZ, URZ ;  /* 0x0000003f3f3ff290 */ /* 0x000ff6000fffe03f */
[----:B------:R-:W-:Y:S02]  /*27180*/  @!UPT UIADD3 URZ, URZ, URZ, URZ ;  /* 0x0000003f3f3ff290 */ /* 0x000fe4000fffe03f */
[----:B-1----:R-:W-:Y:S02]  /*27190*/  IMAD.MOV.U32 R133, RZ, RZ, R13 ;  /* 0x000000ffff857224 */ /* 0x002fe400078e000d */
[----:B------:R-:W-:Y:S01]  /*271a0*/  IMAD.MOV.U32 R132, RZ, RZ, R12 ;  /* 0x000000ffff847224 */ /* 0x000fe200078e000c */
[----:B------:R-:W-:Y:S01]  /*271b0*/  LDS R13, [R3+0xa280] ;  /* 0x00a28000030d7984 */ /* 0x000fe20000000800 */
[----:B--2---:R-:W-:Y:S02]  /*271c0*/  IMAD.MOV.U32 R136, RZ, RZ, R14 ;  /* 0x000000ffff887224 */ /* 0x004fe400078e000e */
[----:B---3--:R-:W-:Y:S01]  /*271d0*/  IMAD.MOV.U32 R137, RZ, RZ, R15 ;  /* 0x000000ffff897224 */ /* 0x008fe200078e000f */
[----:B------:R-:W-:Y:S04]  /*271e0*/  STL [R1+0x1390], R133 ;  /* 0x0013908501007387 */ /* 0x000fe80000100800 */
[----:B------:R-:W-:Y:S04]  /*271f0*/  STL [R1+0x138c], R132 ;  /* 0x00138c8401007387 */ /* 0x000fe80000100800 */
[----:B------:R-:W-:Y:S04]  /*27200*/  STL [R1+0x1388], R136 ;  /* 0x0013888801007387 */ /* 0x000fe80000100800 */
[----:B------:R-:W-:Y:S04]  /*27210*/  STL [R1+0x1384], R137 ;  /* 0x0013848901007387 */ /* 0x000fe80000100800 */
[----:B------:R-:W-:Y:S04]  /*27220*/  LDS R12, [R2+0xa280] ;  /* 0x00a28000020c7984 */ /* 0x000fe80000000800 */
[----:B------:R-:W-:Y:S04]  /*27230*/  LDS R14, [R2+0xb280] ;  /* 0x00b28000020e7984 */ /* 0x000fe80000000800 */
[----:B------:R-:W2:Y:S01]  /*27240*/  LDS R15, [R3+0xb280] ;  /* 0x00b28000030f7984 */ /* 0x000ea20000000800 */
[C---:B----4-:R-:W-:Y:S11]  /*27250*/  HMMA.1688.F32.TF32 R8, R4.reuse, R50, R148 ;  /* 0x000000320408723c */ /* 0x050ff60000081094 */
[----:B------:R-:W-:Y:S11]  /*27260*/  @!UPT UIADD3 URZ, URZ, URZ, URZ ;  /* 0x0000003f3f3ff290 */ /* 0x000ff6000fffe03f */
[----:B------:R-:W-:Y:S02]  /*27270*/  @!UPT UIADD3 URZ, URZ, URZ, URZ ;  /* 0x0000003f3f3ff290 */ /* 0x000fe4000fffe03f */
[----:B------:R-:W-:Y:S01]  /*27280*/  IMAD.MOV.U32 R52, RZ, RZ, R8 ;  /* 0x000000ffff347224 */ /* 0x000fe200078e0008 */
[C---:B------:R-:W-:Y:S08]  /*27290*/  HMMA.1688.F32.TF32 R104, R4.reuse, R18, R104 ;  /* 0x000000120468723c */ /* 0x040ff00000081068 */
[C---:B------:R-:W-:Y:S11]  /*272a0*/  HMMA.1688.F32.TF32 R112, R4.reuse, R22, R108 ;  /* 0x000000160470723c */ /* 0x040ff6000008106c */
[----:B------:R-:W-:Y:S04]  /*272b0*/  @!UPT UIADD3 URZ, URZ, URZ, URZ ;  /* 0x0000003f3f3ff290 */ /* 0x000fe8000fffe03f */
[----:B------:R-:W-:Y:S04]  /*272c0*/  STL.64 [R1+0x1480], R106 ;  /* 0x0014806a01007387 */ /* 0x000fe80000100a00 */
[----:B------:R-:W-:Y:S01]  /*272d0*/  STL.64 [R1+0x1478], R104 ;  /* 0x0014786801007387 */ /* 0x000fe20000100a00 */
[C---:B------:R-:W-:Y:S08]  /*272e0*/  HMMA.1688.F32.TF32 R68, R4.reuse, R42, R156 ;  /* 0x0000002a0444723c */ /* 0x040ff0000008109c */
[----:B------:R-:W-:Y:S01]  /*272f0*/  HMMA.1688.F32.TF32 R60, R4, R46, R152 ;  /* 0x0000002e043c723c */ /* 0x000fe20000081098 */
[----:B------:R-:W-:Y:S04]  /*27300*/  STL.64 [R1+0x1490], R114 ;  /* 0x0014907201007387 */ /* 0x000fe80000100a00 */
[----:B------:R-:W-:Y:S10]  /*27310*/  STL.64 [R1+0x1488], R112 ;  /* 0x0014887001007387 */ /* 0x000ff40000100a00 */
[----:B------:R-:W-:Y:S04]  /*27320*/  STL [R1+0x13e8], R68 ;  /* 0x0013e84401007387 */ /* 0x000fe80000100800 */
[----:B------:R2:W-:Y:S04]  /*27330*/  STL [R1+0x13dc], R69 ;  /* 0x0013dc4501007387 */ /* 0x0005e80000100800 */
[----:B------:R3:W-:Y:S04]  /*27340*/  STL [R1+0x13d8], R70 ;  /* 0x0013d84601007387 */ /* 0x0007e80000100800 */
[----:B------:R4:W-:Y:S04]  /*27350*/  STL [R1+0x13d4], R71 ;  /* 0x0013d44701007387 */ /* 0x0009e80000100800 */
[----:B------:R-:W-:Y:S01]  /*27360*/  STL.64 [R1+0xb0], R60 ;  /* 0x0000b03c01007387 */ /* 0x000fe20000100a00 */
[----:B--2---:R-:W-:-:S03]  /*27370*/  IMAD.MOV.U32 R69, RZ, RZ, R9 ;  /* 0x000000ffff457224 */ /* 0x004fc600078e0009 */
[----:B------:R2:W-:Y:S01]  /*27380*/  STL.64 [R1+0xb8], R62 ;  /* 0x0000b83e01007387 */ /* 0x0005e20000100a00 */
[----:B---3--:R-:W-:Y:S02]  /*27390*/  IMAD.MOV.U32 R70, RZ, RZ, R10 ;  /* 0x000000ffff467224 */ /* 0x008fe400078e000a */
[----:B----4-:R-:W-:Y:S02]  /*273a0*/  IMAD.MOV.U32 R71, RZ, RZ, R11 ;  /* 0x000000ffff477224 */ /* 0x010fe400078e000b */
[C---:B------:R-:W-:Y:S08]  /*273b0*/  HMMA.1688.F32.TF32 R8, R4.reuse, R58, R140 ;  /* 0x0000003a0408723c */ /* 0x040ff0000008108c */
[C---:B--2---:R-:W-:Y:S01]  /*273c0*/  HMMA.1688.F32.TF32 R60, R4.reuse, R54, R144 ;  /* 0x00000036043c723c */ /* 0x044fe20000081090 */
[----:B------:R-:W-:Y:S04]  /*273d0*/  STL [R1+0x13f0], R70 ;  /* 0x0013f04601007387 */ /* 0x000fe80000100800 */
[----:B------:R-:W-:Y:S04]  /*273e0*/  STL [R1+0x13ec], R71 ;  /* 0x0013ec4701007387 */ /* 0x000fe80000100800 */
[----:B------:R-:W2:Y:S11]  /*273f0*/  LDL.LU R140, [R1+0x240] ;  /* 0x00024000018c7983 */ /* 0x000eb60000300800 */
[----:B------:R-:W-:Y:S03]  /*27400*/  @!UPT UIADD3 URZ, URZ, URZ, URZ ;  /* 0x0000003f3f3ff290 */ /* 0x000fe6000fffe03f */
[----:B------:R-:W-:Y:S04]  /*27410*/  STL.64 [R1+0x160], R60 ;  /* 0x0001603c01007387 */ /* 0x000fe80000100a00 */
[----:B------:R-:W-:Y:S04]  /*27420*/  STL.64 [R1+0x168], R62 ;  /* 0x0001683e01007387 */ /* 0x000fe80000100a00 */
[----:B------:R-:W-:Y:S04]  /*27430*/  STL.64 [R1+0x2d0], R8 ;  /* 0x0002d00801007387 */ /* 0x000fe80000100a00 */
        /* <DEDUP_REMOVED lines=26> */
[----:B------:R-:W4:Y:S04]  /*275e0*/  LDL.LU R92, [R1+0x5c0] ;  /* 0x0005c000015c7983 */ /* 0x000f280000300800 */
[----:B------:R-:W4:Y:S04]  /*275f0*/  LDL.LU R93, [R1+0x5c4] ;  /* 0x0005c400015d7983 */ /* 0x000f280000300800 */
[----:B------:R-:W4:Y:S04]  /*27600*/  LDL.LU R94, [R1+0x5c8] ;  /* 0x0005c800015e7983 */ /* 0x000f280000300800 */
[----:B------:R-:W4:Y:S01]  /*27610*/  LDL.LU R95, [R1+0x5cc] ;  /* 0x0005cc00015f7983 */ /* 0x000f220000300800 */
[----:B---3--:R-:W-:Y:S03]  /*27620*/  HMMA.1688.F32.TF32 R8, R4, R122, R220 ;  /* 0x0000007a0408723c */ /* 0x008fe600000810dc */
[----:B------:R-:W3:Y:S04]  /*27630*/  LDL.LU R152, [R1+0x380] ;  /* 0x0003800001987983 */ /* 0x000ee80000300800 */
[----:B------:R-:W3:Y:S04]  /*27640*/  LDL.LU R153, [R1+0x384] ;  /* 0x0003840001997983 */ /* 0x000ee80000300800 */
[----:B------:R-:W3:Y:S04]  /*27650*/  LDL.LU R154, [R1+0x388] ;  /* 0x00038800019a7983 */ /* 0x000ee80000300800 */
[----:B------:R-:W3:Y:S08]  /*27660*/  LDL.LU R155, [R1+0x38c] ;  /* 0x00038c00019b7983 */ /* 0x000ef00000300800 */
[----:B------:R1:W-:Y:S01]  /*27670*/  STL.64 [R1+0x6b8], R10 ;  /* 0x0006b80a01007387 */ /* 0x0003e20000100a00 */
[----:B------:R-:W-:-:S02]  /*27680*/  IMAD.MOV.U32 R136, RZ, RZ, R8 ;  /* 0x000000ffff887224 */ /* 0x000fc400078e0008 */
[----:B------:R-:W-:Y:S02]  /*27690*/  IMAD.MOV.U32 R137, RZ, RZ, R9 ;  /* 0x000000ffff897224 */ /* 0x000fe400078e0009 */
[C---:B-1----:R-:W-:Y:S08]  /*276a0*/  HMMA.1688.F32.TF32 R8, R4.reuse, R126, R224 ;  /* 0x0000007e0408723c */ /* 0x042ff000000810e0 */
[C---:B------:R-:W-:Y:S08]  /*276b0*/  HMMA.1688.F32.TF32 R60, R4.reuse, R134, R232 ;  /* 0x00000086043c723c */ /* 0x040ff000000810e8 */
[----:B------:R-:W-:Y:S08]  /*276c0*/  HMMA.1688.F32.TF32 R72, R4, R30, R72 ;  /* 0x0000001e0448723c */ /* 0x000ff00000081048 */
[----:B------:R-:W-:-:S02]  /*276d0*/  IMAD.MOV.U32 R129, RZ, RZ, R8 ;  /* 0x000000ffff817224 */ /* 0x000fc400078e0008 */
[----:B------:R-:W-:Y:S02]  /*276e0*/  IMAD.MOV.U32 R128, RZ, RZ, R9 ;  /* 0x000000ffff807224 */ /* 0x000fe400078e0009 */
[----:B------:R-:W-:Y:S02]  /*276f0*/  IMAD.MOV.U32 R125, RZ, RZ, R10 ;  /* 0x000000ffff7d7224 */ /* 0x000fe400078e000a */
[----:B------:R-:W-:Y:S02]  /*27700*/  IMAD.MOV.U32 R124, RZ, RZ, R11 ;  /* 0x000000ffff7c7224 */ /* 0x000fe400078e000b */
[C---:B------:R-:W-:Y:S08]  /*27710*/  HMMA.1688.F32.TF32 R8, R4.reuse, R130, R228 ;  /* 0x000000820408723c */ /* 0x040ff000000810e4 */
[C---:B------:R-:W-:Y:S08]  /*27720*/  HMMA.1688.F32.TF32 R88, R4.reuse, R38, R88 ;  /* 0x000000260458723c */ /* 0x040ff00000081058 */
[----:B------:R-:W-:Y:S01]  /*27730*/  HMMA.1688.F32.TF32 R4, R4, R138, R236 ;  /* 0x0000008a0404723c */ /* 0x000fe200000810ec */
[----:B------:R-:W-:Y:S04]  /*27740*/  STL [R1+0x1398], R137 ;  /* 0x0013988901007387 */ /* 0x000fe80000100800 */
[----:B------:R-:W-:Y:S04]  /*27750*/  STL [R1+0x1394], R136 ;  /* 0x0013948801007387 */ /* 0x000fe80000100800 */
[----:B------:R-:W-:Y:S04]  /*27760*/  STL [R1+0x13a8], R124 ;  /* 0x0013a87c01007387 */ /* 0x000fe80000100800 */
[----:B------:R-:W-:Y:S04]  /*27770*/  STL [R1+0x13a4], R125 ;  /* 0x0013a47d01007387 */ /* 0x000fe80000100800 */
[----:B------:R-:W-:Y:S04]  /*27780*/  STL [R1+0x13a0], R128 ;  /* 0x0013a08001007387 */ /* 0x000fe80000100800 */
[----:B------:R-:W-:Y:S04]  /*27790*/  STL [R1+0x139c], R129 ;  /* 0x00139c8101007387 */ /* 0x000fe80000100800 */
[----:B------:R-:W-:Y:S04]  /*277a0*/  STL.64 [R1+0x690], R8 ;  /* 0x0006900801007387 */ /* 0x000fe80000100a00 */
[----:B------:R-:W-:Y:S04]  /*277b0*/  STL.64 [R1+0x698], R10 ;  /* 0x0006980a01007387 */ /* 0x000fe80000100a00 */
[----:B------:R1:W-:Y:S04]  /*277c0*/  STL.64 [R1+0x680], R60 ;  /* 0x0006803c01007387 */ /* 0x0003e80000100a00 */
[----:B------:R1:W-:Y:S04]  /*277d0*/  STL.64 [R1+0x688], R62 ;  /* 0x0006883e01007387 */ /* 0x0003e80000100a00 */
[----:B------:R-:W-:Y:S04]  /*277e0*/  STL.64 [R1+0x660], R4 ;  /* 0x0006600401007387 */ /* 0x000fe80000100a00 */
[----:B------:R-:W-:Y:S01]  /*277f0*/  STL.64 [R1+0x668], R6 ;  /* 0x0006680601007387 */ /* 0x000fe20000100a00 */
[----:B------:R-:W-:-:S02]  /*27800*/  IMAD.MOV.U32 R190, RZ, RZ, R57 ;  /* 0x000000ffffbe7224 */ /* 0x000fc400078e0039 */
[----:B------:R-:W-:Y:S01]  /*27810*/  IMAD.MOV.U32 R191, RZ, RZ, R56 ;  /* 0x000000ffffbf7224 */ /* 0x000fe200078e0038 */
[----:B------:R-:W-:Y:S04]  /*27820*/  LDS R8, [R2+0xa300] ;  /* 0x00a3000002087984 */ /* 0x000fe80000000800 */
[----:B------:R-:W-:Y:S04]  /*27830*/  LDS R10, [R2+0xb300] ;  /* 0x00b30000020a7984 */ /* 0x000fe80000000800 */
[----:B------:R-:W-:Y:S04]  /*27840*/  LDS R9, [R3+0xa300] ;  /* 0x00a3000003097984 */ /* 0x000fe80000000800 */
[----:B------:R-:W1:Y:S04]  /*27850*/  LDS R11, [R3+0xb300] ;  /* 0x00b30000030b7984 */ /* 0x000e680000000800 */
[----:B------:R-:W-:Y:S04]  /*27860*/  LDS R4, [R2+0xa380] ;  /* 0x00a3800002047984 */ /* 0x000fe80000000800 */
[----:B------:R-:W-:Y:S04]  /*27870*/  LDS R6, [R2+0xb380] ;  /* 0x00b3800002067984 */ /* 0x000fe80000000800 */
[----:B------:R-:W-:Y:S04]  /*27880*/  LDS R5, [R3+0xa380] ;  /* 0x00a3800003057984 */ /* 0x000fe80000000800 */
[----:B------:R-:W1:Y:S01]  /*27890*/  LDS R7, [R3+0xb380] ;  /* 0x00b3800003077984 */ /* 0x000e620000000800 */
[C---:B--2---:R-:W-:Y:S08]  /*278a0*/  HMMA.1688.F32.TF32 R96, R12.reuse, R42, R156 ;  /* 0x0000002a0c60723c */ /* 0x044ff0000008109c */
[C---:B------:R-:W-:Y:S08]  /*278b0*/  HMMA.1688.F32.TF32 R184, R12.reuse, R26, R76 ;  /* 0x0000001a0cb8723c */ /* 0x040ff0000008104c */
[C---:B------:R-:W-:Y:S01]  /*278c0*/  HMMA.1688.F32.TF32 R76, R12.reuse, R46, R140 ;  /* 0x0000002e0c4c723c */ /* 0x040fe2000008108c */
[----:B------:R-:W2:Y:S04]  /*278d0*/  LDL.LU R140, [R1+0x350] ;  /* 0x00035000018c7983 */ /* 0x000ea80000300800 */
[----:B------:R-:W2:Y:S03]  /*278e0*/  LDL.LU R141, [R1+0x354] ;  /* 0x00035400018d7983 */ /* 0x000ea60000300800 */
[C---:B----4-:R-:W-:Y:S01]  /*278f0*/  HMMA.1688.F32.TF32 R176, R12.reuse, R22, R92 ;  /* 0x000000160cb0723c */ /* 0x050fe2000008105c */
        /* <DEDUP_REMOVED lines=34> */
[----:B-1----:R-:W2:Y:S04]  /*27b20*/  LDL.LU R60, [R1+0x1a0] ;  /* 0x0001a000013c7983 */ /* 0x002ea80000300800 */
        /* <DEDUP_REMOVED lines=32> */
[C---:B---3--:R-:W-:Y:S08]  /*27d30*/  HMMA.1688.F32.TF32 R152, R12.reuse, R38, R152 ;  /* 0x000000260c98723c */ /* 0x048ff00000081098 */
[C---:B--2---:R-:W-:Y:S11]  /*27d40*/  HMMA.1688.F32.TF32 R60, R12.reuse, R54, R60 ;  /* 0x000000360c3c723c */ /* 0x044ff6000008103c */
[----:B------:R-:W-:Y:S11]  /*27d50*/  @!UPT UIADD3 URZ, URZ, URZ, URZ ;  /* 0x0000003f3f3ff290 */ /* 0x000ff6000fffe03f */
[----:B------:R-:W-:Y:S02]  /*27d60*/  @!UPT UIADD3 URZ, URZ, URZ, URZ ;  /* 0x0000003f3f3ff290 */ /* 0x000fe4000fffe03f */
[----:B------:R-:W-:Y:S02]  /*27d70*/  IMAD.MOV.U32 R124, RZ, RZ, R60 ;  /* 0x000000ffff7c7224 */ /* 0x000fe400078e003c */
[----:B------:R-:W-:Y:S02]  /*27d80*/  IMAD.MOV.U32 R125, RZ, RZ, R61 ;  /* 0x000000ffff7d7224 */ /* 0x000fe400078e003d */
[----:B------:R-:W-:Y:S02]  /*27d90*/  IMAD.MOV.U32 R128, RZ, RZ, R62 ;  /* 0x000000ffff807224 */ /* 0x000fe400078e003e */
[----:B------:R-:W-:Y:S02]  /*27da0*/  IMAD.MOV.U32 R129, RZ, RZ, R63 ;  /* 0x000000ffff817224 */ /* 0x000fe400078e003f */
[C---:B----4-:R-:W-:Y:S08]  /*27db0*/  HMMA.1688.F32.TF32 R60, R12.reuse, R58, R64 ;  /* 0x0000003a0c3c723c */ /* 0x050ff00000081040 */
[C---:B------:R-:W-:Y:S11]  /*27dc0*/  HMMA.1688.F32.TF32 R100, R12.reuse, R50, R248 ;  /* 0x000000320c64723c */ /* 0x040ff600000810f8 */
[----:B------:R-:W-:Y:S05]  /*27dd0*/  @!UPT UIADD3 URZ, URZ, URZ, URZ ;  /* 0x0000003f3f3ff290 */ /* 0x000fea000fffe03f */
[----:B------:R-:W-:Y:S02]  /*27de0*/  IMAD.MOV.U32 R137, RZ, RZ, R60 ;  /* 0x000000ffff897224 */ /* 0x000fe400078e003c */
[----:B------:R-:W-:Y:S02]  /*27df0*/  IMAD.MOV.U32 R136, RZ, RZ, R61 ;  /* 0x000000ffff887224 */ /* 0x000fe400078e003d */
[----:B------:R-:W-:Y:S02]  /*27e00*/  IMAD.MOV.U32 R133, RZ, RZ, R62 ;  /* 0x000000ffff857224 */ /* 0x000fe400078e003e */
[----:B------:R-:W-:Y:S02]  /*27e10*/  IMAD.MOV.U32 R132, RZ, RZ, R63 ;  /* 0x000000ffff847224 */ /* 0x000fe400078e003f */
[----:B------:R-:W-:Y:S01]  /*27e20*/  HMMA.1688.F32.TF32 R60, R12, R122, R240 ;  /* 0x0000007a0c3c723c */ /* 0x000fe200000810f0 */
[----:B------:R1:W-:Y:S01]  /*27e30*/  STL.64 [R1+0x80], R100 ;  /* 0x0000806401007387 */ /* 0x0003e20000100a00 */
[----:B------:R-:W-:-:S03]  /*27e40*/  MOV R57, R102 ;  /* 0x0000006600397202 */ /* 0x000fc60000000f00 */
[----:B------:R-:W-:Y:S01]  /*27e50*/  STL [R1+0x13b8], R129 ;  /* 0x0013b88101007387 */ /* 0x000fe20000100800 */
[----:B------:R-:W-:-:S03]  /*27e60*/  IMAD.MOV.U32 R56, RZ, RZ, R103 ;  /* 0x000000ffff387224 */ /* 0x000fc600078e0067 */
[----:B------:R-:W-:Y:S04]  /*27e70*/  STL [R1+0x13b4], R128 ;  /* 0x0013b48001007387 */ /* 0x000fe80000100800 */
[----:B------:R-:W-:Y:S01]  /*27e80*/  STL [R1+0x13b0], R125 ;  /* 0x0013b07d01007387 */ /* 0x000fe20000100800 */
[C---:B-1----:R-:W-:Y:S03]  /*27e90*/  HMMA.1688.F32.TF32 R100, R12.reuse, R126, R196 ;  /* 0x0000007e0c64723c */ /* 0x042fe600000810c4 */
[----:B------:R-:W-:Y:S04]  /*27ea0*/  STL [R1+0x13ac], R124 ;  /* 0x0013ac7c01007387 */ /* 0x000fe80000100800 */
[----:B------:R-:W-:Y:S01]  /*27eb0*/  STL [R1+0x13c8], R136 ;  /* 0x0013c88801007387 */ /* 0x000fe20000100800 */
[C---:B------:R-:W-:Y:S03]  /*27ec0*/  HMMA.1688.F32.TF32 R64, R12.reuse, R130, R192 ;  /* 0x000000820c40723c */ /* 0x040fe600000810c0 */
[----:B------:R-:W-:Y:S04]  /*27ed0*/  STL [R1+0x13bc], R137 ;  /* 0x0013bc8901007387 */ /* 0x000fe80000100800 */
[----:B------:R-:W-:Y:S04]  /*27ee0*/  STL.64 [R1+0x5f0], R60 ;  /* 0x0005f03c01007387 */ /* 0x000fe80000100a00 */
[----:B------:R1:W-:Y:S02]  /*27ef0*/  STL.64 [R1+0x5f8], R62 ;  /* 0x0005f83e01007387 */ /* 0x0003e40000100a00 */
[C---:B-1----:R-:W-:Y:S08]  /*27f00*/  HMMA.1688.F32.TF32 R60, R12.reuse, R134, R188 ;  /* 0x000000860c3c723c */ /* 0x042ff000000810bc */
[----:B------:R-:W-:Y:S01]  /*27f10*/  HMMA.1688.F32.TF32 R12, R12, R138, R180 ;  /* 0x0000008a0c0c723c */ /* 0x000fe200000810b4 */
[----:B------:R-:W-:Y:S04]  /*27f20*/  STL.64 [R1+0x5e0], R100 ;  /* 0x0005e06401007387 */ /* 0x000fe80000100a00 */
[----:B------:R-:W-:Y:S04]  /*27f30*/  STL.64 [R1+0x5e8], R102 ;  /* 0x0005e86601007387 */ /* 0x000fe80000100a00 */
[----:B------:R1:W-:Y:S04]  /*27f40*/  STL.64 [R1+0x5d0], R64 ;  /* 0x0005d04001007387 */ /* 0x0003e80000100a00 */
[----:B------:R2:W-:Y:S04]  /*27f50*/  STL.64 [R1+0x5d8], R66 ;  /* 0x0005d84201007387 */ /* 0x0005e80000100a00 */
[----:B------:R3:W-:Y:S04]  /*27f60*/  STL.64 [R1+0x5c0], R60 ;  /* 0x0005c03c01007387 */ /* 0x0007e80000100a00 */
[----:B------:R2:W-:Y:S04]  /*27f70*/  STL.64 [R1+0x5c8], R62 ;  /* 0x0005c83e01007387 */ /* 0x0005e80000100a00 */
[----:B------:R-:W-:Y:S04]  /*27f80*/  STL.64 [R1+0x5a0], R12 ;  /* 0x0005a00c01007387 */ /* 0x000fe80000100a00 */
[----:B------:R1:W-:Y:S04]  /*27f90*/  STL.64 [R1+0x5a8], R14 ;  /* 0x0005a80e01007387 */ /* 0x0003e80000100a00 */
[----:B------:R-:W4:Y:S04]  /*27fa0*/  LDL.LU R240, [R1+0x300] ;  /* 0x0003000001f07983 */ /* 0x000f280000300800 */
[----:B------:R-:W4:Y:S04]  /*27fb0*/  LDL.LU R241, [R1+0x304] ;  /* 0x0003040001f17983 */ /* 0x000f280000300800 */
[----:B------:R-:W4:Y:S04]  /*27fc0*/  LDL.LU R242, [R1+0x308] ;  /* 0x0003080001f27983 */ /* 0x000f280000300800 */
[----:B------:R-:W4:Y:S04]  /*27fd0*/  LDL.LU R243, [R1+0x30c] ;  /* 0x00030c0001f37983 */ /* 0x000f280000300800 */
[----:B-1----:R-:W4:Y:S04]  /*27fe0*/  LDL.LU R64, [R1+0x310] ;  /* 0x0003100001407983 */ /* 0x002f280000300800 */
[----:B------:R-:W4:Y:S04]  /*27ff0*/  LDL.LU R65, [R1+0x314] ;  /* 0x0003140001417983 */ /* 0x000f280000300800 */
[----:B--2---:R-:W4:Y:S04]  /*28000*/  LDL.LU R66, [R1+0x318] ;  /* 0x0003180001427983 */ /* 0x004f280000300800 */
[----:B------:R-:W4:Y:S01]  /*28010*/  LDL.LU R67, [R1+0x31c] ;  /* 0x00031c0001437983 */ /* 0x000f220000300800 */
[C---:B------:R-:W-:Y:S03]  /*28020*/  HMMA.1688.F32.TF32 R188, R8.reuse, R22, R244 ;  /* 0x0000001608bc723c */ /* 0x040fe600000810f4 */
[----:B---3--:R-:W2:Y:S04]  /*28030*/  LDL.LU R60, [R1+0x320] ;  /* 0x00032000013c7983 */ /* 0x008ea80000300800 */
[----:B------:R-:W2:Y:S04]  /*28040*/  LDL.LU R61, [R1+0x324] ;  /* 0x00032400013d7983 */ /* 0x000ea80000300800 */
[----:B------:R-:W2:Y:S04]  /*28050*/  LDL.LU R62, [R1+0x328] ;  /* 0x00032800013e7983 */ /* 0x000ea80000300800 */
[----:B------:R-:W2:Y:S01]  /*28060*/  LDL.LU R63, [R1+0x32c] ;  /* 0x00032c00013f7983 */ /* 0x000ea20000300800 */
[C---:B------:R-:W-:Y:S03]  /*28070*/  HMMA.1688.F32.TF32 R100, R8.reuse, R42, R108 ;  /* 0x0000002a0864723c */ /* 0x040fe6000008106c */
[----:B------:R-:W3:Y:S04]  /*28080*/  LDL.LU R244, [R1+0x3a0] ;  /* 0x0003a00001f47983 */ /* 0x000ee80000300800 */
[----:B------:R-:W3:Y:S04]  /*28090*/  LDL.LU R245, [R1+0x3a4] ;  /* 0x0003a40001f57983 */ /* 0x000ee80000300800 */
[----:B------:R-:W3:Y:S01]  /*280a0*/  LDL.LU R246, [R1+0x3a8] ;  /* 0x0003a80001f67983 */ /* 0x000ee20000300800 */
[C---:B------:R-:W-:Y:S03]  /*280b0*/  HMMA.1688.F32.TF32 R196, R8.reuse, R18, R80 ;  /* 0x0000001208c4723c */ /* 0x040fe60000081050 */
[----:B------:R-:W3:Y:S04]  /*280c0*/  LDL.LU R247, [R1+0x3ac] ;  /* 0x0003ac0001f77983 */ /* 0x000ee80000300800 */
        /* <DEDUP_REMOVED lines=34> */
[----:B------:R-:W-:-:S03]  /*282f0*/  IMAD.MOV.U32 R70, RZ, RZ, R12 ;  /* 0x000000ffff467224 */ /* 0x000fc600078e000c */
[----:B------:R-:W2:Y:S01]  /*28300*/  LDL.LU R236, [R1+0x1c0] ;  /* 0x0001c00001ec7983 */ /* 0x000ea20000300800 */
[----:B------:R-:W-:-:S03]  /*28310*/  IMAD.MOV.U32 R71, RZ, RZ, R13 ;  /* 0x000000ffff477224 */ /* 0x000fc600078e000d */
        /* <DEDUP_REMOVED lines=46> */
[C---:B--2---:R-:W-:Y:S08]  /*28600*/  HMMA.1688.F32.TF32 R112, R8.reuse, R54, R112 ;  /* 0x000000360870723c */ /* 0x044ff00000081070 */
[C---:B---3--:R-:W-:Y:S08]  /*28610*/  HMMA.1688.F32.TF32 R104, R8.reuse, R58, R104 ;  /* 0x0000003a0868723c */ /* 0x048ff00000081068 */
[C---:B----4-:R-:W-:Y:S08]  /*28620*/  HMMA.1688.F32.TF32 R160, R8.reuse, R126, R160 ;  /* 0x0000007e08a0723c */ /* 0x050ff000000810a0 */
[----:B------:R-:W-:Y:S01]  /*28630*/  HMMA.1688.F32.TF32 R248, R8, R122, R248 ;  /* 0x0000007a08f8723c */ /* 0x000fe200000810f8 */
[----:B------:R-:W-:-:S02]  /*28640*/  IMAD.MOV.U32 R125, RZ, RZ, R114 ;  /* 0x000000ffff7d7224 */ /* 0x000fc400078e0072 */
[----:B------:R-:W-:Y:S02]  /*28650*/  IMAD.MOV.U32 R124, RZ, RZ, R115 ;  /* 0x000000ffff7c7224 */ /* 0x000fe400078e0073 */
[----:B------:R-:W-:Y:S01]  /*28660*/  IMAD.MOV.U32 R129, RZ, RZ, R112 ;  /* 0x000000ffff817224 */ /* 0x000fe200078e0070 */
[----:B------:R-:W2:Y:S01]  /*28670*/  LDL.LU.64 R114, [R1+0x1490] ;  /* 0x0014900001727983 */ /* 0x000ea20000300a00 */
[----:B------:R-:W-:Y:S01]  /*28680*/  IMAD.MOV.U32 R128, RZ, RZ, R113 ;  /* 0x000000ffff807224 */ /* 0x000fe200078e0071 */
[----:B------:R-:W-:Y:S01]  /*28690*/  MOV R136, R104 ;  /* 0x0000006800887202 */ /* 0x000fe20000000f00 */
[----:B------:R-:W-:Y:S01]  /*286a0*/  IMAD.MOV.U32 R120, RZ, RZ, R106 ;  /* 0x000000ffff787224 */ /* 0x000fe200078e006a */
[----:B------:R-:W2:Y:S01]  /*286b0*/  LDL.LU.64 R112, [R1+0x1488] ;  /* 0x0014880001707983 */ /* 0x000ea20000300a00 */
[----:B------:R-:W-:Y:S02]  /*286c0*/  IMAD.MOV.U32 R137, RZ, RZ, R107 ;  /* 0x000000ffff897224 */ /* 0x000fe400078e006b */
[----:B------:R-:W-:Y:S01]  /*286d0*/  IMAD.MOV.U32 R121, RZ, RZ, R105 ;  /* 0x000000ffff797224 */ /* 0x000fe200078e0069 */
[----:B------:R-:W3:Y:S04]  /*286e0*/  LDL.LU.64 R106, [R1+0x1480] ;  /* 0x00148000016a7983 */ /* 0x000ee80000300a00 */
[----:B------:R-:W3:Y:S05]  /*286f0*/  LDL.LU.64 R104, [R1+0x1478] ;  /* 0x0014780001687983 */ /* 0x000eea0000300a00 */
[----:B------:R-:W-:Y:S04]  /*28700*/  STL.64 [R1+0x1f0], R248 ;  /* 0x0001f0f801007387 */ /* 0x000fe80000100a00 */
[----:B------:R1:W-:Y:S04]  /*28710*/  STL.64 [R1+0x1f8], R250 ;  /* 0x0001f8fa01007387 */ /* 0x0003e80000100a00 */
[----:B-1----:R-:W4:Y:S04]  /*28720*/  LDL.LU.64 R250, [R1+0x1470] ;  /* 0x0014700001fa7983 */ /* 0x002f280000300a00 */
[----:B------:R-:W4:Y:S04]  /*28730*/  LDL.LU.64 R248, [R1+0x1468] ;  /* 0x0014680001f87983 */ /* 0x000f280000300a00 */
[----:B------:R-:W-:Y:S04]  /*28740*/  STL.64 [R1+0x1e0], R160 ;  /* 0x0001e0a001007387 */ /* 0x000fe80000100a00 */
[----:B------:R1:W-:Y:S04]  /*28750*/  STL.64 [R1+0x1e8], R162 ;  /* 0x0001e8a201007387 */ /* 0x0003e80000100a00 */
[----:B-1----:R-:W2:Y:S04]  /*28760*/  LDL.LU.64 R162, [R1+0x1460] ;  /* 0x0014600001a27983 */ /* 0x002ea80000300a00 */
[----:B------:R-:W3:Y:S01]  /*28770*/  LDL.LU.64 R160, [R1+0x1458] ;  /* 0x0014580001a07983 */ /* 0x000ee20000300a00 */
[C---:B------:R-:W-:Y:S08]  /*28780*/  HMMA.1688.F32.TF32 R12, R8.reuse, R130, R12 ;  /* 0x00000082080c723c */ /* 0x040ff0000008100c */
[C---:B------:R-:W-:Y:S08]  /*28790*/  HMMA.1688.F32.TF32 R156, R8.reuse, R30, R156 ;  /* 0x0000001e089c723c */ /* 0x040ff0000008109c */
[C---:B------:R-:W-:Y:S07]  /*287a0*/  HMMA.1688.F32.TF32 R164, R8.reuse, R34, R164 ;  /* 0x0000002208a4723c */ /* 0x040fee00000810a4 */
[----:B------:R-:W-:Y:S01]  /*287b0*/  STL.64 [R1+0x1d0], R12 ;  /* 0x0001d00c01007387 */ /* 0x000fe20000100a00 */
[C---:B------:R-:W-:Y:S03]  /*287c0*/  HMMA.1688.F32.TF32 R168, R8.reuse, R38, R168 ;  /* 0x0000002608a8723c */ /* 0x040fe600000810a8 */
[----:B------:R1:W-:Y:S05]  /*287d0*/  STL.64 [R1+0x1d8], R14 ;  /* 0x0001d80e01007387 */ /* 0x0003ea0000100a00 */
[C---:B-1----:R-:W-:Y:S01]  /*287e0*/  HMMA.1688.F32.TF32 R12, R8.reuse, R134, R236 ;  /* 0x00000086080c723c */ /* 0x042fe200000810ec */
[----:B------:R-:W-:Y:S04]  /*287f0*/  LDS R236, [R2+0xc200] ;  /* 0x00c2000002ec7984 */ /* 0x000fe80000000800 */
[----:B------:R-:W-:Y:S03]  /*28800*/  LDS R238, [R2+0xd200] ;  /* 0x00d2000002ee7984 */ /* 0x000fe60000000800 */
[----:B------:R-:W-:Y:S01]  /*28810*/  HMMA.1688.F32.TF32 R8, R8, R138, R232 ;  /* 0x0000008a0808723c */ /* 0x000fe200000810e8 */
[----:B------:R-:W-:Y:S04]  /*28820*/  LDS R237, [R3+0xc200] ;  /* 0x00c2000003ed7984 */ /* 0x000fe80000000800 */
[----:B------:R-:W-:Y:S10]  /*28830*/  LDS R239, [R3+0xd200] ;  /* 0x00d2000003ef7984 */ /* 0x000ff40000000800 */
[----:B------:R-:W-:Y:S04]  /*28840*/  STL.64 [R1+0x1c0], R12 ;  /* 0x0001c00c01007387 */ /* 0x000fe80000100a00 */
[----:B------:R-:W-:Y:S04]  /*28850*/  STL.64 [R1+0x1c8], R14 ;  /* 0x0001c80e01007387 */ /* 0x000fe80000100a00 */
[----:B------:R-:W-:Y:S04]  /*28860*/  STL.64 [R1+0x1b0], R8 ;  /* 0x0001b00801007387 */ /* 0x000fe80000100a00 */
[----:B------:R1:W-:Y:S02]  /*28870*/  STL.64 [R1+0x1b8], R10 ;  /* 0x0001b80a01007387 */ /* 0x0003e40000100a00 */
[C---:B-1----:R-:W-:Y:S02]  /*28880*/  HMMA.1688.F32.TF32 R8, R4.reuse, R122, R200 ;  /* 0x0000007a0408723c */ /* 0x042fe400000810c8 */
[----:B------:R-:W-:Y:S04]  /*28890*/  LDS R200, [R2+0xc100] ;  /* 0x00c1000002c87984 */ /* 0x000fe80000000800 */
[----:B------:R-:W-:Y:S02]  /*288a0*/  LDS R202, [R2+0xd100] ;  /* 0x00d1000002ca7984 */ /* 0x000fe40000000800 */
[C---:B------:R-:W-:Y:S02]  /*288b0*/  HMMA.1688.F32.TF32 R60, R4.reuse, R126, R60 ;  /* 0x0000007e043c723c */ /* 0x040fe4000008103c */
[----:B------:R-:W-:Y:S04]  /*288c0*/  LDS R201, [R3+0xc100] ;  /* 0x00c1000003c97984 */ /* 0x000fe80000000800 */
[----:B------:R-:W-:Y:S02]  /*288d0*/  LDS R203, [R3+0xd100] ;  /* 0x00d1000003cb7984 */ /* 0x000fe40000000800 */
[C---:B------:R-:W-:Y:S07]  /*288e0*/  HMMA.1688.F32.TF32 R12, R4.reuse, R130, R64 ;  /* 0x00000082040c723c */ /* 0x040fee0000081040 */
[----:B------:R-:W-:Y:S01]  /*288f0*/  STL.64 [R1+0x450], R8 ;  /* 0x0004500801007387 */ /* 0x000fe20000100a00 */
[C---:B------:R-:W-:Y:S03]  /*28900*/  HMMA.1688.F32.TF32 R232, R4.reuse, R26, R228 ;  /* 0x0000001a04e8723c */ /* 0x040fe600000810e4 */
[----:B------:R1:W-:Y:S05]  /*28910*/  STL.64 [R1+0x458], R10 ;  /* 0x0004580a01007387 */ /* 0x0003ea0000100a00 */
[C---:B------:R-:W-:Y:S08]  /*28920*/  HMMA.1688.F32.TF32 R208, R4.reuse, R18, R208 ;  /* 0x0000001204d0723c */ /* 0x040ff000000810d0 */
[C---:B-1----:R-:W-:Y:S08]  /*28930*/  HMMA.1688.F32.TF32 R8, R4.reuse, R134, R240 ;  /* 0x000000860408723c */ /* 0x042ff000000810f0 */
[C---:B------:R-:W-:Y:S08]  /*28940*/  HMMA.1688.F32.TF32 R224, R4.reuse, R22, R224 ;  /* 0x0000001604e0723c */ /* 0x040ff000000810e0 */
[C---:B------:R-:W-:Y:S08]  /*28950*/  HMMA.1688.F32.TF32 R204, R4.reuse, R30, R204 ;  /* 0x0000001e04cc723c */ /* 0x040ff000000810cc */
[C---:B------:R-:W-:Y:S08]  /*28960*/  HMMA.1688.F32.TF32 R212, R4.reuse, R34, R212 ;  /* 0x0000002204d4723c */ /* 0x040ff000000810d4 */
[C---:B------:R-:W-:Y:S08]  /*28970*/  HMMA.1688.F32.TF32 R228, R4.reuse, R38, R220 ;  /* 0x0000002604e4723c */ /* 0x040ff000000810dc */
[C---:B------:R-:W-:Y:S08]  /*28980*/  HMMA.1688.F32.TF32 R216, R4.reuse, R42, R216 ;  /* 0x0000002a04d8723c */ /* 0x040ff000000810d8 */
[C---:B------:R-:W-:Y:S08]  /*28990*/  HMMA.1688.F32.TF32 R140, R4.reuse, R46, R140 ;  /* 0x0000002e048c723c */ /* 0x040ff0000008108c */
[C---:B------:R-:W-:Y:S08]  /*289a0*/  HMMA.1688.F32.TF32 R92, R4.reuse, R50, R92 ;  /* 0x00000032045c723c */ /* 0x040ff0000008105c */
[C---:B------:R-:W-:Y:S08]  /*289b0*/  HMMA.1688.F32.TF32 R108, R4.reuse, R54, R108 ;  /* 0x00000036046c723c */ /* 0x040ff0000008106c */
[C---:B------:R-:W-:Y:S01]  /*289c0*/  HMMA.1688.F32.TF32 R244, R4.reuse, R58, R244 ;  /* 0x0000003a04f4723c */ /* 0x040fe200000810f4 */
[----:B------:R-:W-:Y:S04]  /*289d0*/  STL.64 [R1+0x430], R60 ;  /* 0x0004303c01007387 */ /* 0x000fe80000100a00 */
[----:B------:R-:W-:Y:S03]  /*289e0*/  LDS R220, [R2+0xc180] ;  /* 0x00c1800002dc7984 */ /* 0x000fe60000000800 */
[----:B------:R-:W-:Y:S01]  /*289f0*/  HMMA.1688.F32.TF32 R4, R4, R138, R180 ;  /* 0x0000008a0404723c */ /* 0x000fe200000810b4 */
[----:B------:R-:W-:Y:S04]  /*28a00*/  STL.64 [R1+0x438], R62 ;  /* 0x0004383e01007387 */ /* 0x000fe80000100a00 */
[----:B------:R-:W-:Y:S04]  /*28a10*/  STL.64 [R1+0x2f0], R12 ;  /* 0x0002f00c01007387 */ /* 0x000fe80000100a00 */
[----:B------:R-:W-:Y:S04]  /*28a20*/  STL.64 [R1+0x2f8], R14 ;  /* 0x0002f80e01007387 */ /* 0x000fe80000100a00 */
[----:B------:R-:W-:Y:S04]  /*28a30*/  STL.64 [R1+0x330], R8 ;  /* 0x0003300801007387 */ /* 0x000fe80000100a00 */
[----:B------:R-:W-:Y:S04]  /*28a40*/  STL.64 [R1+0x338], R10 ;  /* 0x0003380a01007387 */ /* 0x000fe80000100a00 */
[----:B------:R-:W-:Y:S04]  /*28a50*/  LDS R180, [R2+0xc080] ;  /* 0x00c0800002b47984 */ /* 0x000fe80000000800 */
[----:B------:R-:W-:Y:S04]  /*28a60*/  STL.64 [R1+0x320], R4 ;  /* 0x0003200401007387 */ /* 0x000fe80000100a00 */
[----:B------:R-:W-:Y:S04]  /*28a70*/  STL.64 [R1+0x328], R6 ;  /* 0x0003280601007387 */ /* 0x000fe80000100a00 */
        /* <DEDUP_REMOVED lines=10> */
[----:B------:R-:W-:Y:S01]  /*28b20*/  STL [R1+0x1370], R2 ;  /* 0x0013700201007387 */ /* 0x000fe20000100800 */
[----:B--2---:R-:W-:-:S03]  /*28b30*/  IMAD.MOV.U32 R241, RZ, RZ, R162 ;  /* 0x000000fffff17224 */ /* 0x004fc600078e00a2 */
[----:B------:R-:W-:Y:S01]  /*28b40*/  LDS R181, [R3+0xc080] ;  /* 0x00c0800003b57984 */ /* 0x000fe20000000800 */
[----:B---3--:R-:W-:-:S03]  /*28b50*/  IMAD.MOV.U32 R243, RZ, RZ, R160 ;  /* 0x000000fffff37224 */ /* 0x008fc600078e00a0 */
[----:B------:R-:W-:Y:S04]  /*28b60*/  LDS R162, [R2+0xd000] ;  /* 0x00d0000002a27984 */ /* 0x000fe80000000800 */
[----:B------:R1:W-:Y:S01]  /*28b70*/  LDS R160, [R2+0xc000] ;  /* 0x00c0000002a07984 */ /* 0x0003e20000000800 */
[----:B------:R-:W-:Y:S02]  /*28b80*/  IMAD.MOV.U32 R240, RZ, RZ, R163 ;  /* 0x000000fffff07224 */ /* 0x000fe400078e00a3 */
[----:B------:R-:W-:Y:S01]  /*28b90*/  IMAD.MOV.U32 R242, RZ, RZ, R161 ;  /* 0x000000fffff27224 */ /* 0x000fe200078e00a1 */
[----:B------:R-:W-:Y:S04]  /*28ba0*/  LDS R163, [R3+0xd000] ;  /* 0x00d0000003a37984 */ /* 0x000fe80000000800 */
[----:B-1----:R-:W2:Y:S01]  /*28bb0*/  LDL.LU R2, [R1+0x910] ;  /* 0x0009100001027983 */ /* 0x002ea20000300800 */
[----:B------:R-:W-:-:S02]  /*28bc0*/  IMAD.MOV.U32 R62, RZ, RZ, R17 ;  /* 0x000000ffff3e7224 */ /* 0x000fc400078e0011 */
[----:B------:R-:W-:Y:S01]  /*28bd0*/  IMAD.MOV.U32 R63, RZ, RZ, R16 ;  /* 0x000000ffff3f7224 */ /* 0x000fe200078e0010 */
[----:B------:R-:W-:Y:S04]  /*28be0*/  LDS R161, [R3+0xc000] ;  /* 0x00c0000003a17984 */ /* 0x000fe80000000800 */
[----:B------:R-:W-:Y:S01]  /*28bf0*/  LDS R183, [R3+0xd080] ;  /* 0x00d0800003b77984 */ /* 0x000fe20000000800 */
[----:B------:R-:W-:Y:S02]  /*28c00*/  IMAD.MOV.U32 R60, RZ, RZ, R21 ;  /* 0x000000ffff3c7224 */ /* 0x000fe400078e0015 */
[----:B------:R-:W-:Y:S01]  /*28c10*/  IMAD.MOV.U32 R61, RZ, RZ, R20 ;  /* 0x000000ffff3d7224 */ /* 0x000fe200078e0014 */
[----:B------:R-:W-:Y:S01]  /*28c20*/  LDS R221, [R3+0xc180] ;  /* 0x00c1800003dd7984 */ /* 0x000fe20000000800 */
[----:B------:R-:W-:-:S02]  /*28c30*/  IMAD.MOV.U32 R66, RZ, RZ, R25 ;  /* 0x000000ffff427224 */ /* 0x000fc400078e0019 */
        /* <DEDUP_REMOVED lines=8> */
[----:B--2---:R-:W1:Y:S04]  /*28cc0*/  LDSM.16.M88.4 R16, [R2+0x20080] ;  /* 0x020080000210783b */ /* 0x004e680000000200 */
[----:B------:R-:W2:Y:S04]  /*28cd0*/  LDSM.16.M88.4 R20, [R2+0x21080] ;  /* 0x021080000214783b */ /* 0x000ea80000000200 */
[----:B------:R-:W3:Y:S01]  /*28ce0*/  LDSM.16.M88.4 R24, [R2+0x22080] ;  /* 0x022080000218783b */ /* 0x000ee20000000200 */
[-C--:B-1----:R-:W-:Y:S08]  /*28cf0*/  HMMA.1688.F32.TF32 R60, R160, R16.reuse, R60 ;  /* 0x00000010a03c723c */ /* 0x082ff0000008103c */
[-C--:B----4-:R-:W-:Y:S08]  /*28d00*/  HMMA.1688.F32.TF32 R64, R180, R16.reuse, R64 ;  /* 0x00000010b440723c */ /* 0x090ff00000081040 */
[-C--:B------:R-:W-:Y:S01]  /*28d10*/  HMMA.1688.F32.TF32 R240, R200, R16.reuse, R240 ;  /* 0x00000010c8f0723c */ /* 0x080fe200000810f0 */
[----:B------:R-:W-:Y:S04]  /*28d20*/  STL [R1+0x1368], R18 ;  /* 0x0013681201007387 */ /* 0x000fe80000100800 */
[----:B------:R-:W-:Y:S04]  /*28d30*/  STL [R1+0x134c], R19 ;  /* 0x00134c1301007387 */ /* 0x000fe80000100800 */
[----:B--2---:R-:W-:Y:S04]  /*28d40*/  STL [R1+0x1348], R22 ;  /* 0x0013481601007387 */ /* 0x004fe80000100800 */
[----:B------:R-:W-:Y:S04]  /*28d50*/  STL [R1+0x1344], R23 ;  /* 0x0013441701007387 */ /* 0x000fe80000100800 */
[----:B---3--:R-:W-:Y:S04]  /*28d60*/  STL [R1+0x1340], R27 ;  /* 0x0013401b01007387 */ /* 0x008fe80000100800 */
[----:B------:R-:W-:Y:S04]  /*28d70*/  STL.64 [R1+0x3f0], R60 ;  /* 0x0003f03c01007387 */ /* 0x000fe80000100a00 */
[----:B------:R1:W-:Y:S04]  /*28d80*/  STL.64 [R1+0x3f8], R62 ;  /* 0x0003f83e01007387 */ /* 0x0003e80000100a00 */
[----:B-1----:R-:W2:Y:S04]  /*28d90*/  LDL.LU.64 R62, [R1+0x1450] ;  /* 0x00145000013e7983 */ /* 0x002ea80000300a00 */
[----:B------:R-:W2:Y:S04]  /*28da0*/  LDL.LU.64 R60, [R1+0x1448] ;  /* 0x00144800013c7983 */ /* 0x000ea80000300a00 */
        /* <DEDUP_REMOVED lines=8> */
[-C--:B------:R-:W-:Y:S08]  /*28e30*/  HMMA.1688.F32.TF32 R104, R236, R16.reuse, R104 ;  /* 0x00000010ec68723c */ /* 0x080ff00000081068 */
[-C--:B------:R-:W-:Y:S08]  /*28e40*/  HMMA.1688.F32.TF32 R172, R4, R16.reuse, R172 ;  /* 0x0000001004ac723c */ /* 0x080ff000000810ac */
[----:B----4-:R-:W-:Y:S11]  /*28e50*/  HMMA.1688.F32.TF32 R240, R220, R16, R240 ;  /* 0x00000010dcf0723c */ /* 0x010ff600000810f0 */
[----:B------:R-:W-:Y:S11]  /*28e60*/  @!UPT UIADD3 URZ, URZ, URZ, URZ ;  /* 0x0000003f3f3ff290 */ /* 0x000ff6000fffe03f */
[----:B------:R-:W-:Y:S01]  /*28e70*/  @!UPT UIADD3 URZ, URZ, URZ, URZ ;  /* 0x0000003f3f3ff290 */ /* 0x000fe2000fffe03f */
[----:B------:R1:W-:Y:S04]  /*28e80*/  STL.64 [R1+0x4a0], R240 ;  /* 0x0004a0f001007387 */ /* 0x0003e80000100a00 */
[----:B------:R4:W-:Y:S04]  /*28e90*/  STL.64 [R1+0x4a8], R242 ;  /* 0x0004a8f201007387 */ /* 0x0009e80000100a00 */
[----:B-1----:R-:W2:Y:S04]  /*28ea0*/  LDL.LU R240, [R1+0x260] ;  /* 0x0002600001f07983 */ /* 0x002ea80000300800 */
[----:B------:R-:W2:Y:S04]  /*28eb0*/  LDL.LU R241, [R1+0x264] ;  /* 0x0002640001f17983 */ /* 0x000ea80000300800 */
[----:B----4-:R-:W2:Y:S04]  /*28ec0*/  LDL.LU R242, [R1+0x268] ;  /* 0x0002680001f27983 */ /* 0x010ea80000300800 */
[----:B------:R-:W2:Y:S04]  /*28ed0*/  LDL.LU R243, [R1+0x26c] ;  /* 0x00026c0001f37983 */ /* 0x000ea80000300800 */
[----:B------:R1:W-:Y:S04]  /*28ee0*/  STL.64 [R1+0x500], R104 ;  /* 0x0005006801007387 */ /* 0x0003e80000100a00 */
[----:B------:R4:W-:Y:S04]  /*28ef0*/  STL.64 [R1+0x508], R106 ;  /* 0x0005086a01007387 */ /* 0x0009e80000100a00 */
[----:B-1----:R-:W3:Y:S04]  /*28f00*/  LDL.LU R104, [R1+0x120] ;  /* 0x0001200001687983 */ /* 0x002ee80000300800 */
[----:B------:R-:W3:Y:S01]  /*28f10*/  LDL.LU R105, [R1+0x124] ;  /* 0x0001240001697983 */ /* 0x000ee20000300800 */
[----:B----4-:R-:W-:-:S02]  /*28f20*/  IMAD.MOV.U32 R106, RZ, RZ, R33 ;  /* 0x000000ffff6a7224 */ /* 0x010fc400078e0021 */
[----:B------:R-:W-:Y:S01]  /*28f30*/  IMAD.MOV.U32 R107, RZ, RZ, R32 ;  /* 0x000000ffff6b7224 */ /* 0x000fe200078e0020 */
[----:B------:R-:W3:Y:S04]  /*28f40*/  LDL.LU R33, [R1+0x1420] ;  /* 0x0014200001217983 */ /* 0x000ee80000300800 */
[----:B------:R-:W3:Y:S04]  /*28f50*/  LDL.LU R32, [R1+0x141c] ;  /* 0x00141c0001207983 */ /* 0x000ee80000300800 */
[----:B------:R1:W-:Y:S04]  /*28f60*/  STL.64 [R1+0x560], R172 ;  /* 0x000560ac01007387 */ /* 0x0003e80000100a00 */
[----:B------:R1:W-:Y:S04]  /*28f70*/  STL.64 [R1+0x568], R174 ;  /* 0x000568ae01007387 */ /* 0x0003e80000100a00 */
[----:B-1----:R-:W3:Y:S04]  /*28f80*/  LDL.LU R172, [R1+0x400] ;  /* 0x0004000001ac7983 */ /* 0x002ee80000300800 */
[----:B------:R-:W3:Y:S04]  /*28f90*/  LDL.LU R173, [R1+0x404] ;  /* 0x0004040001ad7983 */ /* 0x000ee80000300800 */
[----:B------:R-:W3:Y:S04]  /*28fa0*/  LDL.LU R174, [R1+0x408] ;  /* 0x0004080001ae7983 */ /* 0x000ee80000300800 */
[----:B------:R-:W3:Y:S01]  /*28fb0*/  LDL.LU R175, [R1+0x40c] ;  /* 0x00040c0001af7983 */ /* 0x000ee20000300800 */
[-C--:B------:R-:W-:Y:S11]  /*28fc0*/  HMMA.1688.F32.TF32 R196, R8, R16.reuse, R196 ;  /* 0x0000001008c4723c */ /* 0x080ff600000810c4 */
[----:B------:R-:W-:Y:S11]  /*28fd0*/  @!UPT UIADD3 URZ, URZ, URZ, URZ ;  /* 0x0000003f3f3ff290 */ /* 0x000ff6000fffe03f */
[----:B------:R-:W-:Y:S01]  /*28fe0*/  @!UPT UIADD3 URZ, URZ, URZ, URZ ;  /* 0x0000003f3f3ff290 */ /* 0x000fe2000fffe03f */
[----:B------:R-:W-:Y:S04]  /*28ff0*/  STL.64 [R1+0x620], R196 ;  /* 0x000620c401007387 */ /* 0x000fe80000100a00 */
[----:B------:R1:W-:Y:S02]  /*29000*/  STL.64 [R1+0x628], R198 ;  /* 0x000628c601007387 */ /* 0x0003e40000100a00 */
[----:B-1----:R-:W-:Y:S11]  /*29010*/  HMMA.1688.F32.TF32 R196, R12, R16, R208 ;  /* 0x000000100cc4723c */ /* 0x002ff600000810d0 */
[----:B------:R-:W-:Y:S11]  /*29020*/  @!UPT UIADD3 URZ, URZ, URZ, URZ ;  /* 0x0000003f3f3ff290 */ /* 0x000ff6000fffe03f */
[----:B------:R-:W-:Y:S01]  /*29030*/  @!UPT UIADD3 URZ, URZ, URZ, URZ ;  /* 0x0000003f3f3ff290 */ /* 0x000fe2000fffe03f */
[----:B------:R-:W-:Y:S04]  /*29040*/  STL.64 [R1+0x6c0], R196 ;  /* 0x0006c0c401007387 */ /* 0x000fe80000100a00 */
[----:B------:R-:W-:Y:S01]  /*29050*/  STL.64 [R1+0x6c8], R198 ;  /* 0x0006c8c601007387 */ /* 0x000fe20000100a00 */
[-C--:B--2---:R-:W-:Y:S03]  /*29060*/  HMMA.1688.F32.TF32 R16, R180, R20.reuse, R240 ;  /* 0x00000014b410723c */ /* 0x084fe600000810f0 */
[----:B------:R-:W2:Y:S05]  /*29070*/  LDL.LU R240, [R1+0x470] ;  /* 0x0004700001f07983 */ /* 0x000eaa0000300800 */
[-C--:B---3--:R-:W-:Y:S11]  /*29080*/  HMMA.1688.F32.TF32 R172, R160, R20.reuse, R172 ;  /* 0x00000014a0ac723c */ /* 0x088ff600000810ac */
[----:B------:R-:W-:Y:S11]  /*29090*/  @!UPT UIADD3 URZ, URZ, URZ, URZ ;  /* 0x0000003f3f3ff290 */ /* 0x000ff6000fffe03f */
[----:B------:R-:W-:Y:S01]  /*290a0*/  @!UPT UIADD3 URZ, URZ, URZ, URZ ;  /* 0x0000003f3f3ff290 */ /* 0x000fe2000fffe03f */
[----:B------:R-:W-:Y:S04]  /*290b0*/  STL.64 [R1+0x310], R172 ;  /* 0x000310ac01007387 */ /* 0x000fe80000100a00 */
[----:B------:R-:W-:Y:S04]  /*290c0*/  STL.64 [R1+0x318], R174 ;  /* 0x000318ae01007387 */ /* 0x000fe80000100a00 */
[----:B------:R-:W-:Y:S04]  /*290d0*/  STL.64 [R1+0x340], R16 ;  /* 0x0003401001007387 */ /* 0x000fe80000100a00 */
[----:B------:R1:W-:Y:S04]  /*290e0*/  STL.64 [R1+0x348], R18 ;  /* 0x0003481201007387 */ /* 0x0003e80000100a00 */
[----:B------:R-:W2:Y:S04]  /*290f0*/  LDL.LU R241, [R1+0x474] ;  /* 0x0004740001f17983 */ /* 0x000ea80000300800 */
[----:B------:R-:W2:Y:S04]  /*29100*/  LDL.LU R242, [R1+0x478] ;  /* 0x0004780001f27983 */ /* 0x000ea80000300800 */
[----:B------:R-:W2:Y:S01]  /*29110*/  LDL.LU R243, [R1+0x47c] ;  /* 0x00047c0001f37983 */ /* 0x000ea20000300800 */
[-C--:B------:R-:W-:Y:S08]  /*29120*/  HMMA.1688.F32.TF32 R104, R200, R20.reuse, R104 ;  /* 0x00000014c868723c */ /* 0x080ff00000081068 */
[-C--:B-1----:R-:W-:Y:S11]  /*29130*/  HMMA.1688.F32.TF32 R16, R220, R20.reuse, R64 ;  /* 0x00000014dc10723c */ /* 0x082ff60000081040 */
[----:B------:R-:W-:Y:S04]  /*29140*/  @!UPT UIADD3 URZ, URZ, URZ, URZ ;  /* 0x0000003f3f3ff290 */ /* 0x000fe8000fffe03f */
[----:B------:R-:W-:Y:S04]  /*29150*/  STL.64 [R1+0x3a0], R104 ;  /* 0x0003a06801007387 */ /* 0x000fe80000100a00 */
[----:B------:R-:W-:Y:S04]  /*29160*/  STL.64 [R1+0x3a8], R106 ;  /* 0x0003a86a01007387 */ /* 0x000fe80000100a00 */
[----:B------:R-:W-:Y:S04]  /*29170*/  STL.64 [R1+0x410], R16 ;  /* 0x0004101001007387 */ /* 0x000fe80000100a00 */
[----:B------:R1:W-:Y:S04]  /*29180*/  STL.64 [R1+0x418], R18 ;  /* 0x0004181201007387 */ /* 0x0003e80000100a00 */
        /* <DEDUP_REMOVED lines=16> */
[-C--:B------:R-:W-:Y:S08]  /*29290*/  HMMA.1688.F32.TF32 R112, R236, R20.reuse, R112 ;  /* 0x00000014ec70723c */ /* 0x080ff00000081070 */
[----:B-1----:R-:W-:Y:S01]  /*292a0*/  HMMA.1688.F32.TF32 R16, R4, R20, R176 ;  /* 0x000000140410723c */ /* 0x002fe200000810b0 */
[----:B------:R-:W-:Y:S01]  /*292b0*/  IMAD.MOV.U32 R172, RZ, RZ, R36 ;  /* 0x000000ffffac7224 */ /* 0x000fe200078e0024 */
[----:B------:R-:W-:Y:S01]  /*292c0*/  MOV R174, R40 ;  /* 0x0000002800ae7202 */ /* 0x000fe20000000f00 */
[----:B------:R-:W3:Y:S01]  /*292d0*/  LDL.LU R36, [R1+0x1418] ;  /* 0x0014180001247983 */ /* 0x000ee20000300800 */
[----:B------:R-:W-:-:S02]  /*292e0*/  IMAD.MOV.U32 R173, RZ, RZ, R37 ;  /* 0x000000ffffad7224 */ /* 0x000fc400078e0025 */
[----:B------:R-:W-:Y:S01]  /*292f0*/  IMAD.MOV.U32 R175, RZ, RZ, R41 ;  /* 0x000000ffffaf7224 */ /* 0x000fe200078e0029 */
[----:B------:R-:W3:Y:S04]  /*29300*/  LDL.LU R37, [R1+0x1414] ;  /* 0x0014140001257983 */ /* 0x000ee80000300800 */
[----:B------:R-:W3:Y:S01]  /*29310*/  LDL.LU R40, [R1+0x1410] ;  /* 0x0014100001287983 */ /* 0x000ee20000300800 */
[-C--:B------:R-:W-:Y:S03]  /*29320*/  HMMA.1688.F32.TF32 R104, R8, R20.reuse, R188 ;  /* 0x000000140868723c */ /* 0x080fe600000810bc */
[----:B------:R-:W3:Y:S04]  /*29330*/  LDL.LU R41, [R1+0x140c] ;  /* 0x00140c0001297983 */ /* 0x000ee80000300800 */
[----:B------:R-:W-:Y:S04]  /*29340*/  STL.64 [R1+0x490], R112 ;  /* 0x0004907001007387 */ /* 0x000fe80000100a00 */
[----:B------:R-:W-:Y:S01]  /*29350*/  STL.64 [R1+0x498], R114 ;  /* 0x0004987201007387 */ /* 0x000fe20000100a00 */
[----:B------:R-:W-:Y:S03]  /*29360*/  HMMA.1688.F32.TF32 R20, R12, R20, R224 ;  /* 0x000000140c14723c */ /* 0x000fe600000810e0 */
[----:B------:R-:W-:Y:S04]  /*29370*/  STL.64 [R1+0x510], R16 ;  /* 0x0005101001007387 */ /* 0x000fe80000100a00 */
[----:B------:R2:W-:Y:S04]  /*29380*/  STL.64 [R1+0x518], R18 ;  /* 0x0005181201007387 */ /* 0x0005e80000100a00 */
[----:B------:R1:W-:Y:S04]  /*29390*/  STL.64 [R1+0x570], R104 ;  /* 0x0005706801007387 */ /* 0x0003e80000100a00 */
[----:B------:R1:W-:Y:S01]  /*293a0*/  STL.64 [R1+0x578], R106 ;  /* 0x0005786a01007387 */ /* 0x0003e20000100a00 */
[-C--:B--2---:R-:W-:Y:S11]  /*293b0*/  HMMA.1688.F32.TF32 R16, R160, R24.reuse, R240 ;  /* 0x00000018a010723c */ /* 0x084ff600000810f0 */
[----:B------:R-:W-:Y:S11]  /*293c0*/  @!UPT UIADD3 URZ, URZ, URZ, URZ ;  /* 0x0000003f3f3ff290 */ /* 0x000ff6000fffe03f */
[----:B------:R-:W-:Y:S01]  /*293d0*/  @!UPT UIADD3 URZ, URZ, URZ, URZ ;  /* 0x0000003f3f3ff290 */ /* 0x000fe2000fffe03f */
[----:B------:R-:W-:Y:S04]  /*293e0*/  STL.64 [R1+0x220], R16 ;  /* 0x0002201001007387 */ /* 0x000fe80000100a00 */
[----:B------:R-:W-:Y:S04]  /*293f0*/  STL.64 [R1+0x630], R20 ;  /* 0x0006301401007387 */ /* 0x000fe80000100a00 */
[----:B------:R-:W-:Y:S04]  /*29400*/  STL.64 [R1+0x638], R22 ;  /* 0x0006381601007387 */ /* 0x000fe80000100a00 */
[----:B------:R2:W-:Y:S04]  /*29410*/  STL [R1+0x228], R18 ;  /* 0x0002281201007387 */ /* 0x0005e80000100800 */
[----:B-1----:R-:W4:Y:S04]  /*29420*/  LDL.LU R104, [R1+0x610] ;  /* 0x0006100001687983 */ /* 0x002f280000300800 */
[----:B------:R-:W4:Y:S04]  /*29430*/  LDL.LU R105, [R1+0x614] ;  /* 0x0006140001697983 */ /* 0x000f280000300800 */
[----:B------:R-:W4:Y:S04]  /*29440*/  LDL.LU R106, [R1+0x618] ;  /* 0x00061800016a7983 */ /* 0x000f280000300800 */
[----:B------:R-:W4:Y:S01]  /*29450*/  LDL.LU R107, [R1+0x61c] ;  /* 0x00061c00016b7983 */ /* 0x000f220000300800 */
[----:B--2---:R-:W-:Y:S01]  /*29460*/  IMAD.MOV.U32 R18, RZ, RZ, R19 ;  /* 0x000000ffff127224 */ /* 0x004fe200078e0013 */
[-C--:B---3--:R-:W-:Y:S04]  /*29470*/  HMMA.1688.F32.TF32 R28, R200, R24.reuse, R28 ;  /* 0x00000018c81c723c */ /* 0x088fe8000008101c */
[----:B------:R1:W-:Y:S04]  /*29480*/  STL [R1+0x136c], R18 ;  /* 0x00136c1201007387 */ /* 0x0003e80000100800 */
[-C--:B-1----:R-:W-:Y:S01]  /*29490*/  HMMA.1688.F32.TF32 R16, R180, R24.reuse, R32 ;  /* 0x00000018b410723c */ /* 0x082fe20000081020 */
[----:B------:R-:W-:Y:S07]  /*294a0*/  LDSM.16.M88.4 R32, [R2+0x24080] ;  /* 0x024080000220783b */ /* 0x000fee0000000200 */
[-C--:B------:R-:W-:Y:S11]  /*294b0*/  HMMA.1688.F32.TF32 R20, R220, R24.reuse, R60 ;  /* 0x00000018dc14723c */ /* 0x080ff6000008103c */
[----:B------:R-:W-:Y:S04]  /*294c0*/  @!UPT UIADD3 URZ, URZ, URZ, URZ ;  /* 0x0000003f3f3ff290 */ /* 0x000fe8000fffe03f */
        /* <DEDUP_REMOVED lines=8> */
[----:B------:R-:W-:Y:S04]  /*29550*/  STL.64 [R1+0x400], R16 ;  /* 0x0004001001007387 */ /* 0x000fe80000100a00 */
[----:B------:R2:W-:Y:S04]  /*29560*/  STL.64 [R1+0x408], R18 ;  /* 0x0004081201007387 */ /* 0x0005e80000100a00 */
[----:B------:R-:W-:Y:S04]  /*29570*/  STL.64 [R1+0x4d0], R28 ;  /* 0x0004d01c01007387 */ /* 0x000fe80000100a00 */
[----:B------:R-:W-:Y:S04]  /*29580*/  STL.64 [R1+0x4d8], R30 ;  /* 0x0004d81e01007387 */ /* 0x000fe80000100a00 */
[----:B------:R-:W3:Y:S01]  /*29590*/  LDSM.16.M88.4 R28, [R2+0x23080] ;  /* 0x02308000021c783b */ /* 0x000ee20000000200 */
[-C--:B-1----:R-:W-:Y:S08]  /*295a0*/  HMMA.1688.F32.TF32 R20, R8, R24.reuse, R192 ;  /* 0x000000180814723c */ /* 0x082ff000000810c0 */
[----:B--2---:R-:W-:Y:S11]  /*295b0*/  HMMA.1688.F32.TF32 R16, R12, R24, R232 ;  /* 0x000000180c10723c */ /* 0x004ff600000810e8 */
[----:B------:R-:W-:Y:S04]  /*295c0*/  @!UPT UIADD3 URZ, URZ, URZ, URZ ;  /* 0x0000003f3f3ff290 */ /* 0x000fe8000fffe03f */
[----:B------:R-:W-:Y:S04]  /*295d0*/  STL.64 [R1+0x540], R20 ;  /* 0x0005401401007387 */ /* 0x000fe80000100a00 */
[----:B------:R3:W-:Y:S04]  /*295e0*/  STL.64 [R1+0x548], R22 ;  /* 0x0005481601007387 */ /* 0x0007e80000100a00 */
[----:B------:R-:W-:Y:S04]  /*295f0*/  STL.64 [R1+0x5b0], R16 ;  /* 0x0005b01001007387 */ /* 0x000fe80000100a00 */
[----:B------:R1:W-:Y:S01]  /*29600*/  STL.64 [R1+0x5b8], R18 ;  /* 0x0005b81201007387 */ /* 0x0003e20000100a00 */
[-C--:B---3--:R-:W-:Y:S08]  /*29610*/  HMMA.1688.F32.TF32 R20, R180, R28.reuse, R208 ;  /* 0x0000001cb414723c */ /* 0x088ff000000810d0 */
[-C--:B-1----:R-:W-:Y:S08]  /*29620*/  HMMA.1688.F32.TF32 R16, R160, R28.reuse, R64 ;  /* 0x0000001ca010723c */ /* 0x082ff00000081040 */
[-C--:B------:R-:W-:Y:S08]  /*29630*/  HMMA.1688.F32.TF32 R64, R200, R28.reuse, R196 ;  /* 0x0000001cc840723c */ /* 0x080ff000000810c4 */
[-C--:B------:R-:W-:Y:S07]  /*29640*/  HMMA.1688.F32.TF32 R60, R220, R28.reuse, R172 ;  /* 0x0000001cdc3c723c */ /* 0x080fee00000810ac */
[----:B------:R-:W-:Y:S04]  /*29650*/  STL.64 [R1+0x120], R16 ;  /* 0x0001201001007387 */ /* 0x000fe80000100a00 */
[----:B------:R-:W-:Y:S04]  /*29660*/  STL [R1+0x128], R18 ;  /* 0x0001281201007387 */ /* 0x000fe80000100800 */
[----:B------:R-:W-:Y:S04]  /*29670*/  STL.64 [R1+0x140], R20 ;  /* 0x0001401401007387 */ /* 0x000fe80000100a00 */
[----:B------:R1:W-:Y:S02]  /*29680*/  STL.64 [R1+0x148], R22 ;  /* 0x0001481601007387 */ /* 0x0003e40000100a00 */
[-C--:B-1----:R-:W-:Y:S02]  /*29690*/  HMMA.1688.F32.TF32 R20, R236, R28.reuse, R72 ;  /* 0x0000001cec14723c */ /* 0x082fe40000081048 */
[----:B------:R-:W-:Y:S04]  /*296a0*/  STL.64 [R1+0x240], R64 ;  /* 0x0002404001007387 */ /* 0x000fe80000100a00 */
[----:B------:R1:W-:Y:S04]  /*296b0*/  STL.64 [R1+0x248], R66 ;  /* 0x0002484201007387 */ /* 0x0003e80000100a00 */
[----:B------:R-:W-:Y:S04]  /*296c0*/  STL.64 [R1+0x280], R60 ;  /* 0x0002803c01007387 */ /* 0x000fe80000100a00 */
[----:B------:R2:W-:Y:S01]  /*296d0*/  STL.64 [R1+0x288], R62 ;  /* 0x0002883e01007387 */ /* 0x0005e20000100a00 */
[-C--:B-1----:R-:W-:Y:S08]  /*296e0*/  HMMA.1688.F32.TF32 R64, R4, R28.reuse, R144 ;  /* 0x0000001c0440723c */ /* 0x082ff00000081090 */
[----:B------:R-:W-:Y:S01]  /*296f0*/  STL.64 [R1+0x370], R20 ;  /* 0x0003701401007387 */ /* 0x000fe20000100a00 */
[-C--:B--2---:R-:W-:Y:S03]  /*29700*/  HMMA.1688.F32.TF32 R60, R8, R28.reuse, R156 ;  /* 0x0000001c083c723c */ /* 0x084fe6000008109c */
[----:B------:R1:W-:Y:S05]  /*29710*/  STL.64 [R1+0x378], R22 ;  /* 0x0003781601007387 */ /* 0x0003ea0000100a00 */
[----:B-1----:R-:W-:Y:S06]  /*29720*/  HMMA.1688.F32.TF32 R20, R12, R28, R204 ;  /* 0x0000001c0c14723c */ /* 0x002fec00000810cc */
[----:B------:R1:W-:Y:S04]  /*29730*/  STL.64 [R1+0x470], R64 ;  /* 0x0004704001007387 */ /* 0x0003e80000100a00 */
[----:B------:R2:W-:Y:S04]  /*29740*/  STL.64 [R1+0x478], R66 ;  /* 0x0004784201007387 */ /* 0x0005e80000100a00 */
[----:B-1----:R-:W3:Y:S04]  /*29750*/  LDL.LU R64, [R1+0x110] ;  /* 0x0001100001407983 */ /* 0x002ee80000300800 */
[----:B------:R-:W-:Y:S04]  /*29760*/  STL.64 [R1+0x4f0], R60 ;  /* 0x0004f03c01007387 */ /* 0x000fe80000100a00 */
[----:B------:R1:W-:Y:S04]  /*29770*/  STL.64 [R1+0x4f8], R62 ;  /* 0x0004f83e01007387 */ /* 0x0003e80000100a00 */
[----:B------:R-:W-:Y:S04]  /*29780*/  STL.64 [R1+0x550], R20 ;  /* 0x0005501401007387 */ /* 0x000fe80000100a00 */
[----:B------:R4:W-:Y:S01]  /*29790*/  STL.64 [R1+0x558], R22 ;  /* 0x0005581601007387 */ /* 0x0009e20000100a00 */
[----:B------:R-:W-:-:S02]  /*297a0*/  IMAD.MOV.U32 R240, RZ, RZ, R41 ;  /* 0x000000fffff07224 */ /* 0x000fc400078e0029 */
[----:B------:R-:W-:Y:S01]  /*297b0*/  IMAD.MOV.U32 R241, RZ, RZ, R40 ;  /* 0x000000fffff17224 */ /* 0x000fe200078e0028 */
[----:B------:R-:W3:Y:S01]  /*297c0*/  LDL.LU R65, [R1+0x114] ;  /* 0x0001140001417983 */ /* 0x000ee20000300800 */
[----:B------:R-:W-:Y:S02]  /*297d0*/  IMAD.MOV.U32 R242, RZ, RZ, R37 ;  /* 0x000000fffff27224 */ /* 0x000fe400078e0025 */
[----:B------:R-:W-:Y:S01]  /*297e0*/  IMAD.MOV.U32 R243, RZ, RZ, R36 ;  /* 0x000000fffff37224 */ /* 0x000fe200078e0024 */
[----:B--2---:R-:W3:Y:S04]  /*297f0*/  LDL.LU R66, [R1+0x118] ;  /* 0x0001180001427983 */ /* 0x004ee80000300800 */
[----:B------:R-:W3:Y:S04]  /*29800*/  LDL.LU R67, [R1+0x11c] ;  /* 0x00011c0001437983 */ /* 0x000ee80000300800 */
[----:B------:R2:W-:Y:S01]  /*29810*/  STL.64 [R1+0x1350], R30 ;  /* 0x0013501e01007387 */ /* 0x0005e20000100a00 */
[----:B-1----:R-:W-:Y:S03]  /*29820*/  HMMA.1688.F32.TF32 R60, R220, R32, R248 ;  /* 0x00000020dc3c723c */ /* 0x002fe600000810f8 */
[----:B------:R-:W-:Y:S01]  /*29830*/  LDSM.16.M88.4 R36, [R2+0x25080] ;  /* 0x025080000224783b */ /* 0x000fe20000000200 */
[----:B------:R-:W-:Y:S01]  /*29840*/  MOV R50, R252 ;  /* 0x000000fc00327202 */ /* 0x000fe20000000f00 */
[----:B------:R-:W-:-:S02]  /*29850*/  IMAD.MOV.U32 R51, RZ, RZ, R0 ;  /* 0x000000ffff337224 */ /* 0x000fc400078e0000 */
[----:B------:R-:W1:Y:S01]  /*29860*/  LDSM.16.M88.4 R40, [R2+0x26080] ;  /* 0x026080000228783b */ /* 0x000e620000000200 */
[-C--:B----4-:R-:W-:Y:S11]  /*29870*/  HMMA.1688.F32.TF32 R20, R160, R32.reuse, R104 ;  /* 0x00000020a014723c */ /* 0x090ff60000081068 */
[----:B------:R-:W-:Y:S11]  /*29880*/  @!UPT UIADD3 URZ, URZ, URZ, URZ ;  /* 0x0000003f3f3ff290 */ /* 0x000ff6000fffe03f */
[----:B------:R-:W-:Y:S02]  /*29890*/  @!UPT UIADD3 URZ, URZ, URZ, URZ ;  /* 0x0000003f3f3ff290 */ /* 0x000fe4000fffe03f */
[----:B--2---:R-:W-:Y:S02]  /*298a0*/  IMAD.MOV.U32 R31, RZ, RZ, R20 ;  /* 0x000000ffff1f7224 */ /* 0x004fe400078e0014 */
[----:B------:R-:W-:Y:S02]  /*298b0*/  IMAD.MOV.U32 R30, RZ, RZ, R21 ;  /* 0x000000ffff1e7224 */ /* 0x000fe400078e0015 */
[----:B------:R-:W-:Y:S02]  /*298c0*/  IMAD.MOV.U32 R29, RZ, RZ, R22 ;  /* 0x000000ffff1d7224 */ /* 0x000fe400078e0016 */
[----:B------:R-:W-:Y:S02]  /*298d0*/  IMAD.MOV.U32 R28, RZ, RZ, R23 ;  /* 0x000000ffff1c7224 */ /* 0x000fe400078e0017 */
[----:B------:R-:W-:Y:S01]  /*298e0*/  HMMA.1688.F32.TF32 R20, R180, R32, R240 ;  /* 0x00000020b414723c */ /* 0x000fe200000810f0 */
[----:B------:R-:W-:Y:S02]  /*298f0*/  IMAD.MOV.U32 R104, RZ, RZ, R49 ;  /* 0x000000ffff687224 */ /* 0x000fe400078e0031 */
[----:B------:R-:W1:Y:S01]  /*29900*/  LDL.LU R49, [R1+0x1408] ;  /* 0x0014080001317983 */ /* 0x000e620000300800 */
[----:B------:R-:W-:-:S02]  /*29910*/  IMAD.MOV.U32 R105, RZ, RZ, R48 ;  /* 0x000000ffff697224 */ /* 0x000fc400078e0030 */
[----:B------:R-:W-:Y:S02]  /*29920*/  IMAD.MOV.U32 R106, RZ, RZ, R44 ;  /* 0x000000ffff6a7224 */ /* 0x000fe400078e002c */
[----:B------:R-:W-:Y:S11]  /*29930*/  IMAD.MOV.U32 R107, RZ, RZ, R45 ;  /* 0x000000ffff6b7224 */ /* 0x000ff600078e002d */
[----:B------:R-:W-:Y:S04]  /*29940*/  @!UPT UIADD3 URZ, URZ, URZ, URZ ;  /* 0x0000003f3f3ff290 */ /* 0x000fe8000fffe03f */
[----:B------:R-:W-:Y:S04]  /*29950*/  STL.64 [R1+0x90], R20 ;  /* 0x0000901401007387 */ /* 0x000fe80000100a00 */
[----:B------:R2:W-:Y:S04]  /*29960*/  STL.64 [R1+0x98], R22 ;  /* 0x0000981601007387 */ /* 0x0005e80000100a00 */
[----:B------:R-:W1:Y:S04]  /*29970*/  LDL.LU R48, [R1+0x1404] ;  /* 0x0014040001307983 */ /* 0x000e680000300800 */
        /* <DEDUP_REMOVED lines=11> */
[----:B--2---:R-:W-:Y:S01]  /*29a30*/  HMMA.1688.F32.TF32 R20, R236, R32, R84 ;  /* 0x00000020ec14723c */ /* 0x004fe20000081054 */
[----:B----4-:R-:W-:-:S02]  /*29a40*/  IMAD.MOV.U32 R174, RZ, RZ, R44 ;  /* 0x000000ffffae7224 */ /* 0x010fc400078e002c */
[----:B---3--:R-:W-:Y:S02]  /*29a50*/  IMAD.MOV.U32 R173, RZ, RZ, R45 ;  /* 0x000000ffffad7224 */ /* 0x008fe400078e002d */
[----:B------:R-:W2:Y:S04]  /*29a60*/  LDL.LU R45, [R1+0x13f8] ;  /* 0x0013f800012d7983 */ /* 0x000ea80000300800 */
[----:B------:R-:W2:Y:S04]  /*29a70*/  LDL.LU R44, [R1+0x13f4] ;  /* 0x0013f400012c7983 */ /* 0x000ea80000300800 */
[----:B------:R-:W3:Y:S04]  /*29a80*/  LDL.LU R175, [R1+0x19c] ;  /* 0x00019c0001af7983 */ /* 0x000ee80000300800 */
[----:B------:R-:W4:Y:S04]  /*29a90*/  LDL.LU R240, [R1+0x6e0] ;  /* 0x0006e00001f07983 */ /* 0x000f280000300800 */
[----:B------:R-:W4:Y:S04]  /*29aa0*/  LDL.LU R241, [R1+0x6e4] ;  /* 0x0006e40001f17983 */ /* 0x000f280000300800 */
[----:B------:R-:W4:Y:S04]  /*29ab0*/  LDL.LU R242, [R1+0x6e8] ;  /* 0x0006e80001f27983 */ /* 0x000f280000300800 */
[----:B------:R-:W4:Y:S04]  /*29ac0*/  LDL.LU R243, [R1+0x6ec] ;  /* 0x0006ec0001f37983 */ /* 0x000f280000300800 */
[----:B------:R-:W2:Y:S04]  /*29ad0*/  LDL.LU R46, [R1+0x598] ;  /* 0x00059800012e7983 */ /* 0x000ea80000300800 */
[----:B------:R-:W2:Y:S01]  /*29ae0*/  LDL.LU R47, [R1+0x59c] ;  /* 0x00059c00012f7983 */ /* 0x000ea20000300800 */
[-C--:B------:R-:W-:Y:S11]  /*29af0*/  HMMA.1688.F32.TF32 R64, R200, R32.reuse, R64 ;  /* 0x00000020c840723c */ /* 0x080ff60000081040 */
[----:B------:R-:W-:Y:S11]  /*29b00*/  @!UPT UIADD3 URZ, URZ, URZ, URZ ;  /* 0x0000003f3f3ff290 */ /* 0x000ff6000fffe03f */
[----:B------:R-:W-:Y:S01]  /*29b10*/  @!UPT UIADD3 URZ, URZ, URZ, URZ ;  /* 0x0000003f3f3ff290 */ /* 0x000fe2000fffe03f */
[----:B------:R-:W-:Y:S04]  /*29b20*/  STL.64 [R1+0x170], R64 ;  /* 0x0001704001007387 */ /* 0x000fe80000100a00 */
[----:B------:R1:W-:Y:S04]  /*29b30*/  STL.64 [R1+0x178], R66 ;  /* 0x0001784201007387 */ /* 0x0003e80000100a00 */
[----:B------:R-:W-:Y:S04]  /*29b40*/  STL.64 [R1+0x210], R60 ;  /* 0x0002103c01007387 */ /* 0x000fe80000100a00 */
[----:B------:R1:W-:Y:S02]  /*29b50*/  STL.64 [R1+0x218], R62 ;  /* 0x0002183e01007387 */ /* 0x0003e40000100a00 */
[-C--:B-1----:R-:W-:Y:S08]  /*29b60*/  HMMA.1688.F32.TF32 R64, R4, R32.reuse, R148 ;  /* 0x000000200440723c */ /* 0x082ff00000081094 */
[-C--:B------:R-:W-:Y:S01]  /*29b70*/  HMMA.1688.F32.TF32 R60, R8, R32.reuse, R164 ;  /* 0x00000020083c723c */ /* 0x080fe200000810a4 */
[----:B------:R-:W-:Y:S04]  /*29b80*/  STL.64 [R1+0x290], R20 ;  /* 0x0002901401007387 */ /* 0x000fe80000100a00 */
[----:B------:R1:W-:Y:S10]  /*29b90*/  STL.64 [R1+0x298], R22 ;  /* 0x0002981601007387 */ /* 0x0003f40000100a00 */
[----:B------:R-:W-:Y:S01]  /*29ba0*/  STL.64 [R1+0x3d0], R64 ;  /* 0x0003d04001007387 */ /* 0x000fe20000100a00 */
[----:B-1----:R-:W-:Y:S03]  /*29bb0*/  HMMA.1688.F32.TF32 R20, R12, R32, R212 ;  /* 0x000000200c14723c */ /* 0x002fe600000810d4 */
[----:B------:R-:W-:Y:S04]  /*29bc0*/  STL.64 [R1+0x3d8], R66 ;  /* 0x0003d84201007387 */ /* 0x000fe80000100a00 */
[----:B------:R-:W-:Y:S04]  /*29bd0*/  STL.64 [R1+0x4c0], R60 ;  /* 0x0004c03c01007387 */ /* 0x000fe80000100a00 */
[----:B------:R1:W-:Y:S01]  /*29be0*/  STL.64 [R1+0x4c8], R62 ;  /* 0x0004c83e01007387 */ /* 0x0003e20000100a00 */
[----:B------:R-:W-:Y:S01]  /*29bf0*/  IMAD.MOV.U32 R18, RZ, RZ, R19 ;  /* 0x000000ffff127224 */ /* 0x000fe200078e0013 */
[----:B------:R-:W-:Y:S02]  /*29c00*/  HMMA.1688.F32.TF32 R48, R200, R40, R48 ;  /* 0x00000028c830723c */ /* 0x000fe40000081030 */
[----:B------:R-:W-:Y:S06]  /*29c10*/  LDSM.16.M88.4 R64, [R2+0x2a080] ;  /* 0x02a080000240783b */ /* 0x000fec0000000200 */
[----:B-1----:R-:W-:Y:S03]  /*29c20*/  HMMA.1688.F32.TF32 R60, R160, R36, R208 ;  /* 0x00000024a03c723c */ /* 0x002fe600000810d0 */
[----:B------:R-:W-:-:S02]  /*29c30*/  IMAD.MOV.U32 R252, RZ, RZ, R23 ;  /* 0x000000fffffc7224 */ /* 0x000fc400078e0017 */
[----:B------:R-:W-:Y:S01]  /*29c40*/  IMAD.MOV.U32 R0, RZ, RZ, R22 ;  /* 0x000000ffff007224 */ /* 0x000fe200078e0016 */
[----:B------:R-:W-:Y:S04]  /*29c50*/  STL.64 [R1+0x530], R20 ;  /* 0x0005301401007387 */ /* 0x000fe80000100a00 */
[----:B------:R-:W-:Y:S04]  /*29c60*/  STL.64 [R1+0x1358], R34 ;  /* 0x0013582201007387 */ /* 0x000fe80000100a00 */
[----:B------:R-:W-:Y:S04]  /*29c70*/  STL [R1+0x1250], R252 ;  /* 0x001250fc01007387 */ /* 0x000fe80000100800 */
[----:B------:R-:W-:Y:S06]  /*29c80*/  STL [R1+0x124c], R0 ;  /* 0x00124c0001007387 */ /* 0x000fec0000100800 */
[----:B------:R-:W-:-:S05]  /*29c90*/  IMAD.MOV.U32 R27, RZ, RZ, R63 ;  /* 0x000000ffff1b7224 */ /* 0x000fca00078e003f */
[----:B------:R1:W-:Y:S02]  /*29ca0*/  STL.64 [R1+0x1360], R26 ;  /* 0x0013601a01007387 */ /* 0x0003e40000100a00 */
[----:B-1----:R-:W-:Y:S01]  /*29cb0*/  HMMA.1688.F32.TF32 R24, R180, R36, R196 ;  /* 0x00000024b418723c */ /* 0x002fe200000810c4 */
[----:B------:R-:W-:Y:S02]  /*29cc0*/  IMAD.MOV.U32 R19, RZ, RZ, R60 ;  /* 0x000000ffff137224 */ /* 0x000fe400078e003c */
[----:B------:R-:W-:Y:S02]  /*29cd0*/  IMAD.MOV.U32 R22, RZ, RZ, R61 ;  /* 0x000000ffff167224 */ /* 0x000fe400078e003d */
[----:B------:R-:W-:-:S03]  /*29ce0*/  IMAD.MOV.U32 R23, RZ, RZ, R62 ;  /* 0x000000ffff177224 */ /* 0x000fc600078e003e */
[-C--:B------:R-:W-:Y:S11]  /*29cf0*/  HMMA.1688.F32.TF32 R32, R220, R36.reuse, R104 ;  /* 0x00000024dc20723c */ /* 0x080ff60000081068 */
[----:B------:R-:W-:Y:S04]  /*29d00*/  @!UPT UIADD3 URZ, URZ, URZ, URZ ;  /* 0x0000003f3f3ff290 */ /* 0x000fe8000fffe03f */
[----:B------:R-:W-:Y:S04]  /*29d10*/  STL.64 [R1+0x10], R24 ;  /* 0x0000101801007387 */ /* 0x000fe80000100a00 */
[----:B------:R1:W-:Y:S02]  /*29d20*/  STL.64 [R1+0x18], R26 ;  /* 0x0000181a01007387 */ /* 0x0003e40000100a00 */
[----:B-1----:R-:W-:Y:S01]  /*29d30*/  HMMA.1688.F32.TF32 R24, R236, R36, R88 ;  /* 0x00000024ec18723c */ /* 0x002fe20000081058 */
[----:B------:R-:W-:Y:S02]  /*29d40*/  IMAD.MOV.U32 R104, RZ, RZ, R70 ;  /* 0x000000ffff687224 */ /* 0x000fe400078e0046 */
[----:B------:R-:W-:Y:S02]  /*29d50*/  IMAD.MOV.U32 R105, RZ, RZ, R71 ;  /* 0x000000ffff697224 */ /* 0x000fe400078e0047 */
[----:B------:R-:W-:-:S02]  /*29d60*/  IMAD.MOV.U32 R106, RZ, RZ, R68 ;  /* 0x000000ffff6a7224 */ /* 0x000fc400078e0044 */
[----:B------:R-:W-:Y:S02]  /*29d70*/  IMAD.MOV.U32 R107, RZ, RZ, R53 ;  /* 0x000000ffff6b7224 */ /* 0x000fe400078e0035 */
[----:B------:R-:W-:Y:S01]  /*29d80*/  IMAD.MOV.U32 R196, RZ, RZ, R52 ;  /* 0x000000ffffc47224 */ /* 0x000fe200078e0034 */
[----:B---3--:R-:W-:Y:S08]  /*29d90*/  HMMA.1688.F32.TF32 R60, R200, R36, R172 ;  /* 0x00000024c83c723c */ /* 0x008ff000000810ac */
[----:B----4-:R-:W-:Y:S11]  /*29da0*/  HMMA.1688.F32.TF32 R248, R160, R40, R240 ;  /* 0x00000028a0f8723c */ /* 0x010ff600000810f0 */
[----:B------:R-:W-:Y:S04]  /*29db0*/  @!UPT UIADD3 URZ, URZ, URZ, URZ ;  /* 0x0000003f3f3ff290 */ /* 0x000fe8000fffe03f */
[----:B------:R-:W-:Y:S04]  /*29dc0*/  STL.64 [R1], R60 ;  /* 0x0000003c01007387 */ /* 0x000fe80000100a00 */
[----:B------:R1:W-:Y:S04]  /*29dd0*/  STL.64 [R1+0x8], R62 ;  /* 0x0000083e01007387 */ /* 0x0003e80000100a00 */
[----:B------:R-:W-:Y:S04]  /*29de0*/  STL.64 [R1+0x130], R32 ;  /* 0x0001302001007387 */ /* 0x000fe80000100a00 */
[----:B------:R3:W-:Y:S01]  /*29df0*/  STL.64 [R1+0x138], R34 ;  /* 0x0001382201007387 */ /* 0x0007e20000100a00 */
[-C--:B-1----:R-:W-:Y:S03]  /*29e00*/  HMMA.1688.F32.TF32 R60, R4, R36.reuse, R152 ;  /* 0x00000024043c723c */ /* 0x082fe60000081098 */
[----:B------:R-:W-:Y:S04]  /*29e10*/  STL.64 [R1+0x230], R24 ;  /* 0x0002301801007387 */ /* 0x000fe80000100a00 */
[----:B------:R1:W-:Y:S01]  /*29e20*/  STL.64 [R1+0x238], R26 ;  /* 0x0002381a01007387 */ /* 0x0003e20000100a00 */
[-C--:B---3--:R-:W-:Y:S08]  /*29e30*/  HMMA.1688.F32.TF32 R32, R8, R36.reuse, R168 ;  /* 0x000000240820723c */ /* 0x088ff000000810a8 */
[----:B-1----:R-:W-:Y:S08]  /*29e40*/  HMMA.1688.F32.TF32 R24, R12, R36, R228 ;  /* 0x000000240c18723c */ /* 0x002ff000000810e4 */
[----:B--2---:R-:W-:Y:S01]  /*29e50*/  HMMA.1688.F32.TF32 R44, R180, R40, R44 ;  /* 0x00000028b42c723c */ /* 0x004fe2000008102c */
[----:B------:R-:W-:Y:S04]  /*29e60*/  STL.64 [R1+0x360], R60 ;  /* 0x0003603c01007387 */ /* 0x000fe80000100a00 */
        /* <DEDUP_REMOVED lines=8> */
[----:B------:R1:W-:Y:S04]  /*29ef0*/  STL.64 [R1+0x1300], R44 ;  /* 0x0013002c01007387 */ /* 0x0003e80000100a00 */
[----:B------:R-:W2:Y:S04]  /*29f00*/  LDL.LU R70, [R1+0x13f0] ;  /* 0x0013f00001467983 */ /* 0x000ea80000300800 */
[----:B------:R-:W3:Y:S04]  /*29f10*/  LDL.LU R71, [R1+0x13ec] ;  /* 0x0013ec0001477983 */ /* 0x000ee80000300800 */
[----:B------:R-:W4:Y:S04]  /*29f20*/  LDL.LU R68, [R1+0x13e8] ;  /* 0x0013e80001447983 */ /* 0x000f280000300800 */
[----:B------:R-:W4:Y:S04]  /*29f30*/  LDL.LU R53, [R1+0x13e4] ;  /* 0x0013e40001357983 */ /* 0x000f280000300800 */
[----:B------:R-:W4:Y:S01]  /*29f40*/  LDL.LU R52, [R1+0x13e0] ;  /* 0x0013e00001347983 */ /* 0x000f220000300800 */
[----:B------:R-:W-:-:S03]  /*29f50*/  IMAD.MOV.U32 R197, RZ, RZ, R69 ;  /* 0x000000ffffc57224 */ /* 0x000fc600078e0045 */
[----:B------:R-:W4:Y:S01]  /*29f60*/  LDL.LU R69, [R1+0x13dc] ;  /* 0x0013dc0001457983 */ /* 0x000f220000300800 */
[----:B------:R-:W-:Y:S01]  /*29f70*/  MOV R174, R57 ;  /* 0x0000003900ae7202 */ /* 0x000fe20000000f00 */
[----:B------:R-:W-:Y:S01]  /*29f80*/  IMAD.MOV.U32 R175, RZ, RZ, R56 ;  /* 0x000000ffffaf7224 */ /* 0x000fe200078e0038 */
[----:B-1----:R-:W-:Y:S01]  /*29f90*/  HMMA.1688.F32.TF32 R44, R4, R40, R96 ;  /* 0x00000028042c723c */ /* 0x002fe20000081060 */
[----:B------:R-:W-:Y:S04]  /*29fa0*/  LDSM.16.M88.4 R56, [R2+0x28080] ;  /* 0x028080000238783b */ /* 0x000fe80000000200 */
[----:B------:R-:W-:Y:S01]  /*29fb0*/  LDSM.16.M88.4 R60, [R2+0x29080] ;  /* 0x02908000023c783b */ /* 0x000fe20000000200 */
[----:B--2---:R-:W-:-:S03]  /*29fc0*/  IMAD.MOV.U32 R198, RZ, RZ, R70 ;  /* 0x000000ffffc67224 */ /* 0x004fc600078e0046 */
[----:B------:R-:W2:Y:S01]  /*29fd0*/  LDL.LU R70, [R1+0x13d8] ;  /* 0x0013d80001467983 */ /* 0x000ea20000300800 */
[----:B---3--:R-:W-:-:S03]  /*29fe0*/  IMAD.MOV.U32 R199, RZ, RZ, R71 ;  /* 0x000000ffffc77224 */ /* 0x008fc600078e0047 */
[----:B------:R-:W2:Y:S04]  /*29ff0*/  LDL.LU R71, [R1+0x13d4] ;  /* 0x0013d40001477983 */ /* 0x000ea80000300800 */
[----:B------:R-:W3:Y:S01]  /*2a000*/  LDL.LU R208, [R1+0x2e0] ;  /* 0x0002e00001d07983 */ /* 0x000ee20000300800 */
[----:B----4-:R-:W-:-:S03]  /*2a010*/  IMAD.MOV.U32 R209, RZ, RZ, R53 ;  /* 0x000000ffffd17224 */ /* 0x010fc600078e0035 */
[----:B------:R-:W4:Y:S01]  /*2a020*/  LDL.LU R53, [R1+0x13d0] ;  /* 0x0013d00001357983 */ /* 0x000f220000300800 */
[----:B------:R-:W-:-:S03]  /*2a030*/  IMAD.MOV.U32 R210, RZ, RZ, R52 ;  /* 0x000000ffffd27224 */ /* 0x000fc600078e0034 */
[----:B------:R-:W4:Y:S04]  /*2a040*/  LDL.LU R52, [R1+0x13cc] ;  /* 0x0013cc0001347983 */ /* 0x000f280000300800 */
[----:B------:R-:W3:Y:S04]  /*2a050*/  LDL.LU R211, [R1+0x2ec] ;  /* 0x0002ec0001d37983 */ /* 0x000ee80000300800 */
[----:B------:R-:W3:Y:S04]  /*2a060*/  LDL.LU R112, [R1+0x600] ;  /* 0x0006000001707983 */ /* 0x000ee80000300800 */
[----:B------:R-:W3:Y:S04]  /*2a070*/  LDL.LU R113, [R1+0x604] ;  /* 0x0006040001717983 */ /* 0x000ee80000300800 */
[----:B------:R-:W3:Y:S04]  /*2a080*/  LDL.LU R114, [R1+0x608] ;  /* 0x0006080001727983 */ /* 0x000ee80000300800 */
[----:B------:R-:W3:Y:S04]  /*2a090*/  LDL.LU R115, [R1+0x60c] ;  /* 0x00060c0001737983 */ /* 0x000ee80000300800 */
        /* <DEDUP_REMOVED lines=32> */
[----:B------:R-:W-:Y:S01]  /*2a2a0*/  STL [R1+0x12ec], R51 ;  /* 0x0012ec3301007387 */ /* 0x000fe20000100800 */
[-C--:B--2---:R-:W-:Y:S08]  /*2a2b0*/  HMMA.1688.F32.TF32 R24, R236, R40.reuse, R68 ;  /* 0x00000028ec18723c */ /* 0x084ff00000081044 */
[-C--:B----4-:R-:W-:Y:S01]  /*2a2c0*/  HMMA.1688.F32.TF32 R32, R220, R40.reuse, R52 ;  /* 0x00000028dc20723c */ /* 0x090fe20000081034 */
[----:B------:R-:W3:Y:S11]  /*2a2d0*/  LDSM.16.M88.4 R52, [R2+0x27080] ;  /* 0x027080000234783b */ /* 0x000ef60000000200 */
[----:B------:R-:W-:Y:S11]  /*2a2e0*/  @!UPT UIADD3 URZ, URZ, URZ, URZ ;  /* 0x0000003f3f3ff290 */ /* 0x000ff6000fffe03f */
        /* <DEDUP_REMOVED lines=8> */
[-C--:B---3--:R-:W-:Y:S07]  /*2a370*/  HMMA.1688.F32.TF32 R240, R160, R52.reuse, R240 ;  /* 0x00000034a0f0723c */ /* 0x088fee00000810f0 */
[----:B------:R-:W-:Y:S01]  /*2a380*/  STL.64 [R1+0x3c0], R32 ;  /* 0x0003c02001007387 */ /* 0x000fe20000100a00 */
[-C--:B------:R-:W-:Y:S03]  /*2a390*/  HMMA.1688.F32.TF32 R68, R180, R52.reuse, R192 ;  /* 0x00000034b444723c */ /* 0x080fe600000810c0 */
[----:B------:R-:W-:Y:S04]  /*2a3a0*/  STL.64 [R1+0x3c8], R34 ;  /* 0x0003c82201007387 */ /* 0x000fe80000100a00 */
[----:B------:R-:W-:Y:S01]  /*2a3b0*/  STL.64 [R1+0x4b0], R24 ;  /* 0x0004b01801007387 */ /* 0x000fe20000100a00 */
[-C--:B------:R-:W-:Y:S03]  /*2a3c0*/  HMMA.1688.F32.TF32 R72, R200, R52.reuse, R184 ;  /* 0x00000034c848723c */ /* 0x080fe600000810b8 */
[----:B------:R1:W-:Y:S05]  /*2a3d0*/  STL.64 [R1+0x4b8], R26 ;  /* 0x0004b81a01007387 */ /* 0x0003ea0000100a00 */
[-C--:B-1----:R-:W-:Y:S01]  /*2a3e0*/  HMMA.1688.F32.TF32 R24, R220, R52.reuse, R116 ;  /* 0x00000034dc18723c */ /* 0x082fe20000081074 */
[----:B------:R-:W-:Y:S04]  /*2a3f0*/  STL.64 [R1+0x1318], R242 ;  /* 0x001318f201007387 */ /* 0x000fe80000100a00 */
[----:B------:R-:W-:Y:S04]  /*2a400*/  STL.64 [R1+0x1310], R240 ;  /* 0x001310f001007387 */ /* 0x000fe80000100a00 */
[----:B------:R-:W-:Y:S04]  /*2a410*/  STL.64 [R1+0x1328], R70 ;  /* 0x0013284601007387 */ /* 0x000fe80000100a00 */
[----:B------:R-:W-:Y:S04]  /*2a420*/  STL.64 [R1+0x1320], R68 ;  /* 0x0013204401007387 */ /* 0x000fe80000100a00 */
[----:B------:R-:W-:Y:S04]  /*2a430*/  STL.64 [R1+0x1338], R74 ;  /* 0x0013384a01007387 */ /* 0x000fe80000100a00 */
[----:B------:R-:W-:Y:S03]  /*2a440*/  STL.64 [R1+0x1330], R72 ;  /* 0x0013304801007387 */ /* 0x000fe60000100a00 */
[----:B------:R-:W-:Y:S01]  /*2a450*/  IMAD.MOV.U32 R51, RZ, RZ, R24 ;  /* 0x000000ffff337224 */ /* 0x000fe200078e0018 */
[----:B------:R-:W-:Y:S04]  /*2a460*/  STL [R1+0x24], R25 ;  /* 0x0000241901007387 */ /* 0x000fe80000100800 */
        /* <DEDUP_REMOVED lines=8> */
[----:B------:R1:W-:Y:S04]  /*2a4f0*/  STL.64 [R1+0x258], R46 ;  /* 0x0002582e01007387 */ /* 0x0003e80000100a00 */
[----:B------:R-:W-:Y:S04]  /*2a500*/  STL.64 [R1+0x390], R32 ;  /* 0x0003902001007387 */ /* 0x000fe80000100a00 */
[----:B------:R2:W-:Y:S01]  /*2a510*/  STL.64 [R1+0x398], R34 ;  /* 0x0003982201007387 */ /* 0x0005e20000100a00 */
[----:B-1----:R-:W-:Y:S01]  /*2a520*/  HMMA.1688.F32.TF32 R44, R236, R56, R196 ;  /* 0x00000038ec2c723c */ /* 0x002fe200000810c4 */
[----:B------:R-:W-:-:S02]  /*2a530*/  IMAD.MOV.U32 R224, RZ, RZ, R129 ;  /* 0x000000ffffe07224 */ /* 0x000fc400078e0081 */
[----:B------:R-:W-:Y:S05]  /*2a540*/  LDSM.16.M88.4 R140, [R2+0x2f080] ;  /* 0x02f08000028c783b */ /* 0x000fea0000000200 */
[----:B------:R-:W-:Y:S01]  /*2a550*/  STL.64 [R1+0x480], R24 ;  /* 0x0004801801007387 */ /* 0x000fe20000100a00 */
[-C--:B--2---:R-:W-:Y:S03]  /*2a560*/  HMMA.1688.F32.TF32 R32, R4, R56.reuse, R172 ;  /* 0x000000380420723c */ /* 0x084fe600000810ac */
[----:B------:R1:W-:Y:S05]  /*2a570*/  STL.64 [R1+0x488], R26 ;  /* 0x0004881a01007387 */ /* 0x0003ea0000100a00 */
[----:B-1----:R-:W-:Y:S06]  /*2a580*/  HMMA.1688.F32.TF32 R24, R8, R56, R104 ;  /* 0x000000380818723c */ /* 0x002fec0000081068 */
[----:B------:R-:W-:Y:S01]  /*2a590*/  STL.64 [R1+0x100], R44 ;  /* 0x0001002c01007387 */ /* 0x000fe20000100a00 */
[----:B------:R-:W-:-:S03]  /*2a5a0*/  IMAD.MOV.U32 R172, RZ, RZ, R136 ;  /* 0x000000ffffac7224 */ /* 0x000fc600078e0088 */
[----:B------:R-:W-:Y:S05]  /*2a5b0*/  STL.64 [R1+0x108], R46 ;  /* 0x0001082e01007387 */ /* 0x000fea0000100a00 */
[----:B------:R-:W-:Y:S01]  /*2a5c0*/  STL.64 [R1+0x200], R32 ;  /* 0x0002002001007387 */ /* 0x000fe20000100a00 */
[----:B------:R-:W-:-:S03]  /*2a5d0*/  IMAD.MOV.U32 R173, RZ, RZ, R121 ;  /* 0x000000ffffad7224 */ /* 0x000fc600078e0079 */
[----:B------:R-:W-:Y:S01]  /*2a5e0*/  STL.64 [R1+0x208], R34 ;  /* 0x0002082201007387 */ /* 0x000fe20000100a00 */
[----:B------:R-:W-:-:S03]  /*2a5f0*/  IMAD.MOV.U32 R174, RZ, RZ, R120 ;  /* 0x000000ffffae7224 */ /* 0x000fc600078e0078 */
[----:B------:R-:W2:Y:S01]  /*2a600*/  LDL.LU R136, [R1+0x13c8] ;  /* 0x0013c80001887983 */ /* 0x000ea20000300800 */
[----:B------:R-:W-:Y:S01]  /*2a610*/  IMAD.MOV.U32 R175, RZ, RZ, R137 ;  /* 0x000000ffffaf7224 */ /* 0x000fe200078e0089 */
[----:B------:R-:W-:Y:S02]  /*2a620*/  HMMA.1688.F32.TF32 R88, R220, R56, R208 ;  /* 0x00000038dc58723c */ /* 0x000fe400000810d0 */
[----:B------:R-:W-:Y:S04]  /*2a630*/  STL.64 [R1+0x300], R24 ;  /* 0x0003001801007387 */ /* 0x000fe80000100a00 */
[----:B------:R1:W-:Y:S04]  /*2a640*/  STL.64 [R1+0x308], R26 ;  /* 0x0003081a01007387 */ /* 0x0003e80000100a00 */
[----:B------:R-:W3:Y:S04]  /*2a650*/  LDL.LU R121, [R1+0x13c4] ;  /* 0x0013c40001797983 */ /* 0x000ee80000300800 */
[----:B------:R-:W3:Y:S04]  /*2a660*/  LDL.LU R120, [R1+0x13c0] ;  /* 0x0013c00001787983 */ /* 0x000ee80000300800 */
[----:B------:R-:W4:Y:S04]  /*2a670*/  LDL.LU R137, [R1+0x13bc] ;  /* 0x0013bc0001897983 */ /* 0x000f280000300800 */
[----:B------:R-:W3:Y:S04]  /*2a680*/  LDL.LU R208, [R1+0x2d0] ;  /* 0x0002d00001d07983 */ /* 0x000ee80000300800 */
[----:B------:R-:W3:Y:S04]  /*2a690*/  LDL.LU R209, [R1+0x2d4] ;  /* 0x0002d40001d17983 */ /* 0x000ee80000300800 */
[----:B------:R-:W3:Y:S01]  /*2a6a0*/  LDL.LU R210, [R1+0x2d8] ;  /* 0x0002d80001d27983 */ /* 0x000ee20000300800 */
[----:B------:R-:W-:-:S03]  /*2a6b0*/  IMAD.MOV.U32 R225, RZ, RZ, R128 ;  /* 0x000000ffffe17224 */ /* 0x000fc600078e0080 */
[----:B------:R-:W3:Y:S01]  /*2a6c0*/  LDL.LU R211, [R1+0x2dc] ;  /* 0x0002dc0001d37983 */ /* 0x000ee20000300800 */
[----:B------:R-:W-:-:S03]  /*2a6d0*/  IMAD.MOV.U32 R226, RZ, RZ, R125 ;  /* 0x000000ffffe27224 */ /* 0x000fc600078e007d */
        /* <DEDUP_REMOVED lines=28> */
[-C--:B------:R-:W-:Y:S08]  /*2a8a0*/  HMMA.1688.F32.TF32 R76, R160, R56.reuse, R188 ;  /* 0x00000038a04c723c */ /* 0x080ff000000810bc */
[----:B------:R-:W-:Y:S01]  /*2a8b0*/  HMMA.1688.F32.TF32 R84, R200, R56, R112 ;  /* 0x00000038c854723c */ /* 0x000fe20000081070 */
[----:B--2---:R-:W-:-:S02]  /*2a8c0*/  IMAD.MOV.U32 R197, RZ, RZ, R136 ;  /* 0x000000ffffc57224 */ /* 0x004fc400078e0088 */
[----:B----4-:R-:W-:Y:S02]  /*2a8d0*/  IMAD.MOV.U32 R196, RZ, RZ, R137 ;  /* 0x000000ffffc47224 */ /* 0x010fe400078e0089 */
[----:B---3--:R-:W-:Y:S02]  /*2a8e0*/  IMAD.MOV.U32 R119, RZ, RZ, R129 ;  /* 0x000000ffff777224 */ /* 0x008fe400078e0081 */
[----:B------:R-:W-:Y:S02]  /*2a8f0*/  IMAD.MOV.U32 R118, RZ, RZ, R128 ;  /* 0x000000ffff767224 */ /* 0x000fe400078e0080 */
[----:B------:R-:W-:Y:S02]  /*2a900*/  IMAD.MOV.U32 R117, RZ, RZ, R125 ;  /* 0x000000ffff757224 */ /* 0x000fe400078e007d */
[----:B------:R-:W-:Y:S02]  /*2a910*/  IMAD.MOV.U32 R116, RZ, RZ, R124 ;  /* 0x000000ffff747224 */ /* 0x000fe400078e007c */
[----:B------:R-:W2:Y:S04]  /*2a920*/  LDL.LU R124, [R1+0x13a8] ;  /* 0x0013a800017c7983 */ /* 0x000ea80000300800 */
[----:B------:R-:W3:Y:S04]  /*2a930*/  LDL.LU R125, [R1+0x13a4] ;  /* 0x0013a400017d7983 */ /* 0x000ee80000300800 */
        /* <DEDUP_REMOVED lines=15> */
[----:B------:R-:W3:Y:S01]  /*2aa30*/  LDL.LU R136, [R1+0x1394] ;  /* 0x0013940001887983 */ /* 0x000ee20000300800 */
[----:B-1----:R-:W-:Y:S01]  /*2aa40*/  HMMA.1688.F32.TF32 R24, R12, R56, R92 ;  /* 0x000000380c18723c */ /* 0x002fe2000008105c */
[----:B------:R-:W-:Y:S01]  /*2aa50*/  IMAD.MOV.U32 R198, RZ, RZ, R133 ;  /* 0x000000ffffc67224 */ /* 0x000fe200078e0085 */
[----:B------:R-:W-:Y:S01]  /*2aa60*/  MOV R199, R132 ;  /* 0x0000008400c77202 */ /* 0x000fe20000000f00 */
[----:B------:R-:W4:Y:S04]  /*2aa70*/  LDL.LU R133, [R1+0x1390] ;  /* 0x0013900001857983 */ /* 0x000f280000300800 */
[----:B------:R-:W4:Y:S11]  /*2aa80*/  LDL.LU R132, [R1+0x138c] ;  /* 0x00138c0001847983 */ /* 0x000f360000300800 */
[----:B------:R-:W-:Y:S06]  /*2aa90*/  @!UPT UIADD3 URZ, URZ, URZ, URZ ;  /* 0x0000003f3f3ff290 */ /* 0x000fec000fffe03f */
[----:B------:R-:W-:Y:S02]  /*2aaa0*/  IMAD.MOV.U32 R21, RZ, RZ, R24 ;  /* 0x000000ffff157224 */ /* 0x000fe400078e0018 */
[----:B------:R-:W-:Y:S02]  /*2aab0*/  IMAD.MOV.U32 R20, RZ, RZ, R25 ;  /* 0x000000ffff147224 */ /* 0x000fe400078e0019 */
[----:B------:R-:W-:Y:S02]  /*2aac0*/  IMAD.MOV.U32 R17, RZ, RZ, R26 ;  /* 0x000000ffff117224 */ /* 0x000fe400078e001a */
[----:B------:R-:W-:Y:S02]  /*2aad0*/  IMAD.MOV.U32 R16, RZ, RZ, R27 ;  /* 0x000000ffff107224 */ /* 0x000fe400078e001b */
[-C--:B------:R-:W-:Y:S03]  /*2aae0*/  HMMA.1688.F32.TF32 R24, R8, R60.reuse, R224 ;  /* 0x0000003c0818723c */ /* 0x080fe600000810e0 */
[----:B------:R-:W-:Y:S05]  /*2aaf0*/  STL [R1+0x1260], R16 ;  /* 0x0012601001007387 */ /* 0x000fea0000100800 */
[-C--:B------:R-:W-:Y:S01]  /*2ab00*/  HMMA.1688.F32.TF32 R44, R236, R60.reuse, R184 ;  /* 0x0000003cec2c723c */ /* 0x080fe200000810b8 */
[----:B------:R-:W-:Y:S04]  /*2ab10*/  STL [R1+0x125c], R17 ;  /* 0x00125c1101007387 */ /* 0x000fe80000100800 */
[----:B------:R1:W-:Y:S03]  /*2ab20*/  STL [R1+0x1258], R20 ;  /* 0x0012581401007387 */ /* 0x0003e60000100800 */
[----:B------:R-:W-:Y:S01]  /*2ab30*/  HMMA.1688.F32.TF32 R32, R4, R60, R116 ;  /* 0x0000003c0420723c */ /* 0x000fe20000081074 */
[----:B------:R1:W-:Y:S07]  /*2ab40*/  STL [R1+0x1254], R21 ;  /* 0x0012541501007387 */ /* 0x0003ee0000100800 */
[----:B-1----:R-:W-:-:S02]  /*2ab50*/  IMAD.MOV.U32 R20, RZ, RZ, R24 ;  /* 0x000000ffff147224 */ /* 0x002fc400078e0018 */
[----:B------:R-:W-:Y:S02]  /*2ab60*/  IMAD.MOV.U32 R252, RZ, RZ, R26 ;  /* 0x000000fffffc7224 */ /* 0x000fe400078e001a */
[----:B------:R-:W-:Y:S02]  /*2ab70*/  IMAD.MOV.U32 R21, RZ, RZ, R25 ;  /* 0x000000ffff157224 */ /* 0x000fe400078e0019 */
[----:B------:R-:W-:Y:S02]  /*2ab80*/  IMAD.MOV.U32 R0, RZ, RZ, R27 ;  /* 0x000000ffff007224 */ /* 0x000fe400078e001b */
[----:B------:R-:W-:Y:S01]  /*2ab90*/  HMMA.1688.F32.TF32 R24, R12, R60, R108 ;  /* 0x0000003c0c18723c */ /* 0x000fe2000008106c */
[----:B------:R-:W-:Y:S04]  /*2aba0*/  STL.64 [R1+0x50], R44 ;  /* 0x0000502c01007387 */ /* 0x000fe80000100a00 */
[----:B------:R-:W-:Y:S04]  /*2abb0*/  STL.64 [R1+0x58], R46 ;  /* 0x0000582e01007387 */ /* 0x000fe80000100a00 */
[----:B------:R-:W-:Y:S04]  /*2abc0*/  STL.64 [R1+0x1a0], R32 ;  /* 0x0001a02001007387 */ /* 0x000fe80000100a00 */
[----:B------:R-:W-:Y:S04]  /*2abd0*/  STL.64 [R1+0x1a8], R34 ;  /* 0x0001a82201007387 */ /* 0x000fe80000100a00 */
[----:B------:R-:W-:Y:S04]  /*2abe0*/  STL [R1+0x1270], R0 ;  /* 0x0012700001007387 */ /* 0x000fe80000100800 */
[----:B------:R-:W-:Y:S04]  /*2abf0*/  STL [R1+0x126c], R252 ;  /* 0x00126cfc01007387 */ /* 0x000fe80000100800 */
[----:B------:R-:W-:Y:S04]  /*2ac00*/  STL [R1+0x1268], R21 ;  /* 0x0012681501007387 */ /* 0x000fe80000100800 */
[----:B------:R-:W-:Y:S04]  /*2ac10*/  STL [R1+0x1264], R20 ;  /* 0x0012641401007387 */ /* 0x000fe80000100800 */
[----:B------:R-:W-:Y:S04]  /*2ac20*/  STL.64 [R1+0x3b0], R24 ;  /* 0x0003b01801007387 */ /* 0x000fe80000100a00 */
[----:B------:R1:W-:Y:S02]  /*2ac30*/  STL.64 [R1+0x3b8], R26 ;  /* 0x0003b81a01007387 */ /* 0x0003e40000100a00 */
[-C--:B-1----:R-:W-:Y:S08]  /*2ac40*/  HMMA.1688.F32.TF32 R24, R8, R64.reuse, R172 ;  /* 0x000000400818723c */ /* 0x082ff000000810ac */
[-C--:B------:R-:W-:Y:S08]  /*2ac50*/  HMMA.1688.F32.TF32 R44, R236, R64.reuse, R208 ;  /* 0x00000040ec2c723c */ /* 0x080ff000000810d0 */
        /* <DEDUP_REMOVED lines=8> */
[----:B------:R4:W-:Y:S01]  /*2ace0*/  STL.64 [R1+0x180], R32 ;  /* 0x0001802001007387 */ /* 0x0009e20000100a00 */
[----:B------:R-:W-:Y:S03]  /*2acf0*/  HMMA.1688.F32.TF32 R96, R180, R60, R232 ;  /* 0x0000003cb460723c */ /* 0x000fe600000810e8 */
[----:B------:R1:W-:Y:S04]  /*2ad00*/  STL.64 [R1+0x188], R34 ;  /* 0x0001882201007387 */ /* 0x0003e80000100a00 */
[----:B------:R-:W-:Y:S04]  /*2ad10*/  STL [R1+0x1280], R17 ;  /* 0x0012801101007387 */ /* 0x000fe80000100800 */
[----:B------:R-:W-:Y:S04]  /*2ad20*/  STL [R1+0x127c], R21 ;  /* 0x00127c1501007387 */ /* 0x000fe80000100800 */
[----:B------:R-:W-:Y:S04]  /*2ad30*/  STL [R1+0x1278], R20 ;  /* 0x0012781401007387 */ /* 0x000fe80000100800 */
[----:B------:R-:W-:Y:S01]  /*2ad40*/  STL [R1+0x1274], R16 ;  /* 0x0012741001007387 */ /* 0x000fe20000100800 */
[----:B--2---:R-:W-:-:S02]  /*2ad50*/  IMAD.MOV.U32 R233, RZ, RZ, R137 ;  /* 0x000000ffffe97224 */ /* 0x004fc400078e0089 */
[----:B---3--:R-:W-:Y:S02]  /*2ad60*/  IMAD.MOV.U32 R232, RZ, RZ, R136 ;  /* 0x000000ffffe87224 */ /* 0x008fe400078e0088 */
[----:B------:R-:W1:Y:S04]  /*2ad70*/  LDL.LU R136, [R1+0x1388] ;  /* 0x0013880001887983 */ /* 0x000e680000300800 */
[----:B------:R2:W-:Y:S04]  /*2ad80*/  STL.64 [R1+0x380], R24 ;  /* 0x0003801801007387 */ /* 0x0005e80000100a00 */
[----:B------:R3:W-:Y:S04]  /*2ad90*/  STL.64 [R1+0x388], R26 ;  /* 0x0003881a01007387 */ /* 0x0007e80000100a00 */
[----:B------:R-:W2:Y:S01]  /*2ada0*/  LDL.LU R137, [R1+0x1384] ;  /* 0x0013840001897983 */ /* 0x000ea20000300800 */
[----:B----4-:R-:W-:-:S03]  /*2adb0*/  IMAD.MOV.U32 R32, RZ, RZ, R132 ;  /* 0x000000ffff207224 */ /* 0x010fc600078e0084 */
[----:B------:R-:W4:Y:S01]  /*2adc0*/  LDL.LU R234, [R1+0x6b8] ;  /* 0x0006b80001ea7983 */ /* 0x000f220000300800 */
[----:B------:R-:W-:-:S03]  /*2add0*/  IMAD.MOV.U32 R33, RZ, RZ, R133 ;  /* 0x000000ffff217224 */ /* 0x000fc600078e0085 */
[----:B------:R-:W4:Y:S04]  /*2ade0*/  LDL.LU R235, [R1+0x6bc] ;  /* 0x0006bc0001eb7983 */ /* 0x000f280000300800 */
[----:B------:R-:W3:Y:S04]  /*2adf0*/  LDL.LU R132, [R1+0x1380] ;  /* 0x0013800001847983 */ /* 0x000ee80000300800 */
[----:B------:R-:W3:Y:S01]  /*2ae00*/  LDL.LU R133, [R1+0x137c] ;  /* 0x00137c0001857983 */ /* 0x000ee20000300800 */
[----:B------:R-:W-:Y:S08]  /*2ae10*/  HMMA.1688.F32.TF32 R100, R200, R60, R192 ;  /* 0x0000003cc864723c */ /* 0x000ff000000810c0 */
[-C--:B------:R-:W-:Y:S08]  /*2ae20*/  HMMA.1688.F32.TF32 R108, R160, R64.reuse, R188 ;  /* 0x00000040a06c723c */ /* 0x080ff000000810bc */
[----:B------:R-:W-:Y:S08]  /*2ae30*/  HMMA.1688.F32.TF32 R116, R200, R64, R176 ;  /* 0x00000040c874723c */ /* 0x000ff000000810b0 */
[----:B------:R-:W-:Y:S01]  /*2ae40*/  HMMA.1688.F32.TF32 R92, R160, R60, R144 ;  /* 0x0000003ca05c723c */ /* 0x000fe20000081090 */
[----:B-1----:R-:W-:-:S02]  /*2ae50*/  IMAD.MOV.U32 R34, RZ, RZ, R136 ;  /* 0x000000ffff227224 */ /* 0x002fc400078e0088 */
[----:B------:R-:W4:Y:S01]  /*2ae60*/  LDL.LU R136, [R1+0x1378] ;  /* 0x0013780001887983 */ /* 0x000f220000300800 */
[----:B--2---:R-:W-:-:S03]  /*2ae70*/  MOV R35, R137 ;  /* 0x0000008900237202 */ /* 0x004fc60000000f00 */
        /* <DEDUP_REMOVED lines=74> */
[----:B------:R-:W-:Y:S02]  /*2b320*/  IMAD.MOV.U32 R214, RZ, RZ, R133 ;  /* 0x000000ffffd67224 */ /* 0x000fe400078e0085 */
[----:B------:R-:W-:Y:S02]  /*2b330*/  IMAD.MOV.U32 R215, RZ, RZ, R132 ;  /* 0x000000ffffd77224 */ /* 0x000fe400078e0084 */
[----:B------:R-:W-:Y:S01]  /*2b340*/  IMAD.MOV.U32 R224, RZ, RZ, R129 ;  /* 0x000000ffffe07224 */ /* 0x000fe200078e0081 */
[----:B------:R-:W3:Y:S01]  /*2b350*/  LDSM.16.M88.4 R132, [R2+0x2d080] ;  /* 0x02d080000284783b */ /* 0x000ee20000000200 */
[----:B------:R-:W-:Y:S02]  /*2b360*/  IMAD.MOV.U32 R225, RZ, RZ, R128 ;  /* 0x000000ffffe17224 */ /* 0x000fe400078e0080 */
[----:B------:R-:W-:Y:S01]  /*2b370*/  IMAD.MOV.U32 R226, RZ, RZ, R125 ;  /* 0x000000ffffe27224 */ /* 0x000fe200078e007d */
[----:B------:R-:W1:Y:S01]  /*2b380*/  LDSM.16.M88.4 R128, [R2+0x2c080] ;  /* 0x02c080000280783b */ /* 0x000e620000000200 */
[----:B--2---:R-:W-:-:S02]  /*2b390*/  IMAD.MOV.U32 R212, RZ, RZ, R137 ;  /* 0x000000ffffd47224 */ /* 0x004fc400078e0089 */
[----:B------:R-:W-:Y:S01]  /*2b3a0*/  IMAD.MOV.U32 R227, RZ, RZ, R124 ;  /* 0x000000ffffe37224 */ /* 0x000fe200078e007c */
[----:B------:R-:W-:Y:S04]  /*2b3b0*/  LDSM.16.M88.4 R136, [R2+0x2e080] ;  /* 0x02e080000288783b */ /* 0x000fe80000000200 */
[----:B------:R2:W4:Y:S04]  /*2b3c0*/  LDSM.16.M88.4 R124, [R2+0x2b080] ;  /* 0x02b08000027c783b */ /* 0x0005280000000200 */
[----:B--2---:R-:W2:Y:S01]  /*2b3d0*/  LDL.LU R2, [R1+0x1370] ;  /* 0x0013700001027983 */ /* 0x004ea20000300800 */
[C---:B------:R-:W-:Y:S08]  /*2b3e0*/  HMMA.1688.F32.TF32 R104, R220.reuse, R60, R104 ;  /* 0x0000003cdc68723c */ /* 0x040ff00000081068 */
[----:B------:R-:W-:Y:S08]  /*2b3f0*/  HMMA.1688.F32.TF32 R120, R220, R64, R120 ;  /* 0x00000040dc78723c */ /* 0x000ff00000081078 */
[C---:B---3--:R-:W-:Y:S08]  /*2b400*/  HMMA.1688.F32.TF32 R192, R200.reuse, R132, R192 ;  /* 0x00000084c8c0723c */ /* 0x048ff000000810c0 */
[C---:B-1----:R-:W-:Y:S08]  /*2b410*/  HMMA.1688.F32.TF32 R188, R200.reuse, R128, R188 ;  /* 0x00000080c8bc723c */ /* 0x042ff000000810bc */
[-C--:B----4-:R-:W-:Y:S08]  /*2b420*/  HMMA.1688.F32.TF32 R184, R200, R124.reuse, R184 ;  /* 0x0000007cc8b8723c */ /* 0x090ff000000810b8 */
[-C--:B------:R-:W-:Y:S08]  /*2b430*/  HMMA.1688.F32.TF32 R244, R236, R124.reuse, R232 ;  /* 0x0000007cecf4723c */ /* 0x080ff000000810e8 */
[C---:B------:R-:W-:Y:S08]  /*2b440*/  HMMA.1688.F32.TF32 R204, R220.reuse, R124, R204 ;  /* 0x0000007cdccc723c */ /* 0x040ff000000810cc */
[C---:B------:R-:W-:Y:S08]  /*2b450*/  HMMA.1688.F32.TF32 R212, R220.reuse, R132, R212 ;  /* 0x00000084dcd4723c */ /* 0x040ff000000810d4 */
        /* <DEDUP_REMOVED lines=33> */
[----:B------:R-:W2:Y:S01]  /*2b670*/  LDL.LU R35, [R1+0x5dc] ;  /* 0x0005dc0001237983 */ /* 0x000ea20000300800 */
[----:B------:R-:W-:Y:S08]  /*2b680*/  HMMA.1688.F32.TF32 R224, R236, R128, R224 ;  /* 0x00000080ece0723c */ /* 0x000ff000000810e0 */
[C---:B------:R-:W-:Y:S08]  /*2b690*/  HMMA.1688.F32.TF32 R112, R180.reuse, R64, R112 ;  /* 0x00000040b470723c */ /* 0x040ff00000081070 */
[C---:B------:R-:W-:Y:S07]  /*2b6a0*/  HMMA.1688.F32.TF32 R164, R180.reuse, R124, R164 ;  /* 0x0000007cb4a4723c */ /* 0x040fee00000810a4 */
[----:B------:R-:W-:Y:S01]  /*2b6b0*/  STL [R1+0x12b8], R224 ;  /* 0x0012b8e001007387 */ /* 0x000fe20000100800 */
[C---:B------:R-:W-:Y:S03]  /*2b6c0*/  HMMA.1688.F32.TF32 R168, R180.reuse, R128, R168 ;  /* 0x00000080b4a8723c */ /* 0x040fe600000810a8 */
[----:B------:R-:W-:Y:S04]  /*2b6d0*/  STL [R1+0x12b4], R225 ;  /* 0x0012b4e101007387 */ /* 0x000fe80000100800 */
[----:B------:R-:W-:Y:S01]  /*2b6e0*/  STL [R1+0x12b0], R226 ;  /* 0x0012b0e201007387 */ /* 0x000fe20000100800 */
[C---:B------:R-:W-:Y:S03]  /*2b6f0*/  HMMA.1688.F32.TF32 R172, R180.reuse, R132, R172 ;  /* 0x00000084b4ac723c */ /* 0x040fe600000810ac */
[----:B------:R-:W-:Y:S05]  /*2b700*/  STL [R1+0x12ac], R227 ;  /* 0x0012ace301007387 */ /* 0x000fea0000100800 */
[C---:B------:R-:W-:Y:S08]  /*2b710*/  HMMA.1688.F32.TF32 R176, R180.reuse, R136, R176 ;  /* 0x00000088b4b0723c */ /* 0x040ff000000810b0 */
[----:B------:R-:W-:Y:S01]  /*2b720*/  HMMA.1688.F32.TF32 R180, R180, R140, R248 ;  /* 0x0000008cb4b4723c */ /* 0x000fe200000810f8 */
[----:B------:R-:W2:Y:S04]  /*2b730*/  LDL.LU R248, [R1+0x5c0] ;  /* 0x0005c00001f87983 */ /* 0x000ea80000300800 */
[----:B------:R-:W2:Y:S04]  /*2b740*/  LDL.LU R249, [R1+0x5c4] ;  /* 0x0005c40001f97983 */ /* 0x000ea80000300800 */
[----:B------:R-:W2:Y:S04]  /*2b750*/  LDL.LU R250, [R1+0x5c8] ;  /* 0x0005c80001fa7983 */ /* 0x000ea80000300800 */
[----:B------:R-:W2:Y:S01]  /*2b760*/  LDL.LU R251, [R1+0x5cc] ;  /* 0x0005cc0001fb7983 */ /* 0x000ea20000300800 */
[C---:B---3--:R-:W-:Y:S08]  /*2b770*/  HMMA.1688.F32.TF32 R228, R236.reuse, R132, R24 ;  /* 0x00000084ece4723c */ /* 0x048ff00000081018 */
[C---:B----4-:R-:W-:Y:S11]  /*2b780*/  HMMA.1688.F32.TF32 R232, R236.reuse, R136, R232 ;  /* 0x00000088ece8723c */ /* 0x050ff600000810e8 */
[----:B------:R-:W-:Y:S04]  /*2b790*/  @!UPT UIADD3 URZ, URZ, URZ, URZ ;  /* 0x0000003f3f3ff290 */ /* 0x000fe8000fffe03f */
[----:B------:R-:W-:Y:S04]  /*2b7a0*/  STL [R1+0x12c8], R228 ;  /* 0x0012c8e401007387 */ /* 0x000fe80000100800 */
[----:B------:R-:W-:Y:S04]  /*2b7b0*/  STL [R1+0x12c4], R229 ;  /* 0x0012c4e501007387 */ /* 0x000fe80000100800 */
[----:B------:R-:W-:Y:S04]  /*2b7c0*/  STL [R1+0x12c0], R230 ;  /* 0x0012c0e601007387 */ /* 0x000fe80000100800 */
[----:B------:R-:W-:Y:S04]  /*2b7d0*/  STL [R1+0x12bc], R231 ;  /* 0x0012bce701007387 */ /* 0x000fe80000100800 */
[----:B------:R-:W3:Y:S04]  /*2b7e0*/  LDL.LU R24, [R1+0x5a0] ;  /* 0x0005a00001187983 */ /* 0x000ee80000300800 */
[----:B------:R-:W3:Y:S04]  /*2b7f0*/  LDL.LU R25, [R1+0x5a4] ;  /* 0x0005a40001197983 */ /* 0x000ee80000300800 */
[----:B------:R-:W3:Y:S01]  /*2b800*/  LDL.LU R26, [R1+0x5a8] ;  /* 0x0005a800011a7983 */ /* 0x000ee20000300800 */
[----:B--2---:R-:W-:Y:S03]  /*2b810*/  HMMA.1688.F32.TF32 R236, R236, R140, R68 ;  /* 0x0000008cecec723c */ /* 0x004fe60000081044 */
[----:B------:R-:W3:Y:S05]  /*2b820*/  LDL.LU R27, [R1+0x5ac] ;  /* 0x0005ac00011b7983 */ /* 0x000eea0000300800 */
[C---:B------:R-:W-:Y:S01]  /*2b830*/  HMMA.1688.F32.TF32 R68, R4.reuse, R124, R240 ;  /* 0x0000007c0444723c */ /* 0x040fe200000810f0 */
[----:B------:R1:W-:Y:S07]  /*2b840*/  STL [R1+0x12d8], R232 ;  /* 0x0012d8e801007387 */ /* 0x0003ee0000100800 */
[----:B------:R-:W-:Y:S01]  /*2b850*/  HMMA.1688.F32.TF32 R32, R4, R132, R32 ;  /* 0x000000840420723c */ /* 0x000fe20000081020 */
[----:B------:R2:W-:Y:S04]  /*2b860*/  STL [R1+0x12d4], R233 ;  /* 0x0012d4e901007387 */ /* 0x0005e80000100800 */
[----:B------:R4:W-:Y:S04]  /*2b870*/  STL [R1+0x12d0], R234 ;  /* 0x0012d0ea01007387 */ /* 0x0009e80000100800 */
[----:B------:R1:W-:Y:S04]  /*2b880*/  STL [R1+0x12cc], R235 ;  /* 0x0012cceb01007387 */ /* 0x0003e80000100800 */
[----:B------:R-:W-:Y:S04]  /*2b890*/  STL [R1+0x12e8], R236 ;  /* 0x0012e8ec01007387 */ /* 0x000fe80000100800 */
[----:B------:R-:W-:Y:S04]  /*2b8a0*/  STL [R1+0x12e4], R237 ;  /* 0x0012e4ed01007387 */ /* 0x000fe80000100800 */
[----:B------:R-:W-:Y:S04]  /*2b8b0*/  STL [R1+0x12e0], R238 ;  /* 0x0012e0ee01007387 */ /* 0x000fe80000100800 */
[----:B------:R-:W-:Y:S01]  /*2b8c0*/  STL [R1+0x12dc], R239 ;  /* 0x0012dcef01007387 */ /* 0x000fe20000100800 */
[----:B-1----:R-:W-:-:S03]  /*2b8d0*/  IMAD.MOV.U32 R232, RZ, RZ, R32 ;  /* 0x000000ffffe87224 */ /* 0x002fc600078e0020 */
[----:B------:R-:W-:Y:S01]  /*2b8e0*/  STL.64 [R1+0xf0], R68 ;  /* 0x0000f04401007387 */ /* 0x000fe20000100a00 */
[----:B--2---:R-:W-:-:S03]  /*2b8f0*/  IMAD.MOV.U32 R233, RZ, RZ, R33 ;  /* 0x000000ffffe97224 */ /* 0x004fc600078e0021 */
[----:B------:R1:W-:Y:S01]  /*2b900*/  STL.64 [R1+0xf8], R70 ;  /* 0x0000f84601007387 */ /* 0x0003e20000100a00 */
[----:B----4-:R-:W-:-:S03]  /*2b910*/  IMAD.MOV.U32 R234, RZ, RZ, R34 ;  /* 0x000000ffffea7224 */ /* 0x010fc600078e0022 */
[----:B------:R-:W2:Y:S01]  /*2b920*/  LDL.LU R32, [R1+0x1f0] ;  /* 0x0001f00001207983 */ /* 0x000ea20000300800 */
[----:B------:R-:W-:-:S03]  /*2b930*/  IMAD.MOV.U32 R235, RZ, RZ, R35 ;  /* 0x000000ffffeb7224 */ /* 0x000fc600078e0023 */
[----:B------:R-:W2:Y:S04]  /*2b940*/  LDL.LU R33, [R1+0x1f4] ;  /* 0x0001f40001217983 */ /* 0x000ea80000300800 */
[----:B------:R-:W2:Y:S04]  /*2b950*/  LDL.LU R34, [R1+0x1f8] ;  /* 0x0001f80001227983 */ /* 0x000ea80000300800 */
[----:B------:R-:W2:Y:S01]  /*2b960*/  LDL.LU R35, [R1+0x1fc] ;  /* 0x0001fc0001237983 */ /* 0x000ea20000300800 */
[----:B------:R-:W-:Y:S03]  /*2b970*/  HMMA.1688.F32.TF32 R44, R4, R128, R44 ;  /* 0x00000080042c723c */ /* 0x000fe6000008102c */
[----:B------:R-:W1:Y:S04]  /*2b980*/  LDL.LU R240, [R1+0x1e0] ;  /* 0x0001e00001f07983 */ /* 0x000e680000300800 */
[----:B------:R-:W1:Y:S04]  /*2b990*/  LDL.LU R241, [R1+0x1e4] ;  /* 0x0001e40001f17983 */ /* 0x000e680000300800 */
[----:B------:R-:W1:Y:S04]  /*2b9a0*/  LDL.LU R242, [R1+0x1e8] ;  /* 0x0001e80001f27983 */ /* 0x000e680000300800 */
[----:B------:R-:W1:Y:S09]  /*2b9b0*/  LDL.LU R243, [R1+0x1ec] ;  /* 0x0001ec0001f37983 */ /* 0x000e720000300800 */
[----:B------:R-:W-:-:S02]  /*2b9c0*/  IMAD.MOV.U32 R228, RZ, RZ, R44 ;  /* 0x000000ffffe47224 */ /* 0x000fc400078e002c */
[----:B------:R-:W-:Y:S02]  /*2b9d0*/  IMAD.MOV.U32 R229, RZ, RZ, R45 ;  /* 0x000000ffffe57224 */ /* 0x000fe400078e002d */
[----:B------:R-:W-:Y:S02]  /*2b9e0*/  IMAD.MOV.U32 R230, RZ, RZ, R46 ;  /* 0x000000ffffe67224 */ /* 0x000fe400078e002e */
[----:B------:R-:W-:Y:S02]  /*2b9f0*/  IMAD.MOV.U32 R231, RZ, RZ, R47 ;  /* 0x000000ffffe77224 */ /* 0x000fe400078e002f */
[C---:B------:R-:W-:Y:S11]  /*2ba00*/  HMMA.1688.F32.TF32 R44, R4.reuse, R136, R248 ;  /* 0x00000088042c723c */ /* 0x040ff600000810f8 */
[----:B------:R-:W-:Y:S11]  /*2ba10*/  @!UPT UIADD3 URZ, URZ, URZ, URZ ;  /* 0x0000003f3f3ff290 */ /* 0x000ff6000fffe03f */
[----:B------:R-:W-:Y:S02]  /*2ba20*/  @!UPT UIADD3 URZ, URZ, URZ, URZ ;  /* 0x0000003f3f3ff290 */ /* 0x000fe4000fffe03f */
[----:B------:R-:W-:Y:S01]  /*2ba30*/  IMAD.MOV.U32 R224, RZ, RZ, R44 ;  /* 0x000000ffffe07224 */ /* 0x000fe200078e002c */
[----:B------:R-:W-:Y:S01]  /*2ba40*/  MOV R225, R45 ;  /* 0x0000002d00e17202 */ /* 0x000fe20000000f00 */
[----:B------:R-:W-:Y:S02]  /*2ba50*/  IMAD.MOV.U32 R226, RZ, RZ, R46 ;  /* 0x000000ffffe27224 */ /* 0x000fe400078e002e */
[----:B------:R-:W-:Y:S01]  /*2ba60*/  IMAD.MOV.U32 R227, RZ, RZ, R47 ;  /* 0x000000ffffe37224 */ /* 0x000fe200078e002f */
[----:B---3--:R-:W-:Y:S01]  /*2ba70*/  HMMA.1688.F32.TF32 R4, R4, R140, R24 ;  /* 0x0000008c0404723c */ /* 0x008fe20000081018 */
        /* <DEDUP_REMOVED lines=17> */
[----:B------:R-:W2:Y:S01]  /*2bb90*/  LDL.LU R32, [R1+0x450] ;  /* 0x0004500001207983 */ /* 0x000ea20000300800 */
[----:B------:R-:W-:Y:S02]  /*2bba0*/  IMAD.MOV.U32 R65, RZ, RZ, R34 ;  /* 0x000000ffff417224 */ /* 0x000fe400078e0022 */
[----:B------:R-:W-:Y:S01]  /*2bbb0*/  IMAD.MOV.U32 R64, RZ, RZ, R35 ;  /* 0x000000ffff407224 */ /* 0x000fe200078e0023 */
[----:B------:R-:W2:Y:S04]  /*2bbc0*/  LDL.LU R33, [R1+0x454] ;  /* 0x0004540001217983 */ /* 0x000ea80000300800 */
[----:B------:R-:W2:Y:S04]  /*2bbd0*/  LDL.LU R34, [R1+0x458] ;  /* 0x0004580001227983 */ /* 0x000ea80000300800 */
[----:B------:R-:W2:Y:S01]  /*2bbe0*/  LDL.LU R35, [R1+0x45c] ;  /* 0x00045c0001237983 */ /* 0x000ea20000300800 */
[----:B-1----:R-:W-:Y:S03]  /*2bbf0*/  HMMA.1688.F32.TF32 R68, R8, R128, R240 ;  /* 0x000000800844723c */ /* 0x002fe600000810f0 */
[----:B------:R-:W-:Y:S04]  /*2bc00*/  STL [R1+0x1290], R64 ;  /* 0x0012904001007387 */ /* 0x000fe80000100800 */
[----:B------:R-:W-:Y:S04]  /*2bc10*/  STL [R1+0x128c], R65 ;  /* 0x00128c4101007387 */ /* 0x000fe80000100800 */
[----:B------:R-:W-:Y:S04]  /*2bc20*/  STL [R1+0x1288], R0 ;  /* 0x0012880001007387 */ /* 0x000fe80000100800 */
[----:B------:R-:W-:Y:S09]  /*2bc30*/  STL [R1+0x1284], R252 ;  /* 0x001284fc01007387 */ /* 0x000ff20000100800 */
[----:B------:R-:W-:-:S02]  /*2bc40*/  IMAD.MOV.U32 R16, RZ, RZ, R71 ;  /* 0x000000ffff107224 */ /* 0x000fc400078e0047 */
[----:B------:R-:W-:Y:S02]  /*2bc50*/  IMAD.MOV.U32 R20, RZ, RZ, R70 ;  /* 0x000000ffff147224 */ /* 0x000fe400078e0046 */
[----:B------:R-:W-:Y:S02]  /*2bc60*/  IMAD.MOV.U32 R17, RZ, RZ, R68 ;  /* 0x000000ffff117224 */ /* 0x000fe400078e0044 */
[----:B------:R-:W-:Y:S01]  /*2bc70*/  IMAD.MOV.U32 R21, RZ, RZ, R69 ;  /* 0x000000ffff157224 */ /* 0x000fe200078e0045 */
[----:B------:R1:W-:Y:S04]  /*2bc80*/  STL [R1+0x12a0], R16 ;  /* 0x0012a01001007387 */ /* 0x0003e80000100800 */
[----:B------:R1:W-:Y:S04]  /*2bc90*/  STL [R1+0x129c], R20 ;  /* 0x00129c1401007387 */ /* 0x0003e80000100800 */
[----:B------:R1:W-:Y:S04]  /*2bca0*/  STL [R1+0x1298], R17 ;  /* 0x0012981101007387 */ /* 0x0003e80000100800 */
[----:B------:R1:W-:Y:S01]  /*2bcb0*/  STL [R1+0x1294], R21 ;  /* 0x0012941501007387 */ /* 0x0003e20000100800 */
[C---:B----4-:R-:W-:Y:S11]  /*2bcc0*/  HMMA.1688.F32.TF32 R44, R8.reuse, R132, R44 ;  /* 0x00000084082c723c */ /* 0x050ff6000008102c */
[----:B------:R-:W-:Y:S11]  /*2bcd0*/  @!UPT UIADD3 URZ, URZ, URZ, URZ ;  /* 0x0000003f3f3ff290 */ /* 0x000ff6000fffe03f */
[----:B------:R-:W-:Y:S02]  /*2bce0*/  @!UPT UIADD3 URZ, URZ, URZ, URZ ;  /* 0x0000003f3f3ff290 */ /* 0x000fe4000fffe03f */
[----:B------:R-:W-:Y:S01]  /*2bcf0*/  IMAD.MOV.U32 R61, RZ, RZ, R44 ;  /* 0x000000ffff3d7224 */ /* 0x000fe200078e002c */
[----:B------:R-:W-:Y:S01]  /*2bd00*/  MOV R56, R47 ;  /* 0x0000002f00387202 */ /* 0x000fe20000000f00 */
[----:B------:R-:W-:Y:S02]  /*2bd10*/  IMAD.MOV.U32 R60, RZ, RZ, R45 ;  /* 0x000000ffff3c7224 */ /* 0x000fe400078e002d */
[----:B------:R-:W-:Y:S02]  /*2bd20*/  IMAD.MOV.U32 R57, RZ, RZ, R46 ;  /* 0x000000ffff397224 */ /* 0x000fe400078e002e */
[C---:B---3--:R-:W-:Y:S08]  /*2bd30*/  HMMA.1688.F32.TF32 R44, R8.reuse, R136, R248 ;  /* 0x00000088082c723c */ /* 0x048ff000000810f8 */
[----:B------:R-:W-:Y:S01]  /*2bd40*/  HMMA.1688.F32.TF32 R8, R8, R140, R24 ;  /* 0x0000008c0808723c */ /* 0x000fe20000081018 */
[----:B------:R3:W-:Y:S04]  /*2bd50*/  STL [R1+0x12a8], R60 ;  /* 0x0012a83c01007387 */ /* 0x0007e80000100800 */
[----:B------:R4:W-:Y:S04]  /*2bd60*/  STL [R1+0x12a4], R61 ;  /* 0x0012a43d01007387 */ /* 0x0009e80000100800 */
[----:B------:R-:W3:Y:S04]  /*2bd70*/  LDL.LU R24, [R1+0x430] ;  /* 0x0004300001187983 */ /* 0x000ee80000300800 */
[----:B------:R-:W3:Y:S04]  /*2bd80*/  LDL.LU R25, [R1+0x434] ;  /* 0x0004340001197983 */ /* 0x000ee80000300800 */
[----:B------:R-:W3:Y:S04]  /*2bd90*/  LDL.LU R26, [R1+0x438] ;  /* 0x00043800011a7983 */ /* 0x000ee80000300800 */
[----:B------:R-:W3:Y:S03]  /*2bda0*/  LDL.LU R27, [R1+0x43c] ;  /* 0x00043c00011b7983 */ /* 0x000ee60000300800 */
[----:B-1----:R-:W-:-:S02]  /*2bdb0*/  IMAD.MOV.U32 R16, RZ, RZ, R8 ;  /* 0x000000ffff107224 */ /* 0x002fc400078e0008 */
[----:B------:R-:W-:Y:S02]  /*2bdc0*/  IMAD.MOV.U32 R20, RZ, RZ, R9 ;  /* 0x000000ffff147224 */ /* 0x000fe400078e0009 */
[----:B------:R-:W-:Y:S02]  /*2bdd0*/  IMAD.MOV.U32 R17, RZ, RZ, R10 ;  /* 0x000000ffff117224 */ /* 0x000fe400078e000a */
[----:B------:R-:W-:Y:S02]  /*2bde0*/  IMAD.MOV.U32 R21, RZ, RZ, R11 ;  /* 0x000000ffff157224 */ /* 0x000fe400078e000b */
[----:B--2---:R-:W-:Y:S01]  /*2bdf0*/  HMMA.1688.F32.TF32 R8, R12, R124, R32 ;  /* 0x0000007c0c08723c */ /* 0x004fe20000081020 */
        /* <DEDUP_REMOVED lines=9> */
[----:B------:R-:W2:Y:S03]  /*2be90*/  LDL.LU R29, [R1+0x334] ;  /* 0x00033400011d7983 */ /* 0x000ea60000300800 */
[----:B------:R-:W-:Y:S01]  /*2bea0*/  IMAD.MOV.U32 R53, RZ, RZ, R8 ;  /* 0x000000ffff357224 */ /* 0x000fe200078e0008 */
        /* <DEDUP_REMOVED lines=11> */
[----:B------:R-:W-:Y:S02]  /*2bf60*/  IMAD.MOV.U32 R0, RZ, RZ, R46 ;  /* 0x000000ffff007224 */ /* 0x000fe400078e002e */
[----:B------:R-:W-:Y:S01]  /*2bf70*/  IMAD.MOV.U32 R252, RZ, RZ, R47 ;  /* 0x000000fffffc7224 */ /* 0x000fe200078e002f */
[----:B------:R-:W2:Y:S01]  /*2bf80*/  LDL.LU R44, [R1+0x120] ;  /* 0x00012000012c7983 */ /* 0x000ea20000300800 */
[----:B------:R-:W-:-:S03]  /*2bf90*/  IMAD.MOV.U32 R47, RZ, RZ, R18 ;  /* 0x000000ffff2f7224 */ /* 0x000fc600078e0012 */
        /* <DEDUP_REMOVED lines=14> */
[C---:B---3--:R-:W-:Y:S11]  /*2c080*/  HMMA.1688.F32.TF32 R24, R12.reuse, R128, R24 ;  /* 0x000000800c18723c */ /* 0x048ff60000081018 */
[----:B------:R-:W-:Y:S11]  /*2c090*/  @!UPT UIADD3 URZ, URZ, URZ, URZ ;  /* 0x0000003f3f3ff290 */ /* 0x000ff6000fffe03f */
[----:B------:R-:W-:Y:S02]  /*2c0a0*/  @!UPT UIADD3 URZ, URZ, URZ, URZ ;  /* 0x0000003f3f3ff290 */ /* 0x000fe4000fffe03f */
[----:B------:R-:W-:Y:S02]  /*2c0b0*/  IMAD.MOV.U32 R125, RZ, RZ, R26 ;  /* 0x000000ffff7d7224 */ /* 0x000fe400078e001a */
[----:B------:R-:W-:Y:S01]  /*2c0c0*/  IMAD.MOV.U32 R124, RZ, RZ, R27 ;  /* 0x000000ffff7c7224 */ /* 0x000fe200078e001b */
[----:B--2---:R-:W-:Y:S02]  /*2c0d0*/  MOV R243, R18 ;  /* 0x0000001200f37202 */ /* 0x004fe40000000f00 */
[----:B------:R-:W2:Y:S04]  /*2c0e0*/  LDL.LU R18, [R1+0x1368] ;  /* 0x0013680001127983 */ /* 0x000ea80000300800 */
[----:B------:R-:W3:Y:S01]  /*2c0f0*/  LDL.LU.64 R26, [R1+0x1360] ;  /* 0x00136000011a7983 */ /* 0x000ee20000300a00 */
[C---:B------:R-:W-:Y:S08]  /*2c100*/  HMMA.1688.F32.TF32 R32, R12.reuse, R132, R32 ;  /* 0x000000840c20723c */ /* 0x040ff00000081020 */
[C---:B------:R-:W-:Y:S08]  /*2c110*/  HMMA.1688.F32.TF32 R28, R12.reuse, R136, R28 ;  /* 0x000000880c1c723c */ /* 0x040ff0000008101c */
[----:B------:R-:W-:Y:S08]  /*2c120*/  HMMA.1688.F32.TF32 R8, R12, R140, R8 ;  /* 0x0000008c0c08723c */ /* 0x000ff00000081008 */
[----:B------:R-:W-:-:S02]  /*2c130*/  IMAD.MOV.U32 R60, RZ, RZ, R32 ;  /* 0x000000ffff3c7224 */ /* 0x000fc400078e0020 */
[----:B----4-:R-:W-:Y:S02]  /*2c140*/  IMAD.MOV.U32 R61, RZ, RZ, R33 ;  /* 0x000000ffff3d7224 */ /* 0x010fe400078e0021 */
[----:B------:R-:W-:Y:S02]  /*2c150*/  IMAD.MOV.U32 R133, RZ, RZ, R34 ;  /* 0x000000ffff857224 */ /* 0x000fe400078e0022 */
[----:B------:R-:W-:Y:S02]  /*2c160*/  IMAD.MOV.U32 R132, RZ, RZ, R35 ;  /* 0x000000ffff847224 */ /* 0x000fe400078e0023 */
[----:B------:R-:W4:Y:S01]  /*2c170*/  LDL.LU.64 R34, [R1+0x1358] ;  /* 0x0013580001227983 */ /* 0x000f220000300a00 */
[----:B------:R-:W-:Y:S02]  /*2c180*/  IMAD.MOV.U32 R33, RZ, RZ, R30 ;  /* 0x000000ffff217224 */ /* 0x000fe400078e001e */
[----:B------:R-:W-:Y:S02]  /*2c190*/  IMAD.MOV.U32 R32, RZ, RZ, R31 ;  /* 0x000000ffff207224 */ /* 0x000fe400078e001f */
[----:B------:R-:W2:Y:S01]  /*2c1a0*/  LDL.LU.64 R30, [R1+0x1350] ;  /* 0x00135000011e7983 */ /* 0x000ea20000300a00 */
[----:B------:R-:W-:Y:S01]  /*2c1b0*/  IMAD.MOV.U32 R12, RZ, RZ, R19 ;  /* 0x000000ffff0c7224 */ /* 0x000fe200078e0013 */
[----:B------:R-:W-:-:S02]  /*2c1c0*/  MOV R13, R22 ;  /* 0x00000016000d7202 */ /* 0x000fc40000000f00 */
[----:B------:R-:W2:Y:S01]  /*2c1d0*/  LDL.LU R19, [R1+0x134c] ;  /* 0x00134c0001137983 */ /* 0x000ea20000300800 */
[----:B------:R-:W-:-:S03]  /*2c1e0*/  IMAD.MOV.U32 R14, RZ, RZ, R23 ;  /* 0x000000ffff0e7224 */ /* 0x000fc600078e0017 */
[----:B------:R-:W2:Y:S04]  /*2c1f0*/  LDL.LU R22, [R1+0x1348] ;  /* 0x0013480001167983 */ /* 0x000ea80000300800 */
[----:B------:R-:W2:Y:S01]  /*2c200*/  LDL.LU R23, [R1+0x1344] ;  /* 0x0013440001177983 */ /* 0x000ea20000300800 */
[----:B---3--:R-:W-:-:S03]  /*2c210*/  IMAD.MOV.U32 R15, RZ, RZ, R27 ;  /* 0x000000ffff0f7224 */ /* 0x008fc600078e001b */
[----:B------:R-:W3:Y:S01]  /*2c220*/  LDL.LU R27, [R1+0x1340] ;  /* 0x00134000011b7983 */ /* 0x000ee20000300800 */
[----:B------:R-:W-:Y:S02]  /*2c230*/  IMAD.MOV.U32 R236, RZ, RZ, R4 ;  /* 0x000000ffffec7224 */ /* 0x000fe400078e0004 */
[----:B------:R-:W-:Y:S01]  /*2c240*/  IMAD.MOV.U32 R237, RZ, RZ, R5 ;  /* 0x000000ffffed7224 */ /* 0x000fe200078e0005 */
[----:B------:R-:W-:Y:S01]  /*2c250*/  LDS R4, [R2+0xe000] ;  /* 0x00e0000002047984 */ /* 0x000fe20000000800 */
[----:B------:R-:W-:Y:S02]  /*2c260*/  IMAD.MOV.U32 R238, RZ, RZ, R6 ;  /* 0x000000ffffee7224 */ /* 0x000fe400078e0006 */
[----:B------:R-:W-:Y:S01]  /*2c270*/  IMAD.MOV.U32 R239, RZ, RZ, R7 ;  /* 0x000000ffffef7224 */ /* 0x000fe200078e0007 */
[----:B------:R-:W-:Y:S04]  /*2c280*/  LDS R6, [R2+0xf000] ;  /* 0x00f0000002067984 */ /* 0x000fe80000000800 */
[----:B------:R-:W-:Y:S04]  /*2c290*/  LDS R5, [R3+0xe000] ;  /* 0x00e0000003057984 */ /* 0x000fe80000000800 */
[----:B------:R-:W2:Y:S02]  /*2c2a0*/  LDS R7, [R3+0xf000] ;  /* 0x00f0000003077984 */ /* 0x000ea40000000800 */
[C---:B--2---:R-:W-:Y:S08]  /*2c2b0*/  HMMA.1688.F32.TF32 R72, R4.reuse, R18, R72 ;  /* 0x000000120448723c */ /* 0x044ff00000081048 */
[C---:B------:R-:W-:Y:S08]  /*2c2c0*/  HMMA.1688.F32.TF32 R68, R4.reuse, R22, R68 ;  /* 0x000000160444723c */ /* 0x040ff00000081044 */
[C---:B------:R-:W-:Y:S08]  /*2c2d0*/  HMMA.1688.F32.TF32 R44, R4.reuse, R30, R44 ;  /* 0x0000001e042c723c */ /* 0x040ff0000008102c */
[C---:B----4-:R-:W-:Y:S01]  /*2c2e0*/  HMMA.1688.F32.TF32 R248, R4.reuse, R34, R248 ;  /* 0x0000002204f8723c */ /* 0x050fe200000810f8 */
[----:B------:R-:W-:Y:S04]  /*2c2f0*/  STL.64 [R1+0x3f0], R72 ;  /* 0x0003f04801007387 */ /* 0x000fe80000100a00 */
[----:B------:R1:W-:Y:S04]  /*2c300*/  STL.64 [R1+0x3f8], R74 ;  /* 0x0003f84a01007387 */ /* 0x0003e80000100a00 */
[----:B-1----:R-:W2:Y:S04]  /*2c310*/  LDL.LU.64 R74, [R1+0x1338] ;  /* 0x00133800014a7983 */ /* 0x002ea80000300a00 */
[----:B------:R-:W2:Y:S04]  /*2c320*/  LDL.LU.64 R72, [R1+0x1330] ;  /* 0x0013300001487983 */ /* 0x000ea80000300a00 */
[----:B------:R-:W-:Y:S04]  /*2c330*/  STL.64 [R1+0x310], R68 ;  /* 0x0003104401007387 */ /* 0x000fe80000100a00 */
[----:B------:R1:W-:Y:S04]  /*2c340*/  STL.64 [R1+0x318], R70 ;  /* 0x0003184601007387 */ /* 0x0003e80000100a00 */
[----:B-1----:R-:W4:Y:S04]  /*2c350*/  LDL.LU.64 R70, [R1+0x1328] ;  /* 0x0013280001467983 */ /* 0x002f280000300a00 */
[----:B------:R-:W4:Y:S01]  /*2c360*/  LDL.LU.64 R68, [R1+0x1320] ;  /* 0x0013200001447983 */ /* 0x000f220000300a00 */
[C---:B---3--:R-:W-:Y:S11]  /*2c370*/  HMMA.1688.F32.TF32 R240, R4.reuse, R26, R240 ;  /* 0x0000001a04f0723c */ /* 0x048ff600000810f0 */
[----:B------:R-:W-:Y:S11]  /*2c380*/  @!UPT UIADD3 URZ, URZ, URZ, URZ ;  /* 0x0000003f3f3ff290 */ /* 0x000ff6000fffe03f */
[----:B------:R-:W-:Y:S01]  /*2c390*/  @!UPT UIADD3 URZ, URZ, URZ, URZ ;  /* 0x0000003f3f3ff290 */ /* 0x000fe2000fffe03f */
[----:B------:R-:W-:Y:S04]  /*2c3a0*/  STL.64 [R1+0x430], R240 ;  /* 0x000430f001007387 */ /* 0x000fe80000100a00 */
[----:B------:R1:W-:Y:S04]  /*2c3b0*/  STL.64 [R1+0x438], R242 ;  /* 0x000438f201007387 */ /* 0x0003e80000100a00 */
[----:B-1----:R-:W3:Y:S04]  /*2c3c0*/  LDL.LU.64 R242, [R1+0x1318] ;  /* 0x0013180001f27983 */ /* 0x002ee80000300a00 */
[----:B------:R-:W3:Y:S04]  /*2c3d0*/  LDL.LU.64 R240, [R1+0x1310] ;  /* 0x0013100001f07983 */ /* 0x000ee80000300a00 */
        /* <DEDUP_REMOVED lines=8> */
[C---:B------:R-:W-:Y:S11]  /*2c460*/  HMMA.1688.F32.TF32 R12, R4.reuse, R38, R12 ;  /* 0x00000026040c723c */ /* 0x040ff6000008100c */
[----:B------:R-:W-:Y:S11]  /*2c470*/  @!UPT UIADD3 URZ, URZ, URZ, URZ ;  /* 0x0000003f3f3ff290 */ /* 0x000ff6000fffe03f */
[----:B------:R-:W-:Y:S01]  /*2c480*/  @!UPT UIADD3 URZ, URZ, URZ, URZ ;  /* 0x0000003f3f3ff290 */ /* 0x000fe2000fffe03f */
[----:B------:R-:W-:Y:S04]  /*2c490*/  STL.64 [R1+0x6a0], R12 ;  /* 0x0006a00c01007387 */ /* 0x000fe80000100a00 */
[----:B------:R1:W-:Y:S02]  /*2c4a0*/  STL.64 [R1+0x6a8], R14 ;  /* 0x0006a80e01007387 */ /* 0x0003e40000100a00 */
[C---:B-1----:R-:W-:Y:S08]  /*2c4b0*/  HMMA.1688.F32.TF32 R12, R4.reuse, R58, R76 ;  /* 0x0000003a040c723c */ /* 0x042ff0000008104c */
[C---:B---3--:R-:W-:Y:S08]  /*2c4c0*/  HMMA.1688.F32.TF32 R240, R4.reuse, R54, R240 ;  /* 0x0000003604f0723c */ /* 0x048ff000000810f0 */
[C---:B--2---:R-:W-:Y:S11]  /*2c4d0*/  HMMA.1688.F32.TF32 R248, R4.reuse, R42, R248 ;  /* 0x0000002a04f8723c */ /* 0x044ff600000810f8 */
[----:B------:R-:W-:Y:S11]  /*2c4e0*/  @!UPT UIADD3 URZ, URZ, URZ, URZ ;  /* 0x0000003f3f3ff290 */ /* 0x000ff6000fffe03f */
[----:B------:R-:W-:Y:S01]  /*2c4f0*/  @!UPT UIADD3 URZ, URZ, URZ, URZ ;  /* 0x0000003f3f3ff290 */ /* 0x000fe2000fffe03f */
[----:B------:R-:W-:Y:S04]  /*2c500*/  STL.64 [R1+0x720], R248 ;  /* 0x000720f801007387 */ /* 0x000fe80000100a00 */
[----:B------:R-:W-:Y:S04]  /*2c510*/  STL.64 [R1+0x728], R250 ;  /* 0x000728fa01007387 */ /* 0x000fe80000100a00 */
[----:B------:R-:W2:Y:S04]  /*2c520*/  LDL.LU R76, [R1+0x10] ;  /* 0x00001000014c7983 */ /* 0x000ea80000300800 */
[----:B------:R-:W-:Y:S04]  /*2c530*/  STL.64 [R1+0x7a0], R240 ;  /* 0x0007a0f001007387 */ /* 0x000fe80000100a00 */
[----:B------:R-:W-:Y:S04]  /*2c540*/  STL.64 [R1+0x7a8], R242 ;  /* 0x0007a8f201007387 */ /* 0x000fe80000100a00 */
[----:B------:R-:W-:Y:S04]  /*2c550*/  STL.64 [R1+0x7c0], R12 ;  /* 0x0007c00c01007387 */ /* 0x000fe80000100a00 */
[----:B------:R1:W-:Y:S04]  /*2c560*/  STL.64 [R1+0x7c8], R14 ;  /* 0x0007c80e01007387 */ /* 0x0003e80000100a00 */
[----:B------:R-:W2:Y:S04]  /*2c570*/  LDL.LU R77, [R1+0x14] ;  /* 0x00001400014d7983 */ /* 0x000ea80000300800 */
[----:B------:R-:W2:Y:S01]  /*2c580*/  LDL.LU R78, [R1+0x18] ;  /* 0x00001800014e7983 */ /* 0x000ea20000300800 */
[C---:B-1----:R-:W-:Y:S03]  /*2c590*/  HMMA.1688.F32.TF32 R12, R4.reuse, R62, R92 ;  /* 0x0000003e040c723c */ /* 0x042fe6000008105c */
[----:B------:R-:W2:Y:S04]  /*2c5a0*/  LDL.LU R79, [R1+0x1c] ;  /* 0x00001c00014f7983 */ /* 0x000ea80000300800 */
[----:B------:R-:W3:Y:S11]  /*2c5b0*/  LDL.LU R92, [R1+0x90] ;  /* 0x00009000015c7983 */ /* 0x000ef60000300800 */
[----:B------:R-:W-:Y:S05]  /*2c5c0*/  @!UPT UIADD3 URZ, URZ, URZ, URZ ;  /* 0x0000003f3f3ff290 */ /* 0x000fea000fffe03f */
[----:B------:R-:W-:Y:S04]  /*2c5d0*/  STL.64 [R1+0x820], R12 ;  /* 0x0008200c01007387 */ /* 0x000fe80000100a00 */
[----:B------:R1:W-:Y:S04]  /*2c5e0*/  STL.64 [R1+0x828], R14 ;  /* 0x0008280e01007387 */ /* 0x0003e80000100a00 */
[----:B------:R-:W3:Y:S04]  /*2c5f0*/  LDL.LU R93, [R1+0x94] ;  /* 0x00009400015d7983 */ /* 0x000ee80000300800 */
[----:B------:R-:W3:Y:S01]  /*2c600*/  LDL.LU R94, [R1+0x98] ;  /* 0x00009800015e7983 */ /* 0x000ee20000300800 */
[C---:B-1----:R-:W-:Y:S03]  /*2c610*/  HMMA.1688.F32.TF32 R12, R4.reuse, R66, R108 ;  /* 0x00000042040c723c */ /* 0x042fe6000008106c */
[----:B------:R-:W3:Y:S04]  /*2c620*/  LDL.LU R95, [R1+0x9c] ;  /* 0x00009c00015f7983 */ /* 0x000ee80000300800 */
[----:B------:R-:W2:Y:S11]  /*2c630*/  LDL.LU R108, [R1+0x140] ;  /* 0x00014000016c7983 */ /* 0x000eb60000300800 */
[----:B------:R-:W-:Y:S05]  /*2c640*/  @!UPT UIADD3 URZ, URZ, URZ, URZ ;  /* 0x0000003f3f3ff290 */ /* 0x000fea000fffe03f */
[----:B------:R-:W-:Y:S04]  /*2c650*/  STL.64 [R1+0x880], R12 ;  /* 0x0008800c01007387 */ /* 0x000fe80000100a00 */
[----:B------:R1:W-:Y:S04]  /*2c660*/  STL.64 [R1+0x888], R14 ;  /* 0x0008880e01007387 */ /* 0x0003e80000100a00 */
[----:B------:R-:W2:Y:S04]  /*2c670*/  LDL.LU R109, [R1+0x144] ;  /* 0x00014400016d7983 */ /* 0x000ea80000300800 */
[----:B------:R-:W2:Y:S01]  /*2c680*/  LDL.LU R110, [R1+0x148] ;  /* 0x00014800016e7983 */ /* 0x000ea20000300800 */
[C---:B-1----:R-:W-:Y:S03]  /*2c690*/  HMMA.1688.F32.TF32 R12, R4.reuse, R126, R144 ;  /* 0x0000007e040c723c */ /* 0x042fe60000081090 */
[----:B------:R-:W2:Y:S04]  /*2c6a0*/  LDL.LU R111, [R1+0x14c] ;  /* 0x00014c00016f7983 */ /* 0x000ea80000300800 */
        /* <DEDUP_REMOVED lines=21> */
[----:B------:R-:W2:Y:S04]  /*2c800*/  LDL.LU R154, [R1+0x3e8] ;  /* 0x0003e800019a7983 */ /* 0x000ea80000300800 */
[----:B------:R-:W2:Y:S01]  /*2c810*/  LDL.LU R155, [R1+0x3ec] ;  /* 0x0003ec00019b7983 */ /* 0x000ea20000300800 */
[C---:B-1----:R-:W-:Y:S03]  /*2c820*/  HMMA.1688.F32.TF32 R12, R4.reuse, R138, R156 ;  /* 0x0000008a040c723c */ /* 0x042fe6000008109c */
[----:B------:R-:W3:Y:S05]  /*2c830*/  LDL.LU R240, [R1+0x440] ;  /* 0x0004400001f07983 */ /* 0x000eea0000300800 */
[----:B------:R-:W-:Y:S11]  /*2c840*/  HMMA.1688.F32.TF32 R4, R4, R142, R160 ;  /* 0x0000008e0404723c */ /* 0x000ff600000810a0 */
[----:B------:R-:W-:Y:S04]  /*2c850*/  @!UPT UIADD3 URZ, URZ, URZ, URZ ;  /* 0x0000003f3f3ff290 */ /* 0x000fe8000fffe03f */
[----:B------:R1:W-:Y:S04]  /*2c860*/  STL.64 [R1+0x8a0], R12 ;  /* 0x0008a00c01007387 */ /* 0x0003e80000100a00 */
[----:B------:R1:W-:Y:S04]  /*2c870*/  STL.64 [R1+0x8a8], R14 ;  /* 0x0008a80e01007387 */ /* 0x0003e80000100a00 */
[----:B------:R-:W-:Y:S04]  /*2c880*/  STL.64 [R1+0x890], R4 ;  /* 0x0008900401007387 */ /* 0x000fe80000100a00 */
[----:B------:R-:W-:Y:S04]  /*2c890*/  STL.64 [R1+0x898], R6 ;  /* 0x0008980601007387 */ /* 0x000fe80000100a00 */
[----:B------:R-:W4:Y:S04]  /*2c8a0*/  LDL.LU R241, [R1+0x444] ;  /* 0x0004440001f17983 */ /* 0x000f280000300800 */
[----:B------:R-:W4:Y:S04]  /*2c8b0*/  LDL.LU R242, [R1+0x448] ;  /* 0x0004480001f27983 */ /* 0x000f280000300800 */
[----:B------:R-:W4:Y:S04]  /*2c8c0*/  LDL.LU R243, [R1+0x44c] ;  /* 0x00044c0001f37983 */ /* 0x000f280000300800 */
[----:B------:R-:W4:Y:S04]  /*2c8d0*/  LDL.LU R248, [R1+0x3a0] ;  /* 0x0003a00001f87983 */ /* 0x000f280000300800 */
[----:B------:R-:W4:Y:S04]  /*2c8e0*/  LDL.LU R249, [R1+0x3a4] ;  /* 0x0003a40001f97983 */ /* 0x000f280000300800 */
[----:B------:R-:W4:Y:S04]  /*2c8f0*/  LDL.LU R250, [R1+0x3a8] ;  /* 0x0003a80001fa7983 */ /* 0x000f280000300800 */
[----:B------:R-:W4:Y:S04]  /*2c900*/  LDL.LU R251, [R1+0x3ac] ;  /* 0x0003ac0001fb7983 */ /* 0x000f280000300800 */
[----:B-1----:R-:W4:Y:S04]  /*2c910*/  LDL.LU R12, [R1+0x2c0] ;  /* 0x0002c000010c7983 */ /* 0x002f280000300800 */
[----:B------:R-:W4:Y:S04]  /*2c920*/  LDL.LU R13, [R1+0x2c4] ;  /* 0x0002c400010d7983 */ /* 0x000f280000300800 */
[----:B------:R-:W4:Y:S04]  /*2c930*/  LDL.LU R14, [R1+0x2c8] ;  /* 0x0002c800010e7983 */ /* 0x000f280000300800 */
[----:B------:R-:W4:Y:S01]  /*2c940*/  LDL.LU R15, [R1+0x2cc] ;  /* 0x0002cc00010f7983 */ /* 0x000f220000300800 */
[----:B------:R-:W-:-:S02]  /*2c950*/  IMAD.MOV.U32 R129, RZ, RZ, R24 ;  /* 0x000000ffff817224 */ /* 0x000fc400078e0018 */
[----:B------:R-:W-:Y:S01]  /*2c960*/  IMAD.MOV.U32 R128, RZ, RZ, R25 ;  /* 0x000000ffff807224 */ /* 0x000fe200078e0019 */
[----:B------:R-:W-:Y:S01]  /*2c970*/  LDS R4, [R2+0xe100] ;  /* 0x00e1000002047984 */ /* 0x000fe20000000800 */
[----:B------:R-:W-:Y:S02]  /*2c980*/  IMAD.MOV.U32 R37, RZ, RZ, R28 ;  /* 0x000000ffff257224 */ /* 0x000fe400078e001c */
[----:B------:R-:W-:Y:S01]  /*2c990*/  IMAD.MOV.U32 R36, RZ, RZ, R29 ;  /* 0x000000ffff247224 */ /* 0x000fe200078e001d */
        /* <DEDUP_REMOVED lines=8> */
[----:B------:R-:W2:Y:S04]  /*2ca20*/  LDS R11, [R3+0xf080] ;  /* 0x00f08000030b7984 */ /* 0x000ea80000000800 */
[----:B------:R-:W-:Y:S04]  /*2ca30*/  LDS R5, [R3+0xe100] ;  /* 0x00e1000003057984 */ /* 0x000fe80000000800 */
[----:B------:R-:W1:Y:S01]  /*2ca40*/  LDS R7, [R3+0xf100] ;  /* 0x00f1000003077984 */ /* 0x000e620000000800 */
[C---:B--2---:R-:W-:Y:S08]  /*2ca50*/  HMMA.1688.F32.TF32 R156, R8.reuse, R18, R152 ;  /* 0x00000012089c723c */ /* 0x044ff00000081098 */
[C---:B------:R-:W-:Y:S08]  /*2ca60*/  HMMA.1688.F32.TF32 R152, R8.reuse, R22, R148 ;  /* 0x000000160898723c */ /* 0x040ff00000081094 */
[C---:B------:R-:W-:Y:S08]  /*2ca70*/  HMMA.1688.F32.TF32 R148, R8.reuse, R26, R144 ;  /* 0x0000001a0894723c */ /* 0x040ff00000081090 */
[C---:B------:R-:W-:Y:S08]  /*2ca80*/  HMMA.1688.F32.TF32 R144, R8.reuse, R30, R108 ;  /* 0x0000001e0890723c */ /* 0x040ff0000008106c */
[C---:B---3--:R-:W-:Y:S08]  /*2ca90*/  HMMA.1688.F32.TF32 R108, R8.reuse, R34, R92 ;  /* 0x00000022086c723c */ /* 0x048ff0000008105c */
[C---:B------:R-:W-:Y:S08]  /*2caa0*/  HMMA.1688.F32.TF32 R92, R8.reuse, R38, R76 ;  /* 0x00000026085c723c */ /* 0x040ff0000008104c */
[C---:B------:R-:W-:Y:S08]  /*2cab0*/  HMMA.1688.F32.TF32 R76, R8.reuse, R42, R44 ;  /* 0x0000002a084c723c */ /* 0x040ff0000008102c */
[C---:B----4-:R-:W-:Y:S01]  /*2cac0*/  HMMA.1688.F32.TF32 R44, R8.reuse, R54, R68 ;  /* 0x00000036082c723c */ /* 0x050fe20000081044 */
[----:B------:R-:W-:Y:S07]  /*2cad0*/  STL.64 [R1+0x160], R156 ;  /* 0x0001609c01007387 */ /* 0x000fee0000100a00 */
[C---:B------:R-:W-:Y:S01]  /*2cae0*/  HMMA.1688.F32.TF32 R68, R8.reuse, R58, R80 ;  /* 0x0000003a0844723c */ /* 0x040fe20000081050 */
        /* <DEDUP_REMOVED lines=15> */
[C---:B--2---:R-:W-:Y:S03]  /*2cbe0*/  HMMA.1688.F32.TF32 R76, R8.reuse, R62, R96 ;  /* 0x0000003e084c723c */ /* 0x044fe60000081060 */
[----:B------:R-:W-:Y:S04]  /*2cbf0*/  STL.64 [R1+0x730], R68 ;  /* 0x0007304401007387 */ /* 0x000fe80000100a00 */
[----:B------:R2:W-:Y:S01]  /*2cc00*/  STL.64 [R1+0x738], R70 ;  /* 0x0007384601007387 */ /* 0x0005e20000100a00 */
[C---:B---3--:R-:W-:Y:S03]  /*2cc10*/  HMMA.1688.F32.TF32 R44, R8.reuse, R66, R112 ;  /* 0x00000042082c723c */ /* 0x048fe60000081070 */
[----:B------:R-:W-:Y:S04]  /*2cc20*/  LDS R92, [R2+0xe200] ;  /* 0x00e20000025c7984 */ /* 0x000fe80000000800 */
[----:B------:R-:W-:Y:S01]  /*2cc30*/  LDS R94, [R2+0xf200] ;  /* 0x00f20000025e7984 */ /* 0x000fe20000000800 */
[C---:B--2---:R-:W-:Y:S03]  /*2cc40*/  HMMA.1688.F32.TF32 R68, R8.reuse, R126, R164 ;  /* 0x0000007e0844723c */ /* 0x044fe600000810a4 */
[----:B------:R-:W-:Y:S04]  /*2cc50*/  LDS R93, [R3+0xe200] ;  /* 0x00e20000035d7984 */ /* 0x000fe80000000800 */
[----:B------:R-:W-:Y:S04]  /*2cc60*/  LDS R95, [R3+0xf200] ;  /* 0x00f20000035f7984 */ /* 0x000fe80000000800 */
[----:B------:R-:W-:Y:S04]  /*2cc70*/  STL.64 [R1+0x790], R76 ;  /* 0x0007904c01007387 */ /* 0x000fe80000100a00 */
[----:B------:R2:W-:Y:S04]  /*2cc80*/  STL.64 [R1+0x798], R78 ;  /* 0x0007984e01007387 */ /* 0x0005e80000100a00 */
[----:B------:R-:W-:Y:S04]  /*2cc90*/  STL.64 [R1+0x7b0], R44 ;  /* 0x0007b02c01007387 */ /* 0x000fe80000100a00 */
[----:B------:R3:W-:Y:S01]  /*2cca0*/  STL.64 [R1+0x7b8], R46 ;  /* 0x0007b82e01007387 */ /* 0x0007e20000100a00 */
[C---:B--2---:R-:W-:Y:S03]  /*2ccb0*/  HMMA.1688.F32.TF32 R76, R8.reuse, R130, R168 ;  /* 0x00000082084c723c */ /* 0x044fe600000810a8 */
[----:B------:R-:W-:Y:S04]  /*2ccc0*/  STL.64 [R1+0x870], R68 ;  /* 0x0008704401007387 */ /* 0x000fe80000100a00 */
[----:B------:R2:W-:Y:S01]  /*2ccd0*/  STL.64 [R1+0x878], R70 ;  /* 0x0008784601007387 */ /* 0x0005e20000100a00 */
[C---:B---3--:R-:W-:Y:S08]  /*2cce0*/  HMMA.1688.F32.TF32 R44, R8.reuse, R134, R172 ;  /* 0x00000086082c723c */ /* 0x048ff000000810ac */
[C---:B--2---:R-:W-:Y:S01]  /*2ccf0*/  HMMA.1688.F32.TF32 R68, R8.reuse, R138, R176 ;  /* 0x0000008a0844723c */ /* 0x044fe200000810b0 */
[----:B------:R-:W-:Y:S04]  /*2cd00*/  LDS R178, [R2+0xf380] ;  /* 0x00f3800002b27984 */ /* 0x000fe80000000800 */
[----:B------:R-:W-:Y:S03]  /*2cd10*/  LDS R176, [R2+0xe380] ;  /* 0x00e3800002b07984 */ /* 0x000fe60000000800 */
[----:B------:R-:W-:Y:S01]  /*2cd20*/  HMMA.1688.F32.TF32 R8, R8, R142, R180 ;  /* 0x0000008e0808723c */ /* 0x000fe200000810b4 */
[----:B------:R2:W-:Y:S04]  /*2cd30*/  STL.64 [R1+0x860], R76 ;  /* 0x0008604c01007387 */ /* 0x0005e80000100a00 */
[----:B------:R-:W-:Y:S04]  /*2cd40*/  STL.64 [R1+0x868], R78 ;  /* 0x0008684e01007387 */ /* 0x000fe80000100a00 */
[----:B------:R-:W-:Y:S04]  /*2cd50*/  STL.64 [R1+0x850], R44 ;  /* 0x0008502c01007387 */ /* 0x000fe80000100a00 */
[----:B------:R-:W-:Y:S04]  /*2cd60*/  STL.64 [R1+0x858], R46 ;  /* 0x0008582e01007387 */ /* 0x000fe80000100a00 */
[----:B------:R-:W-:Y:S04]  /*2cd70*/  STL.64 [R1+0x840], R68 ;  /* 0x0008404401007387 */ /* 0x000fe80000100a00 */
[----:B------:R-:W-:Y:S04]  /*2cd80*/  STL.64 [R1+0x848], R70 ;  /* 0x0008484601007387 */ /* 0x000fe80000100a00 */
[----:B------:R-:W-:Y:S04]  /*2cd90*/  STL.64 [R1+0x830], R8 ;  /* 0x0008300801007387 */ /* 0x000fe80000100a00 */
[----:B------:R1:W-:Y:S01]  /*2cda0*/  STL.64 [R1+0x838], R10 ;  /* 0x0008380a01007387 */ /* 0x0003e20000100a00 */
[----:B--2---:R-:W-:-:S03]  /*2cdb0*/  IMAD.MOV.U32 R76, RZ, RZ, R51 ;  /* 0x000000ffff4c7224 */ /* 0x004fc600078e0033 */
[----:B------:R-:W-:Y:S04]  /*2cdc0*/  LDS R44, [R2+0xe180] ;  /* 0x00e18000022c7984 */ /* 0x000fe80000000800 */
[----:B------:R-:W-:Y:S01]  /*2cdd0*/  LDS R46, [R2+0xf180] ;  /* 0x00f18000022e7984 */ /* 0x000fe20000000800 */
[C---:B-1----:R-:W-:Y:S03]  /*2cde0*/  HMMA.1688.F32.TF32 R8, R4.reuse, R18, R240 ;  /* 0x000000120408723c */ /* 0x042fe600000810f0 */
[----:B------:R-:W-:Y:S04]  /*2cdf0*/  LDS R45, [R3+0xe180] ;  /* 0x00e18000032d7984 */ /* 0x000fe80000000800 */
[----:B------:R-:W1:Y:S01]  /*2ce00*/  LDS R47, [R3+0xf180] ;  /* 0x00f18000032f7984 */ /* 0x000e620000000800 */
[C---:B------:R-:W-:Y:S03]  /*2ce10*/  HMMA.1688.F32.TF32 R68, R4.reuse, R22, R248 ;  /* 0x000000160444723c */ /* 0x040fe600000810f8 */
[----:B------:R-:W-:Y:S04]  /*2ce20*/  LDS R180, [R2+0xe300] ;  /* 0x00e3000002b47984 */ /* 0x000fe80000000800 */
[----:B------:R-:W-:Y:S04]  /*2ce30*/  LDS R182, [R2+0xf300] ;  /* 0x00f3000002b67984 */ /* 0x000fe80000000800 */
[----:B------:R-:W-:Y:S04]  /*2ce40*/  LDS R181, [R3+0xe300] ;  /* 0x00e3000003b57984 */ /* 0x000fe80000000800 */
[----:B------:R-:W-:Y:S04]  /*2ce50*/  LDS R183, [R3+0xf300] ;  /* 0x00f3000003b77984 */ /* 0x000fe80000000800 */
[----:B------:R-:W-:Y:S04]  /*2ce60*/  STL.64 [R1+0x70], R8 ;  /* 0x0000700801007387 */ /* 0x000fe80000100a00 */
[----:B------:R2:W-:Y:S04]  /*2ce70*/  STL.64 [R1+0x78], R10 ;  /* 0x0000780a01007387 */ /* 0x0005e80000100a00 */
[----:B------:R-:W3:Y:S04]  /*2ce80*/  LDL.LU R248, [R1+0x130] ;  /* 0x0001300001f87983 */ /* 0x000ee80000300800 */
[----:B------:R-:W-:Y:S01]  /*2ce90*/  LDS R179, [R3+0xf380] ;  /* 0x00f3800003b37984 */ /* 0x000fe20000000800 */
[C---:B--2---:R-:W-:Y:S03]  /*2cea0*/  HMMA.1688.F32.TF32 R8, R4.reuse, R26, R12 ;  /* 0x0000001a0408723c */ /* 0x044fe6000008100c */
[----:B------:R2:W-:Y:S04]  /*2ceb0*/  STL.64 [R1+0x60], R68 ;  /* 0x0000604401007387 */ /* 0x0005e80000100a00 */
[----:B------:R4:W-:Y:S04]  /*2cec0*/  STL.64 [R1+0x68], R70 ;  /* 0x0000684601007387 */ /* 0x0009e80000100a00 */
[----:B------:R-:W-:Y:S11]  /*2ced0*/  LDS R177, [R3+0xe380] ;  /* 0x00e3800003b17984 */ /* 0x000ff60000000800 */
[----:B------:R-:W-:Y:S01]  /*2cee0*/  @!UPT UIADD3 URZ, URZ, URZ, URZ ;  /* 0x0000003f3f3ff290 */ /* 0x000fe2000fffe03f */
        /* <DEDUP_REMOVED lines=9> */
[----:B--2---:R-:W2:Y:S04]  /*2cf80*/  LDL.LU R68, [R1+0x240] ;  /* 0x0002400001447983 */ /* 0x004ea80000300800 */
[----:B------:R-:W2:Y:S04]  /*2cf90*/  LDL.LU R69, [R1+0x244] ;  /* 0x0002440001457983 */ /* 0x000ea80000300800 */
[----:B----4-:R-:W2:Y:S04]  /*2cfa0*/  LDL.LU R70, [R1+0x248] ;  /* 0x0002480001467983 */ /* 0x010ea80000300800 */
[----:B------:R-:W2:Y:S04]  /*2cfb0*/  LDL.LU R71, [R1+0x24c] ;  /* 0x00024c0001477983 */ /* 0x000ea80000300800 */
[----:B------:R-:W1:Y:S04]  /*2cfc0*/  LDL.LU R156, [R1] ;  /* 0x00000000019c7983 */ /* 0x000e680000300800 */
        /* <DEDUP_REMOVED lines=32> */
[C---:B--2---:R-:W-:Y:S08]  /*2d1d0*/  HMMA.1688.F32.TF32 R68, R4.reuse, R30, R68 ;  /* 0x0000001e0444723c */ /* 0x044ff00000081044 */
[C---:B-1----:R-:W-:Y:S11]  /*2d1e0*/  HMMA.1688.F32.TF32 R8, R4.reuse, R38, R156 ;  /* 0x000000260408723c */ /* 0x042ff6000008109c */
[----:B------:R-:W-:Y:S04]  /*2d1f0*/  @!UPT UIADD3 URZ, URZ, URZ, URZ ;  /* 0x0000003f3f3ff290 */ /* 0x000fe8000fffe03f */
[----:B------:R-:W-:Y:S04]  /*2d200*/  STL.64 [R1+0x80], R68 ;  /* 0x0000804401007387 */ /* 0x000fe80000100a00 */
[----:B------:R-:W-:Y:S04]  /*2d210*/  STL.64 [R1+0x88], R70 ;  /* 0x0000884601007387 */ /* 0x000fe80000100a00 */
[----:B------:R-:W-:Y:S04]  /*2d220*/  STL.64 [R1+0x90], R80 ;  /* 0x0000905001007387 */ /* 0x000fe80000100a00 */
[----:B------:R-:W-:Y:S04]  /*2d230*/  STL.64 [R1+0x98], R82 ;  /* 0x0000985201007387 */ /* 0x000fe80000100a00 */
[----:B------:R-:W-:Y:S04]  /*2d240*/  STL.64 [R1+0x140], R8 ;  /* 0x0001400801007387 */ /* 0x000fe80000100a00 */
[----:B------:R1:W-:Y:S02]  /*2d250*/  STL.64 [R1+0x148], R10 ;  /* 0x0001480a01007387 */ /* 0x0003e40000100a00 */
[C---:B-1----:R-:W-:Y:S08]  /*2d260*/  HMMA.1688.F32.TF32 R8, R4.reuse, R58, R84 ;  /* 0x0000003a0408723c */ /* 0x042ff00000081054 */
[C---:B----4-:R-:W-:Y:S08]  /*2d270*/  HMMA.1688.F32.TF32 R68, R4.reuse, R42, R48 ;  /* 0x0000002a0444723c */ /* 0x050ff00000081030 */
[C---:B------:R-:W-:Y:S11]  /*2d280*/  HMMA.1688.F32.TF32 R48, R4.reuse, R54, R72 ;  /* 0x000000360430723c */ /* 0x040ff60000081048 */
[----:B------:R-:W-:Y:S04]  /*2d290*/  @!UPT UIADD3 URZ, URZ, URZ, URZ ;  /* 0x0000003f3f3ff290 */ /* 0x000fe8000fffe03f */
[----:B------:R-:W-:Y:S04]  /*2d2a0*/  STL.64 [R1+0x3a0], R68 ;  /* 0x0003a04401007387 */ /* 0x000fe80000100a00 */
[----:B------:R1:W-:Y:S04]  /*2d2b0*/  STL.64 [R1+0x3a8], R70 ;  /* 0x0003a84601007387 */ /* 0x0003e80000100a00 */
[----:B------:R-:W-:Y:S04]  /*2d2c0*/  STL.64 [R1+0x5d0], R48 ;  /* 0x0005d03001007387 */ /* 0x000fe80000100a00 */
[----:B------:R2:W-:Y:S01]  /*2d2d0*/  STL.64 [R1+0x5d8], R50 ;  /* 0x0005d83201007387 */ /* 0x0005e20000100a00 */
[C---:B-1----:R-:W-:Y:S03]  /*2d2e0*/  HMMA.1688.F32.TF32 R68, R4.reuse, R62, R100 ;  /* 0x0000003e0444723c */ /* 0x042fe60000081064 */
[----:B------:R-:W-:Y:S04]  /*2d2f0*/  STL.64 [R1+0x660], R8 ;  /* 0x0006600801007387 */ /* 0x000fe80000100a00 */
[----:B------:R1:W-:Y:S01]  /*2d300*/  STL.64 [R1+0x668], R10 ;  /* 0x0006680a01007387 */ /* 0x0003e20000100a00 */
[C---:B--2---:R-:W-:Y:S08]  /*2d310*/  HMMA.1688.F32.TF32 R48, R4.reuse, R66, R116 ;  /* 0x000000420430723c */ /* 0x044ff00000081074 */
[C---:B-1----:R-:W-:Y:S07]  /*2d320*/  HMMA.1688.F32.TF32 R8, R4.reuse, R126, R184 ;  /* 0x0000007e0408723c */ /* 0x042fee00000810b8 */
        /* <DEDUP_REMOVED lines=8> */
[----:B-1----:R-:W-:Y:S08]  /*2d3b0*/  HMMA.1688.F32.TF32 R8, R4, R138, R196 ;  /* 0x0000008a0408723c */ /* 0x002ff000000810c4 */
[----:B------:R-:W-:Y:S08]  /*2d3c0*/  HMMA.1688.F32.TF32 R12, R44, R18, R12 ;  /* 0x000000122c0c723c */ /* 0x000ff0000008100c */
[----:B------:R-:W-:Y:S01]  /*2d3d0*/  HMMA.1688.F32.TF32 R4, R4, R142, R200 ;  /* 0x0000008e0404723c */ /* 0x000fe200000810c8 */
[----:B------:R-:W-:Y:S04]  /*2d3e0*/  STL.64 [R1+0x800], R68 ;  /* 0x0008004401007387 */ /* 0x000fe80000100a00 */
[----:B------:R-:W-:Y:S04]  /*2d3f0*/  STL.64 [R1+0x808], R70 ;  /* 0x0008084601007387 */ /* 0x000fe80000100a00 */
[----:B------:R-:W-:Y:S04]  /*2d400*/  STL.64 [R1+0x7f0], R48 ;  /* 0x0007f03001007387 */ /* 0x000fe80000100a00 */
[----:B------:R-:W-:Y:S04]  /*2d410*/  STL.64 [R1+0x7f8], R50 ;  /* 0x0007f83201007387 */ /* 0x000fe80000100a00 */
[----:B------:R-:W-:Y:S04]  /*2d420*/  STL.64 [R1+0x7e0], R8 ;  /* 0x0007e00801007387 */ /* 0x000fe80000100a00 */
[----:B------:R1:W-:Y:S04]  /*2d430*/  STL.64 [R1+0x7e8], R10 ;  /* 0x0007e80a01007387 */ /* 0x0003e80000100a00 */
[----:B------:R-:W-:Y:S04]  /*2d440*/  STL.64 [R1+0x1180], R14 ;  /* 0x0011800e01007387 */ /* 0x000fe80000100a00 */
[----:B------:R-:W-:Y:S01]  /*2d450*/  STL.64 [R1+0x7d0], R4 ;  /* 0x0007d00401007387 */ /* 0x000fe20000100a00 */
[C---:B-1----:R-:W-:Y:S03]  /*2d460*/  HMMA.1688.F32.TF32 R8, R44.reuse, R22, R152 ;  /* 0x000000162c08723c */ /* 0x042fe60000081098 */
[----:B------:R1:W-:Y:S05]  /*2d470*/  STL.64 [R1+0x7d8], R6 ;  /* 0x0007d80601007387 */ /* 0x0003ea0000100a00 */
[C---:B-1----:R-:W-:Y:S01]  /*2d480*/  HMMA.1688.F32.TF32 R4, R44.reuse, R26, R148 ;  /* 0x0000001a2c04723c */ /* 0x042fe20000081094 */
[----:B------:R-:W-:Y:S11]  /*2d490*/  STL.64 [R1+0x1178], R12 ;  /* 0x0011780c01007387 */ /* 0x000ff60000100a00 */
[----:B------:R-:W-:Y:S03]  /*2d4a0*/  @!UPT UIADD3 URZ, URZ, URZ, URZ ;  /* 0x0000003f3f3ff290 */ /* 0x000fe6000fffe03f */
[----:B------:R-:W-:Y:S01]  /*2d4b0*/  STL.64 [R1+0x1190], R10 ;  /* 0x0011900a01007387 */ /* 0x000fe20000100a00 */
[C---:B------:R-:W-:Y:S03]  /*2d4c0*/  HMMA.1688.F32.TF32 R248, R44.reuse, R38, R248 ;  /* 0x000000262cf8723c */ /* 0x040fe600000810f8 */
[----:B------:R1:W-:Y:S04]  /*2d4d0*/  STL.64 [R1+0x1188], R8 ;  /* 0x0011880801007387 */ /* 0x0003e80000100a00 */
[----:B------:R-:W-:Y:S01]  /*2d4e0*/  STL.64 [R1+0x11a0], R6 ;  /* 0x0011a00601007387 */ /* 0x000fe20000100a00 */
[C---:B-1----:R-:W-:Y:S03]  /*2d4f0*/  HMMA.1688.F32.TF32 R8, R44.reuse, R30, R144 ;  /* 0x0000001e2c08723c */ /* 0x042fe60000081090 */
[----:B------:R1:W-:Y:S05]  /*2d500*/  STL.64 [R1+0x1198], R4 ;  /* 0x0011980401007387 */ /* 0x0003ea0000100a00 */
[C---:B-1----:R-:W-:Y:S08]  /*2d510*/  HMMA.1688.F32.TF32 R4, R44.reuse, R34, R108 ;  /* 0x000000222c04723c */ /* 0x042ff0000008106c */
[C---:B------:R-:W-:Y:S07]  /*2d520*/  HMMA.1688.F32.TF32 R240, R44.reuse, R42, R240 ;  /* 0x0000002a2cf0723c */ /* 0x040fee00000810f0 */
[----:B------:R-:W-:Y:S04]  /*2d530*/  STL.64 [R1+0x10], R8 ;  /* 0x0000100801007387 */ /* 0x000fe80000100a00 */
[----:B------:R1:W-:Y:S01]  /*2d540*/  STL.64 [R1+0x18], R10 ;  /* 0x0000180a01007387 */ /* 0x0003e20000100a00 */
[C---:B------:R-:W-:Y:S03]  /*2d550*/  HMMA.1688.F32.TF32 R12, R44.reuse, R54, R76 ;  /* 0x000000362c0c723c */ /* 0x040fe6000008104c */
[----:B------:R-:W-:Y:S04]  /*2d560*/  STL.64 [R1+0x11b0], R250 ;  /* 0x0011b0fa01007387 */ /* 0x000fe80000100a00 */
[----:B------:R-:W-:Y:S01]  /*2d570*/  STL.64 [R1], R4 ;  /* 0x0000000401007387 */ /* 0x000fe20000100a00 */
[C---:B-1----:R-:W-:Y:S03]  /*2d580*/  HMMA.1688.F32.TF32 R8, R44.reuse, R58, R88 ;  /* 0x0000003a2c08723c */ /* 0x042fe60000081058 */
[----:B------:R1:W-:Y:S05]  /*2d590*/  STL.64 [R1+0x8], R6 ;  /* 0x0000080601007387 */ /* 0x0003ea0000100a00 */
[C---:B-1----:R-:W-:Y:S01]  /*2d5a0*/  HMMA.1688.F32.TF32 R4, R44.reuse, R62, R104 ;  /* 0x0000003e2c04723c */ /* 0x042fe20000081068 */
[----:B------:R-:W-:Y:S04]  /*2d5b0*/  STL.64 [R1+0x11a8], R248 ;  /* 0x0011a8f801007387 */ /* 0x000fe80000100a00 */
[----:B------:R-:W-:Y:S04]  /*2d5c0*/  STL.64 [R1+0x11c0], R242 ;  /* 0x0011c0f201007387 */ /* 0x000fe80000100a00 */
[----:B------:R-:W-:Y:S04]  /*2d5d0*/  STL.64 [R1+0x11b8], R240 ;  /* 0x0011b8f001007387 */ /* 0x000fe80000100a00 */
[----:B------:R-:W-:Y:S04]  /*2d5e0*/  STL.64 [R1+0x240], R12 ;  /* 0x0002400c01007387 */ /* 0x000fe80000100a00 */
[----:B------:R1:W-:Y:S04]  /*2d5f0*/  STL.64 [R1+0x248], R14 ;  /* 0x0002480e01007387 */ /* 0x0003e80000100a00 */
[----:B------:R-:W-:Y:S04]  /*2d600*/  STL.64 [R1+0x440], R8 ;  /* 0x0004400801007387 */ /* 0x000fe80000100a00 */
[----:B------:R2:W-:Y:S01]  /*2d610*/  STL.64 [R1+0x448], R10 ;  /* 0x0004480a01007387 */ /* 0x0005e20000100a00 */
[C---:B-1----:R-:W-:Y:S03]  /*2d620*/  HMMA.1688.F32.TF32 R12, R44.reuse, R66, R120 ;  /* 0x000000422c0c723c */ /* 0x042fe60000081078 */
[----:B------:R-:W-:Y:S04]  /*2d630*/  STL.64 [R1+0x450], R4 ;  /* 0x0004500401007387 */ /* 0x000fe80000100a00 */
[----:B------:R1:W-:Y:S01]  /*2d640*/  STL.64 [R1+0x458], R6 ;  /* 0x0004580601007387 */ /* 0x0003e20000100a00 */
[----:B--2---:R-:W-:Y:S01]  /*2d650*/  HMMA.1688.F32.TF32 R8, R44, R126, R204 ;  /* 0x0000007e2c08723c */ /* 0x004fe200000810cc */
[----:B------:R-:W-:-:S02]  /*2d660*/  IMAD.MOV.U32 R184, RZ, RZ, R236 ;  /* 0x000000ffffb87224 */ /* 0x000fc400078e00ec */
[----:B------:R-:W-:Y:S01]  /*2d670*/  LDS R104, [R2+0xe280] ;  /* 0x00e2800002687984 */ /* 0x000fe20000000800 */
[----:B------:R-:W-:Y:S02]  /*2d680*/  IMAD.MOV.U32 R185, RZ, RZ, R237 ;  /* 0x000000ffffb97224 */ /* 0x000fe400078e00ed */
[----:B------:R-:W-:Y:S01]  /*2d690*/  IMAD.MOV.U32 R186, RZ, RZ, R238 ;  /* 0x000000ffffba7224 */ /* 0x000fe200078e00ee */
[----:B------:R-:W-:Y:S01]  /*2d6a0*/  LDS R106, [R2+0xf280] ;  /* 0x00f28000026a7984 */ /* 0x000fe20000000800 */
[C---:B-1----:R-:W-:Y:S01]  /*2d6b0*/  HMMA.1688.F32.TF32 R4, R44.reuse, R130, R208 ;  /* 0x000000822c04723c */ /* 0x042fe200000810d0 */
[----:B------:R-:W-:Y:S02]  /*2d6c0*/  IMAD.MOV.U32 R187, RZ, RZ, R239 ;  /* 0x000000ffffbb7224 */ /* 0x000fe400078e00ef */
[----:B------:R-:W-:Y:S04]  /*2d6d0*/  LDS R105, [R3+0xe280] ;  /* 0x00e2800003697984 */ /* 0x000fe80000000800 */
        /* <DEDUP_REMOVED lines=9> */
[----:B------:R-:W2:Y:S05]  /*2d770*/  LDS R107, [R3+0xf280] ;  /* 0x00f28000036b7984 */ /* 0x000eaa0000000800 */
[----:B-1----:R-:W-:Y:S07]  /*2d780*/  HMMA.1688.F32.TF32 R4, R44, R142, R220 ;  /* 0x0000008e2c04723c */ /* 0x002fee00000810dc */
        /* <DEDUP_REMOVED lines=42> */
[----:B------:R-:W1:Y:S04]  /*2da30*/  LDL.LU R148, [R1+0x100] ;  /* 0x0001000001947983 */ /* 0x000e680000300800 */
[----:B------:R-:W1:Y:S04]  /*2da40*/  LDL.LU R149, [R1+0x104] ;  /* 0x0001040001957983 */ /* 0x000e680000300800 */
[----:B------:R-:W1:Y:S04]  /*2da50*/  LDL.LU R150, [R1+0x108] ;  /* 0x0001080001967983 */ /* 0x000e680000300800 */
[----:B------:R-:W1:Y:S04]  /*2da60*/  LDL.LU R151, [R1+0x10c] ;  /* 0x00010c0001977983 */ /* 0x000e680000300800 */
[----:B------:R-:W2:Y:S04]  /*2da70*/  LDL.LU R108, [R1+0x40] ;  /* 0x00004000016c7983 */ /* 0x000ea80000300800 */
[----:B------:R-:W2:Y:S04]  /*2da80*/  LDL.LU R109, [R1+0x44] ;  /* 0x00004400016d7983 */ /* 0x000ea80000300800 */
[----:B------:R-:W2:Y:S04]  /*2da90*/  LDL.LU R110, [R1+0x48] ;  /* 0x00004800016e7983 */ /* 0x000ea80000300800 */
[----:B------:R-:W2:Y:S01]  /*2daa0*/  LDL.LU R111, [R1+0x4c] ;  /* 0x00004c00016f7983 */ /* 0x000ea20000300800 */
[----:B------:R-:W-:-:S02]  /*2dab0*/  IMAD.MOV.U32 R193, RZ, RZ, R233 ;  /* 0x000000ffffc17224 */ /* 0x000fc400078e00e9 */
[----:B------:R-:W-:Y:S02]  /*2dac0*/  IMAD.MOV.U32 R194, RZ, RZ, R234 ;  /* 0x000000ffffc27224 */ /* 0x000fe400078e00ea */
[----:B------:R-:W-:Y:S02]  /*2dad0*/  IMAD.MOV.U32 R195, RZ, RZ, R235 ;  /* 0x000000ffffc37224 */ /* 0x000fe400078e00eb */
[----:B------:R-:W-:Y:S02]  /*2dae0*/  IMAD.MOV.U32 R196, RZ, RZ, R228 ;  /* 0x000000ffffc47224 */ /* 0x000fe400078e00e4 */
[----:B------:R-:W-:Y:S02]  /*2daf0*/  IMAD.MOV.U32 R197, RZ, RZ, R229 ;  /* 0x000000ffffc57224 */ /* 0x000fe400078e00e5 */
[----:B------:R-:W-:Y:S02]  /*2db00*/  IMAD.MOV.U32 R198, RZ, RZ, R230 ;  /* 0x000000ffffc67224 */ /* 0x000fe400078e00e6 */
[----:B------:R-:W-:Y:S01]  /*2db10*/  IMAD.MOV.U32 R199, RZ, RZ, R231 ;  /* 0x000000ffffc77224 */ /* 0x000fe200078e00e7 */
[C---:B---3--:R-:W-:Y:S08]  /*2db20*/  HMMA.1688.F32.TF32 R204, R92.reuse, R54, R152 ;  /* 0x000000365ccc723c */ /* 0x048ff00000081098 */
[C---:B----4-:R-:W-:Y:S08]  /*2db30*/  HMMA.1688.F32.TF32 R72, R92.reuse, R30, R96 ;  /* 0x0000001e5c48723c */ /* 0x050ff00000081060 */
[C---:B--2---:R-:W-:Y:S08]  /*2db40*/  HMMA.1688.F32.TF32 R84, R92.reuse, R18, R112 ;  /* 0x000000125c54723c */ /* 0x044ff00000081070 */
[C---:B------:R-:W-:Y:S08]  /*2db50*/  HMMA.1688.F32.TF32 R80, R92.reuse, R22, R80 ;  /* 0x000000165c50723c */ /* 0x040ff00000081050 */
[C---:B------:R-:W-:Y:S07]  /*2db60*/  HMMA.1688.F32.TF32 R76, R92.reuse, R26, R76 ;  /* 0x0000001a5c4c723c */ /* 0x040fee000008104c */
[----:B------:R-:W-:Y:S01]  /*2db70*/  STL.64 [R1+0x11d0], R86 ;  /* 0x0011d05601007387 */ /* 0x000fe20000100a00 */
[C---:B------:R-:W-:Y:S03]  /*2db80*/  HMMA.1688.F32.TF32 R44, R92.reuse, R34, R68 ;  /* 0x000000225c2c723c */ /* 0x040fe60000081044 */
[----:B------:R-:W-:Y:S05]  /*2db90*/  STL.64 [R1+0x11c8], R84 ;  /* 0x0011c85401007387 */ /* 0x000fea0000100a00 */
[C---:B------:R-:W-:Y:S01]  /*2dba0*/  HMMA.1688.F32.TF32 R48, R92.reuse, R38, R160 ;  /* 0x000000265c30723c */ /* 0x040fe200000810a0 */
[----:B------:R-:W-:Y:S07]  /*2dbb0*/  STL.64 [R1+0x11e0], R82 ;  /* 0x0011e05201007387 */ /* 0x000fee0000100a00 */
[C---:B------:R-:W-:Y:S01]  /*2dbc0*/  HMMA.1688.F32.TF32 R68, R92.reuse, R42, R156 ;  /* 0x0000002a5c44723c */ /* 0x040fe2000008109c */
[----:B------:R-:W-:Y:S04]  /*2dbd0*/  STL.64 [R1+0x11d8], R80 ;  /* 0x0011d85001007387 */ /* 0x000fe80000100a00 */
[----:B------:R-:W-:Y:S04]  /*2dbe0*/  STL.64 [R1+0x11f0], R78 ;  /* 0x0011f04e01007387 */ /* 0x000fe80000100a00 */
[----:B------:R-:W-:Y:S04]  /*2dbf0*/  STL.64 [R1+0x11e8], R76 ;  /* 0x0011e84c01007387 */ /* 0x000fe80000100a00 */
[----:B------:R-:W-:Y:S04]  /*2dc00*/  STL.64 [R1+0x1200], R74 ;  /* 0x0012004a01007387 */ /* 0x000fe80000100a00 */
[----:B------:R-:W-:Y:S01]  /*2dc10*/  STL.64 [R1+0x11f8], R72 ;  /* 0x0011f84801007387 */ /* 0x000fe20000100a00 */
[C---:B-1----:R-:W-:Y:S03]  /*2dc20*/  HMMA.1688.F32.TF32 R4, R92.reuse, R58, R148 ;  /* 0x0000003a5c04723c */ /* 0x042fe60000081094 */
[----:B------:R-:W-:Y:S04]  /*2dc30*/  STL.64 [R1+0x1210], R46 ;  /* 0x0012102e01007387 */ /* 0x000fe80000100a00 */
[----:B------:R-:W-:Y:S04]  /*2dc40*/  STL.64 [R1+0x1208], R44 ;  /* 0x0012082c01007387 */ /* 0x000fe80000100a00 */
[----:B------:R-:W-:Y:S01]  /*2dc50*/  STL.64 [R1+0x1220], R50 ;  /* 0x0012203201007387 */ /* 0x000fe20000100a00 */
[C---:B------:R-:W-:Y:S03]  /*2dc60*/  HMMA.1688.F32.TF32 R12, R92.reuse, R62, R144 ;  /* 0x0000003e5c0c723c */ /* 0x040fe60000081090 */
[----:B------:R-:W-:Y:S04]  /*2dc70*/  STL.64 [R1+0x1218], R48 ;  /* 0x0012183001007387 */ /* 0x000fe80000100a00 */
[----:B------:R-:W-:Y:S01]  /*2dc80*/  STL.64 [R1+0x1230], R70 ;  /* 0x0012304601007387 */ /* 0x000fe20000100a00 */
[C---:B------:R-:W-:Y:S03]  /*2dc90*/  HMMA.1688.F32.TF32 R8, R92.reuse, R66, R108 ;  /* 0x000000425c08723c */ /* 0x040fe6000008106c */
[----:B------:R-:W-:Y:S04]  /*2dca0*/  STL.64 [R1+0x1228], R68 ;  /* 0x0012284401007387 */ /* 0x000fe80000100a00 */
[----:B------:R-:W-:Y:S04]  /*2dcb0*/  STL.64 [R1+0x1240], R206 ;  /* 0x001240ce01007387 */ /* 0x000fe80000100a00 */
[----:B------:R-:W-:Y:S04]  /*2dcc0*/  STL.64 [R1+0x1238], R204 ;  /* 0x001238cc01007387 */ /* 0x000fe80000100a00 */
[----:B------:R-:W-:Y:S04]  /*2dcd0*/  STL.64 [R1+0x20], R4 ;  /* 0x0000200401007387 */ /* 0x000fe80000100a00 */
[----:B------:R1:W-:Y:S02]  /*2dce0*/  STL.64 [R1+0x28], R6 ;  /* 0x0000280601007387 */ /* 0x0003e40000100a00 */
[----:B-1----:R-:W-:Y:S02]  /*2dcf0*/  HMMA.1688.F32.TF32 R4, R92, R126, R244 ;  /* 0x0000007e5c04723c */ /* 0x002fe400000810f4 */
[----:B------:R1:W-:Y:S04]  /*2dd00*/  STL.64 [R1+0x170], R12 ;  /* 0x0001700c01007387 */ /* 0x0003e80000100a00 */
[----:B------:R2:W-:Y:S04]  /*2dd10*/  STL.64 [R1+0x178], R14 ;  /* 0x0001780e01007387 */ /* 0x0005e80000100a00 */
[----:B------:R-:W3:Y:S04]  /*2dd20*/  LDL.LU R144, [R1+0x3c0] ;  /* 0x0003c00001907983 */ /* 0x000ee80000300800 */
[----:B------:R-:W-:Y:S04]  /*2dd30*/  STL.64 [R1+0x280], R8 ;  /* 0x0002800801007387 */ /* 0x000fe80000100a00 */
[----:B------:R-:W-:Y:S05]  /*2dd40*/  STL.64 [R1+0x288], R10 ;  /* 0x0002880a01007387 */ /* 0x000fea0000100a00 */
[----:B------:R4:W-:Y:S04]  /*2dd50*/  STL.64 [R1+0x700], R4 ;  /* 0x0007000401007387 */ /* 0x0009e80000100a00 */
        /* <DEDUP_REMOVED lines=38> */
[----:B--2---:R-:W2:Y:S04]  /*2dfc0*/  LDL.LU R14, [R1+0xf8] ;  /* 0x0000f800010e7983 */ /* 0x004ea80000300800 */
[----:B------:R-:W2:Y:S04]  /*2dfd0*/  LDL.LU R15, [R1+0xfc] ;  /* 0x0000fc00010f7983 */ /* 0x000ea80000300800 */
[----:B----4-:R-:W4:Y:S04]  /*2dfe0*/  LDL.LU R4, [R1+0x1a0] ;  /* 0x0001a00001047983 */ /* 0x010f280000300800 */
        /* <DEDUP_REMOVED lines=43> */
[----:B------:R-:W-:Y:S01]  /*2e2a0*/  IMAD.MOV.U32 R188, RZ, RZ, R224 ;  /* 0x000000ffffbc7224 */ /* 0x000fe200078e00e0 */
[----:B------:R-:W-:Y:S01]  /*2e2b0*/  MOV R190, R226 ;  /* 0x000000e200be7202 */ /* 0x000fe20000000f00 */
[----:B------:R-:W-:Y:S01]  /*2e2c0*/  IMAD.MOV.U32 R189, RZ, RZ, R225 ;  /* 0x000000ffffbd7224 */ /* 0x000fe200078e00e1 */
        /* <DEDUP_REMOVED lines=9> */
[C---:B---3--:R-:W-:Y:S08]  /*2e360*/  HMMA.1688.F32.TF32 R44, R92.reuse, R142, R236 ;  /* 0x0000008e5c2c723c */ /* 0x048ff000000810ec */
[C---:B------:R-:W-:Y:S08]  /*2e370*/  HMMA.1688.F32.TF32 R48, R92.reuse, R138, R232 ;  /* 0x0000008a5c30723c */ /* 0x040ff000000810e8 */
[----:B------:R-:W-:Y:S08]  /*2e380*/  HMMA.1688.F32.TF32 R68, R92, R134, R228 ;  /* 0x000000865c44723c */ /* 0x000ff000000810e4 */
[C---:B----4-:R-:W-:Y:S08]  /*2e390*/  HMMA.1688.F32.TF32 R212, R104.reuse, R62, R4 ;  /* 0x0000003e68d4723c */ /* 0x050ff00000081004 */
[C---:B--2---:R-:W-:Y:S07]  /*2e3a0*/  HMMA.1688.F32.TF32 R4, R104.reuse, R126, R12 ;  /* 0x0000007e6804723c */ /* 0x044fee000008100c */
[----:B------:R-:W-:Y:S04]  /*2e3b0*/  STL.64 [R1+0x6f0], R68 ;  /* 0x0006f04401007387 */ /* 0x000fe80000100a00 */
        /* <DEDUP_REMOVED lines=8> */
[C---:B-1----:R-:W-:Y:S02]  /*2e440*/  HMMA.1688.F32.TF32 R4, R104.reuse, R138, R188 ;  /* 0x0000008a6804723c */ /* 0x042fe400000810bc */
[----:B------:R1:W-:Y:S04]  /*2e450*/  STL.64 [R1+0x5e0], R12 ;  /* 0x0005e00c01007387 */ /* 0x0003e80000100a00 */
[----:B------:R2:W-:Y:S01]  /*2e460*/  STL.64 [R1+0x5e8], R14 ;  /* 0x0005e80e01007387 */ /* 0x0005e20000100a00 */
[----:B------:R-:W-:Y:S01]  /*2e470*/  IMAD.MOV.U32 R72, RZ, RZ, R16 ;  /* 0x000000ffff487224 */ /* 0x000fe200078e0010 */
[----:B------:R-:W-:Y:S01]  /*2e480*/  HMMA.1688.F32.TF32 R88, R104, R34, R240 ;  /* 0x000000226858723c */ /* 0x000fe200000810f0 */
[----:B------:R-:W-:-:S02]  /*2e490*/  IMAD.MOV.U32 R73, RZ, RZ, R20 ;  /* 0x000000ffff497224 */ /* 0x000fc400078e0014 */
[----:B------:R-:W-:Y:S02]  /*2e4a0*/  IMAD.MOV.U32 R74, RZ, RZ, R17 ;  /* 0x000000ffff4a7224 */ /* 0x000fe400078e0011 */
[----:B------:R-:W-:-:S03]  /*2e4b0*/  IMAD.MOV.U32 R75, RZ, RZ, R21 ;  /* 0x000000ffff4b7224 */ /* 0x000fc600078e0015 */
[C---:B------:R-:W-:Y:S08]  /*2e4c0*/  HMMA.1688.F32.TF32 R220, R104.reuse, R66, R8 ;  /* 0x0000004268dc723c */ /* 0x040ff00000081008 */
[----:B------:R-:W-:Y:S07]  /*2e4d0*/  HMMA.1688.F32.TF32 R8, R104, R134, R192 ;  /* 0x000000866808723c */ /* 0x000fee00000810c0 */
[----:B------:R-:W-:-:S02]  /*2e4e0*/  IMAD.MOV.U32 R192, RZ, RZ, R60 ;  /* 0x000000ffffc07224 */ /* 0x000fc400078e003c */
[----:B------:R-:W-:Y:S11]  /*2e4f0*/  IMAD.MOV.U32 R193, RZ, RZ, R61 ;  /* 0x000000ffffc17224 */ /* 0x000ff600078e003d */
[----:B------:R-:W-:Y:S03]  /*2e500*/  @!UPT UIADD3 URZ, URZ, URZ, URZ ;  /* 0x0000003f3f3ff290 */ /* 0x000fe6000fffe03f */
[----:B------:R3:W-:Y:S04]  /*2e510*/  STL.64 [R1+0x560], R8 ;  /* 0x0005600801007387 */ /* 0x0007e80000100a00 */
[----:B------:R2:W-:Y:S04]  /*2e520*/  STL.64 [R1+0x568], R10 ;  /* 0x0005680a01007387 */ /* 0x0005e80000100a00 */
        /* <DEDUP_REMOVED lines=16> */
[----:B---3--:R-:W3:Y:S04]  /*2e630*/  LDL.LU R8, [R1+0x4b0] ;  /* 0x0004b00001087983 */ /* 0x008ee80000300800 */
[----:B------:R-:W3:Y:S04]  /*2e640*/  LDL.LU R9, [R1+0x4b4] ;  /* 0x0004b40001097983 */ /* 0x000ee80000300800 */
        /* <DEDUP_REMOVED lines=17> */
[----:B------:R-:W4:Y:S01]  /*2e760*/  LDL.LU R21, [R1+0x1294] ;  /* 0x0012940001157983 */ /* 0x000f220000300800 */
[----:B------:R-:W-:-:S02]  /*2e770*/  IMAD.MOV.U32 R44, RZ, RZ, R64 ;  /* 0x000000ffff2c7224 */ /* 0x000fc400078e0040 */
[----:B------:R-:W-:Y:S01]  /*2e780*/  IMAD.MOV.U32 R45, RZ, RZ, R65 ;  /* 0x000000ffff2d7224 */ /* 0x000fe200078e0041 */
[----:B------:R-:W4:Y:S01]  /*2e790*/  LDL.LU R64, [R1+0x1290] ;  /* 0x0012900001407983 */ /* 0x000f220000300800 */
[----:B------:R-:W-:Y:S02]  /*2e7a0*/  IMAD.MOV.U32 R46, RZ, RZ, R0 ;  /* 0x000000ffff2e7224 */ /* 0x000fe400078e0000 */
[----:B------:R-:W-:Y:S01]  /*2e7b0*/  IMAD.MOV.U32 R47, RZ, RZ, R252 ;  /* 0x000000ffff2f7224 */ /* 0x000fe200078e00fc */
[----:B------:R-:W4:Y:S04]  /*2e7c0*/  LDL.LU R65, [R1+0x128c] ;  /* 0x00128c0001417983 */ /* 0x000f280000300800 */
[----:B------:R-:W4:Y:S04]  /*2e7d0*/  LDL.LU R0, [R1+0x1288] ;  /* 0x0012880001007983 */ /* 0x000f280000300800 */
[----:B------:R-:W4:Y:S01]  /*2e7e0*/  LDL.LU R252, [R1+0x1284] ;  /* 0x0012840001fc7983 */ /* 0x000f220000300800 */
[----:B------:R-:W-:-:S03]  /*2e7f0*/  UIADD3 UR5, UR5, 0x1, URZ ;  /* 0x0000000105057890 */ /* 0x000fc6000fffe03f */
[----:B------:R-:W-:Y:S01]  /*2e800*/  BAR.SYNC.DEFER_BLOCKING 0x0 ;  /* 0x0000000000007b1d */ /* 0x000fe20000010000 */
[----:B--2---:R-:W-:Y:S01]  /*2e810*/  IMAD.MOV.U32 R70, RZ, RZ, R20 ;  /* 0x000000ffff467224 */ /* 0x004fe200078e0014 */
[----:B---3--:R-:W-:-:S04]  /*2e820*/  MOV R68, R17 ;  /* 0x0000001100447202 */ /* 0x008fc80000000f00 */
[----:B------:R-:W2:Y:S01]  /*2e830*/  LDL.LU R17, [R1+0x1280] ;  /* 0x0012800001117983 */ /* 0x000ea20000300800 */
[----:B----4-:R-:W-:-:S03]  /*2e840*/  IMAD.MOV.U32 R69, RZ, RZ, R21 ;  /* 0x000000ffff457224 */ /* 0x010fc600078e0015 */
[----:B------:R-:W3:Y:S04]  /*2e850*/  LDL.LU R21, [R1+0x127c] ;  /* 0x00127c0001157983 */ /* 0x000ee80000300800 */
[----:B------:R-:W4:Y:S01]  /*2e860*/  LDL.LU R20, [R1+0x1278] ;  /* 0x0012780001147983 */ /* 0x000f220000300800 */
[----:B------:R-:W-:-:S03]  /*2e870*/  IMAD.MOV.U32 R71, RZ, RZ, R16 ;  /* 0x000000ffff477224 */ /* 0x000fc600078e0010 */
[----:B------:R-:W2:Y:S01]  /*2e880*/  LDL.LU R16, [R1+0x1274] ;  /* 0x0012740001107983 */ /* 0x000ea20000300800 */
[----:B------:R-:W-:-:S03]  /*2e890*/  IMAD.MOV.U32 R204, RZ, RZ, R0 ;  /* 0x000000ffffcc7224 */ /* 0x000fc600078e0000 */
[----:B------:R-:W2:Y:S01]  /*2e8a0*/  LDL.LU R0, [R1+0x1270] ;  /* 0x0012700001007983 */ /* 0x000ea20000300800 */
[----:B------:R-:W-:-:S03]  /*2e8b0*/  IMAD.MOV.U32 R205, RZ, RZ, R252 ;  /* 0x000000ffffcd7224 */ /* 0x000fc600078e00fc */
[----:B------:R-:W2:Y:S01]  /*2e8c0*/  LDL.LU R252, [R1+0x126c] ;  /* 0x00126c0001fc7983 */ /* 0x000ea20000300800 */
[----:B---3--:R-:W-:-:S03]  /*2e8d0*/  IMAD.MOV.U32 R216, RZ, RZ, R21 ;  /* 0x000000ffffd87224 */ /* 0x008fc600078e0015 */
[----:B------:R-:W3:Y:S01]  /*2e8e0*/  LDL.LU R21, [R1+0x1268] ;  /* 0x0012680001157983 */ /* 0x000ee20000300800 */
[----:B----4-:R-:W-:-:S03]  /*2e8f0*/  IMAD.MOV.U32 R217, RZ, RZ, R20 ;  /* 0x000000ffffd97224 */ /* 0x010fc600078e0014 */
[----:B------:R-:W4:Y:S01]  /*2e900*/  LDL.LU R20, [R1+0x1264] ;  /* 0x0012640001147983 */ /* 0x000f220000300800 */
[----:B--2---:R-:W-:Y:S02]  /*2e910*/  IMAD.MOV.U32 R219, RZ, RZ, R17 ;  /* 0x000000ffffdb7224 */ /* 0x004fe400078e0011 */
[----:B------:R-:W-:Y:S01]  /*2e920*/  IMAD.MOV.U32 R218, RZ, RZ, R16 ;  /* 0x000000ffffda7224 */ /* 0x000fe200078e0010 */
[----:B------:R-:W-:Y:S01]  /*2e930*/  HMMA.1688.F32.TF32 R244, R104, R142, R184 ;  /* 0x0000008e68f4723c */ /* 0x000fe200000810b8 */
[----:B------:R-:W2:Y:S04]  /*2e940*/  LDL.LU R16, [R1+0x1260] ;  /* 0x0012600001107983 */ /* 0x000ea80000300800 */
[----:B------:R-:W2:Y:S03]  /*2e950*/  LDL.LU R17, [R1+0x125c] ;  /* 0x00125c0001117983 */ /* 0x000ea60000300800 */
[----:B------:R-:W-:Y:S01]  /*2e960*/  HMMA.1688.F32.TF32 R224, R92, R130, R224 ;  /* 0x000000825ce0723c */ /* 0x000fe200000810e0 */
[----:B------:R-:W2:Y:S04]  /*2e970*/  LDL.LU R184, [R1+0x390] ;  /* 0x0003900001b87983 */ /* 0x000ea80000300800 */
[----:B------:R-:W2:Y:S03]  /*2e980*/  LDL.LU R185, [R1+0x394] ;  /* 0x0003940001b97983 */ /* 0x000ea60000300800 */
[C---:B------:R-:W-:Y:S01]  /*2e990*/  HMMA.1688.F32.TF32 R164, R104.reuse, R18, R164 ;  /* 0x0000001268a4723c */ /* 0x040fe200000810a4 */
[----:B------:R-:W2:Y:S04]  /*2e9a0*/  LDL.LU R186, [R1+0x398] ;  /* 0x0003980001ba7983 */ /* 0x000ea80000300800 */
[----:B------:R-:W2:Y:S03]  /*2e9b0*/  LDL.LU R187, [R1+0x39c] ;  /* 0x00039c0001bb7983 */ /* 0x000ea60000300800 */
[C---:B------:R-:W-:Y:S08]  /*2e9c0*/  HMMA.1688.F32.TF32 R152, R104.reuse, R22, R152 ;  /* 0x000000166898723c */ /* 0x040ff00000081098 */
[C---:B------:R-:W-:Y:S08]  /*2e9d0*/  HMMA.1688.F32.TF32 R148, R104.reuse, R26, R148 ;  /* 0x0000001a6894723c */ /* 0x040ff00000081094 */
[C---:B------:R-:W-:Y:S08]  /*2e9e0*/  HMMA.1688.F32.TF32 R108, R104.reuse, R30, R108 ;  /* 0x0000001e686c723c */ /* 0x040ff0000008106c */
[C---:B------:R-:W-:Y:S08]  /*2e9f0*/  HMMA.1688.F32.TF32 R92, R104.reuse, R38, R248 ;  /* 0x00000026685c723c */ /* 0x040ff000000810f8 */
[C---:B------:R-:W-:Y:S08]  /*2ea00*/  HMMA.1688.F32.TF32 R96, R104.reuse, R42, R96 ;  /* 0x0000002a6860723c */ /* 0x040ff00000081060 */
[C---:B------:R-:W-:Y:S08]  /*2ea10*/  HMMA.1688.F32.TF32 R100, R104.reuse, R54, R100 ;  /* 0x000000366864723c */ /* 0x040ff00000081064 */
[----:B------:R-:W-:Y:S01]  /*2ea20*/  HMMA.1688.F32.TF32 R200, R104, R58, R200 ;  /* 0x0000003a68c8723c */ /* 0x000fe200000810c8 */
[----:B------:R-:W-:-:S07]  /*2ea30*/  IMAD.MOV.U32 R210, RZ, RZ, R252 ;  /* 0x000000ffffd27224 */ /* 0x000fce00078e00fc */
[----:B------:R-:W-:Y:S01]  /*2ea40*/  HMMA.1688.F32.TF32 R104, R180, R30, R116 ;  /* 0x0000001eb468723c */ /* 0x000fe20000081074 */
[----:B------:R-:W-:-:S07]  /*2ea50*/  IMAD.MOV.U32 R211, RZ, RZ, R0 ;  /* 0x000000ffffd37224 */ /* 0x000fce00078e0000 */
[----:B------:R-:W-:Y:S01]  /*2ea60*/  HMMA.1688.F32.TF32 R116, R180, R42, R144 ;  /* 0x0000002ab474723c */ /* 0x000fe20000081090 */
[----:B------:R-:W2:Y:S04]  /*2ea70*/  LDL.LU R144, [R1+0x300] ;  /* 0x0003000001907983 */ /* 0x000ea80000300800 */
[----:B------:R-:W2:Y:S04]  /*2ea80*/  LDL.LU R145, [R1+0x304] ;  /* 0x0003040001917983 */ /* 0x000ea80000300800 */
[----:B------:R-:W2:Y:S04]  /*2ea90*/  LDL.LU R146, [R1+0x308] ;  /* 0x0003080001927983 */ /* 0x000ea80000300800 */
[----:B------:R-:W2:Y:S01]  /*2eaa0*/  LDL.LU R147, [R1+0x30c] ;  /* 0x00030c0001937983 */ /* 0x000ea20000300800 */
[----:B---3--:R-:W-:-:S02]  /*2eab0*/  IMAD.MOV.U32 R209, RZ, RZ, R21 ;  /* 0x000000ffffd17224 */ /* 0x008fc400078e0015 */
[----:B----4-:R-:W-:Y:S02]  /*2eac0*/  IMAD.MOV.U32 R208, RZ, RZ, R20 ;  /* 0x000000ffffd07224 */ /* 0x010fe400078e0014 */
[----:B------:R-:W3:Y:S04]  /*2ead0*/  LDL.LU R20, [R1+0x1258] ;  /* 0x0012580001147983 */ /* 0x000ee80000300800 */
[----:B------:R-:W4:Y:S04]  /*2eae0*/  LDL.LU R21, [R1+0x1254] ;  /* 0x0012540001157983 */ /* 0x000f280000300800 */
        /* <DEDUP_REMOVED lines=13> */
[----:B------:R-:W-:Y:S01]  /*2ebc0*/  IMAD.MOV.U32 R207, RZ, RZ, R64 ;  /* 0x000000ffffcf7224 */ /* 0x000fe200078e0040 */
[----:B------:R-:W-:Y:S01]  /*2ebd0*/  MOV R50, R57 ;  /* 0x0000003900327202 */ /* 0x000fe20000000f00 */
        /* <DEDUP_REMOVED lines=12> */
[C---:B--2---:R-:W-:Y:S08]  /*2eca0*/  HMMA.1688.F32.TF32 R120, R180.reuse, R54, R184 ;  /* 0x00000036b478723c */ /* 0x044ff000000810b8 */
[C---:B------:R-:W-:Y:S08]  /*2ecb0*/  HMMA.1688.F32.TF32 R144, R180.reuse, R58, R144 ;  /* 0x0000003ab490723c */ /* 0x040ff00000081090 */
[C---:B------:R-:W-:Y:S08]  /*2ecc0*/  HMMA.1688.F32.TF32 R208, R180.reuse, R62, R208 ;  /* 0x0000003eb4d0723c */ /* 0x040ff000000810d0 */
[C---:B------:R-:W-:Y:S08]  /*2ecd0*/  HMMA.1688.F32.TF32 R216, R180.reuse, R66, R216 ;  /* 0x00000042b4d8723c */ /* 0x040ff000000810d8 */
[----:B------:R-:W-:Y:S01]  /*2ece0*/  HMMA.1688.F32.TF32 R180, R180, R142, R72 ;  /* 0x0000008eb4b4723c */ /* 0x000fe20000081048 */
[----:B------:R-:W-:-:S02]  /*2ecf0*/  IMAD.MOV.U32 R228, RZ, RZ, R53 ;  /* 0x000000ffffe47224 */ /* 0x000fc400078e0035 */
[----:B------:R-:W-:Y:S02]  /*2ed00*/  IMAD.MOV.U32 R229, RZ, RZ, R52 ;  /* 0x000000ffffe57224 */ /* 0x000fe400078e0034 */
[----:B------:R-:W-:Y:S02]  /*2ed10*/  IMAD.MOV.U32 R230, RZ, RZ, R41 ;  /* 0x000000ffffe67224 */ /* 0x000fe400078e0029 */
[----:B------:R-:W-:Y:S02]  /*2ed20*/  IMAD.MOV.U32 R231, RZ, RZ, R40 ;  /* 0x000000ffffe77224 */ /* 0x000fe400078e0028 */
[----:B------:R-:W-:Y:S02]  /*2ed30*/  IMAD.MOV.U32 R198, RZ, RZ, R125 ;  /* 0x000000ffffc67224 */ /* 0x000fe400078e007d */
[----:B------:R-:W-:-:S03]  /*2ed40*/  IMAD.MOV.U32 R199, RZ, RZ, R124 ;  /* 0x000000ffffc77224 */ /* 0x000fc600078e007c */
[C---:B------:R-:W-:Y:S01]  /*2ed50*/  HMMA.1688.F32.TF32 R124, R176.reuse, R126, R228 ;  /* 0x0000007eb07c723c */ /* 0x040fe200000810e4 */
[----:B------:R-:W-:Y:S02]  /*2ed60*/  IMAD.MOV.U32 R197, RZ, RZ, R128 ;  /* 0x000000ffffc57224 */ /* 0x000fe400078e0080 */
[----:B------:R-:W-:Y:S02]  /*2ed70*/  IMAD.MOV.U32 R186, RZ, RZ, R25 ;  /* 0x000000ffffba7224 */ /* 0x000fe400078e0019 */
[----:B------:R-:W-:Y:S02]  /*2ed80*/  IMAD.MOV.U32 R187, RZ, RZ, R24 ;  /* 0x000000ffffbb7224 */ /* 0x000fe400078e0018 */
[----:B------:R-:W-:Y:S01]  /*2ed90*/  IMAD.MOV.U32 R184, RZ, RZ, R29 ;  /* 0x000000ffffb87224 */ /* 0x000fe200078e001d */
[----:B------:R-:W-:Y:S01]  /*2eda0*/  HMMA.1688.F32.TF32 R24, R176, R26, R84 ;  /* 0x0000001ab018723c */ /* 0x000fe20000081054 */
[----:B------:R-:W-:Y:S02]  /*2edb0*/  IMAD.MOV.U32 R185, RZ, RZ, R28 ;  /* 0x000000ffffb97224 */ /* 0x000fe400078e001c */
[----:B------:R-:W-:-:S02]  /*2edc0*/  IMAD.MOV.U32 R190, RZ, RZ, R33 ;  /* 0x000000ffffbe7224 */ /* 0x000fc400078e0021 */
[----:B------:R-:W-:-:S03]  /*2edd0*/  IMAD.MOV.U32 R191, RZ, RZ, R32 ;  /* 0x000000ffffbf7224 */ /* 0x000fc600078e0020 */
[----:B------:R-:W-:Y:S01]  /*2ede0*/  HMMA.1688.F32.TF32 R28, R176, R30, R240 ;  /* 0x0000001eb01c723c */ /* 0x000fe200000810f0 */
[----:B------:R-:W-:Y:S02]  /*2edf0*/  IMAD.MOV.U32 R188, RZ, RZ, R37 ;  /* 0x000000ffffbc7224 */ /* 0x000fe400078e0025 */
[----:B------:R-:W-:Y:S02]  /*2ee00*/  IMAD.MOV.U32 R189, RZ, RZ, R36 ;  /* 0x000000ffffbd7224 */ /* 0x000fe400078e0024 */
[----:B------:R-:W-:-:S03]  /*2ee10*/  IMAD.MOV.U32 R196, RZ, RZ, R129 ;  /* 0x000000ffffc47224 */ /* 0x000fc600078e0081 */
[----:B------:R-:W-:Y:S01]  /*2ee20*/  HMMA.1688.F32.TF32 R36, R176, R38, R4 ;  /* 0x00000026b024723c */ /* 0x000fe20000081004 */
[----:B------:R-:W-:Y:S02]  /*2ee30*/  IMAD.MOV.U32 R194, RZ, RZ, R133 ;  /* 0x000000ffffc27224 */ /* 0x000fe400078e0085 */
[----:B------:R-:W-:-:S05]  /*2ee40*/  IMAD.MOV.U32 R195, RZ, RZ, R132 ;  /* 0x000000ffffc37224 */ /* 0x000fca00078e0084 */
[C---:B------:R-:W-:Y:S08]  /*2ee50*/  HMMA.1688.F32.TF32 R40, R176.reuse, R42, R8 ;  /* 0x0000002ab028723c */ /* 0x040ff00000081008 */
[C---:B------:R-:W-:Y:S08]  /*2ee60*/  HMMA.1688.F32.TF32 R52, R176.reuse, R54, R12 ;  /* 0x00000036b034723c */ /* 0x040ff0000008100c */
[----:B------:R-:W-:Y:S01]  /*2ee70*/  HMMA.1688.F32.TF32 R196, R176, R130, R196 ;  /* 0x00000082b0c4723c */ /* 0x000fe200000810c4 */
[----:B---3--:R-:W-:-:S02]  /*2ee80*/  IMAD.MOV.U32 R250, RZ, RZ, R0 ;  /* 0x000000fffffa7224 */ /* 0x008fc400078e0000 */
[----:B------:R-:W2:Y:S04]  /*2ee90*/  LDL.LU R0, [R1+0x1248] ;  /* 0x0012480001007983 */ /* 0x000ea80000300800 */
[----:B------:R-:W-:Y:S04]  /*2eea0*/  STL.64 [R1+0x250], R204 ;  /* 0x000250cc01007387 */ /* 0x000fe80000100a00 */
[----:B------:R1:W-:Y:S04]  /*2eeb0*/  STL.64 [R1+0x258], R206 ;  /* 0x000258ce01007387 */ /* 0x0003e80000100a00 */
[----:B-1----:R1:W5:Y:S04]  /*2eec0*/  LDL.LU.64 R206, [R1+0x1240] ;  /* 0x0012400001ce7983 */ /* 0x0023680000300a00 */
[----:B------:R1:W5:Y:S04]  /*2eed0*/  LDL.LU.64 R204, [R1+0x1238] ;  /* 0x0012380001cc7983 */ /* 0x0003680000300a00 */
[----:B------:R-:W-:Y:S04]  /*2eee0*/  STL.64 [R1+0x4c0], R68 ;  /* 0x0004c04401007387 */ /* 0x000fe80000100a00 */
[----:B------:R3:W-:Y:S04]  /*2eef0*/  STL.64 [R1+0x4c8], R70 ;  /* 0x0004c84601007387 */ /* 0x0007e80000100a00 */
[----:B---3--:R1:W5:Y:S04]  /*2ef00*/  LDL.LU.64 R70, [R1+0x1230] ;  /* 0x0012300001467983 */ /* 0x0083680000300a00 */
[----:B------:R1:W5:Y:S04]  /*2ef10*/  LDL.LU.64 R68, [R1+0x1228] ;  /* 0x0012280001447983 */ /* 0x0003680000300a00 */
[----:B------:R-:W-:Y:S04]  /*2ef20*/  STL.64 [R1+0x270], R48 ;  /* 0x0002703001007387 */ /* 0x000fe80000100a00 */
[----:B------:R3:W-:Y:S04]  /*2ef30*/  STL.64 [R1+0x278], R50 ;  /* 0x0002783201007387 */ /* 0x0007e80000100a00 */
[----:B---3--:R1:W5:Y:S04]  /*2ef40*/  LDL.LU.64 R50, [R1+0x1220] ;  /* 0x0012200001327983 */ /* 0x0083680000300a00 */
[----:B------:R1:W5:Y:S04]  /*2ef50*/  LDL.LU.64 R48, [R1+0x1218] ;  /* 0x0012180001307983 */ /* 0x0003680000300a00 */
[----:B------:R-:W-:Y:S04]  /*2ef60*/  STL.64 [R1+0x3c0], R44 ;  /* 0x0003c02c01007387 */ /* 0x000fe80000100a00 */
[----:B------:R3:W-:Y:S01]  /*2ef70*/  STL.64 [R1+0x3c8], R46 ;  /* 0x0003c82e01007387 */ /* 0x0007e20000100a00 */
[----:B------:R-:W-:-:S03]  /*2ef80*/  IMAD.MOV.U32 R251, RZ, RZ, R252 ;  /* 0x000000fffffb7224 */ /* 0x000fc600078e00fc */
[----:B---3--:R1:W5:Y:S04]  /*2ef90*/  LDL.LU.64 R46, [R1+0x1210] ;  /* 0x00121000012e7983 */ /* 0x0083680000300a00 */
[----:B------:R1:W5:Y:S04]  /*2efa0*/  LDL.LU.64 R44, [R1+0x1208] ;  /* 0x00120800012c7983 */ /* 0x0003680000300a00 */
[----:B------:R1:W5:Y:S04]  /*2efb0*/  LDL.LU.64 R74, [R1+0x1200] ;  /* 0x00120000014a7983 */ /* 0x0003680000300a00 */
[----:B------:R1:W5:Y:S04]  /*2efc0*/  LDL.LU.64 R72, [R1+0x11f8] ;  /* 0x0011f80001487983 */ /* 0x0003680000300a00 */
[----:B------:R4:W-:Y:S04]  /*2efd0*/  STL.64 [R1+0x390], R180 ;  /* 0x000390b401007387 */ /* 0x0009e80000100a00 */
[----:B------:R3:W-:Y:S04]  /*2efe0*/  STL.64 [R1+0x398], R182 ;  /* 0x000398b601007387 */ /* 0x0007e80000100a00 */
[----:B------:R-:W2:Y:S01]  /*2eff0*/  LDL.LU R128, [R1+0x938] ;  /* 0x0009380001807983 */ /* 0x000ea20000300800 */
[----:B----4-:R-:W-:-:S02]  /*2f000*/  IMAD.MOV.U32 R180, RZ, RZ, R21 ;  /* 0x000000ffffb47224 */ /* 0x010fc400078e0015 */
[----:B------:R-:W-:Y:S01]  /*2f010*/  IMAD.MOV.U32 R181, RZ, RZ, R20 ;  /* 0x000000ffffb57224 */ /* 0x000fe200078e0014 */
[----:B---3--:R-:W-:Y:S01]  /*2f020*/  MOV R182, R17 ;  /* 0x0000001100b67202 */ /* 0x008fe20000000f00 */
[----:B------:R-:W-:Y:S02]  /*2f030*/  IMAD.MOV.U32 R183, RZ, RZ, R16 ;  /* 0x000000ffffb77224 */ /* 0x000fe400078e0010 */
[C---:B------:R-:W-:Y:S01]  /*2f040*/  HMMA.1688.F32.TF32 R16, R176.reuse, R18, R76 ;  /* 0x00000012b010723c */ /* 0x040fe2000008104c */
[----:B------:R1:W5:Y:S04]  /*2f050*/  LDL.LU.64 R78, [R1+0x11f0] ;  /* 0x0011f000014e7983 */ /* 0x0003680000300a00 */
[----:B------:R1:W5:Y:S03]  /*2f060*/  LDL.LU.64 R76, [R1+0x11e8] ;  /* 0x0011e800014c7983 */ /* 0x0003660000300a00 */
[C---:B------:R-:W-:Y:S01]  /*2f070*/  HMMA.1688.F32.TF32 R20, R176.reuse, R22, R80 ;  /* 0x00000016b014723c */ /* 0x040fe20000081050 */
[----:B------:R1:W5:Y:S04]  /*2f080*/  LDL.LU.64 R82, [R1+0x11e0] ;  /* 0x0011e00001527983 */ /* 0x0003680000300a00 */
[----:B------:R1:W5:Y:S04]  /*2f090*/  LDL.LU.64 R80, [R1+0x11d8] ;  /* 0x0011d80001507983 */ /* 0x0003680000300a00 */
[----:B------:R1:W5:Y:S01]  /*2f0a0*/  LDL.LU.64 R86, [R1+0x11d0] ;  /* 0x0011d00001567983 */ /* 0x0003620000300a00 */
[C---:B------:R-:W-:Y:S03]  /*2f0b0*/  HMMA.1688.F32.TF32 R32, R176.reuse, R34, R248 ;  /* 0x00000022b020723c */ /* 0x040fe600000810f8 */
[----:B------:R1:W5:Y:S04]  /*2f0c0*/  LDL.LU.64 R84, [R1+0x11c8] ;  /* 0x0011c80001547983 */ /* 0x0003680000300a00 */
[----:B------:R1:W5:Y:S04]  /*2f0d0*/  LDL.LU.64 R242, [R1+0x11c0] ;  /* 0x0011c00001f27983 */ /* 0x0003680000300a00 */
[----:B------:R1:W5:Y:S04]  /*2f0e0*/  LDL.LU.64 R240, [R1+0x11b8] ;  /* 0x0011b80001f07983 */ /* 0x0003680000300a00 */
[----:B------:R1:W5:Y:S04]  /*2f0f0*/  LDL.LU.64 R250, [R1+0x11b0] ;  /* 0x0011b00001fa7983 */ /* 0x0003680000300a00 */
[----:B------:R1:W5:Y:S04]  /*2f100*/  LDL.LU.64 R248, [R1+0x11a8] ;  /* 0x0011a80001f87983 */ /* 0x0003680000300a00 */
[----:B------:R1:W5:Y:S04]  /*2f110*/  LDL.LU.64 R6, [R1+0x11a0] ;  /* 0x0011a00001067983 */ /* 0x0003680000300a00 */
[----:B------:R1:W5:Y:S04]  /*2f120*/  LDL.LU.64 R4, [R1+0x1198] ;  /* 0x0011980001047983 */ /* 0x0003680000300a00 */
[----:B------:R1:W5:Y:S04]  /*2f130*/  LDL.LU.64 R10, [R1+0x1190] ;  /* 0x00119000010a7983 */ /* 0x0003680000300a00 */
[----:B------:R1:W5:Y:S01]  /*2f140*/  LDL.LU.64 R8, [R1+0x1188] ;  /* 0x0011880001087983 */ /* 0x0003620000300a00 */
[C---:B------:R-:W-:Y:S03]  /*2f150*/  HMMA.1688.F32.TF32 R56, R176.reuse, R58, R180 ;  /* 0x0000003ab038723c */ /* 0x040fe600000810b4 */
[----:B------:R1:W5:Y:S04]  /*2f160*/  LDL.LU.64 R14, [R1+0x1180] ;  /* 0x00118000010e7983 */ /* 0x0003680000300a00 */
[----:B------:R1:W5:Y:S01]  /*2f170*/  LDL.LU.64 R12, [R1+0x1178] ;  /* 0x00117800010c7983 */ /* 0x0003620000300a00 */
[C---:B------:R-:W-:Y:S03]  /*2f180*/  HMMA.1688.F32.TF32 R180, R176.reuse, R134, R192 ;  /* 0x00000086b0b4723c */ /* 0x040fe600000810c0 */
[----:B------:R3:W-:Y:S05]  /*2f190*/  STL.64 [R1+0x220], R124 ;  /* 0x0002207c01007387 */ /* 0x0007ea0000100a00 */
[----:B------:R-:W-:Y:S01]  /*2f1a0*/  HMMA.1688.F32.TF32 R132, R176, R138, R188 ;  /* 0x0000008ab084723c */ /* 0x000fe200000810bc */
[----:B------:R4:W-:Y:S01]  /*2f1b0*/  STL.64 [R1+0x228], R126 ;  /* 0x0002287e01007387 */ /* 0x0009e20000100a00 */
[----:B---3--:R-:W-:-:S05]  /*2f1c0*/  IMAD.MOV.U32 R125, RZ, RZ, c[0x0][0x180] ;  /* 0x00006000ff7d7624 */ /* 0x008fca00078e00ff */
[----:B------:R-:W-:Y:S02]  /*2f1d0*/  IADD3 R2, R125, -0x80, RZ ;  /* 0xffffff807d027810 */ /* 0x000fe40007ffe0ff */
[----:B----4-:R-:W-:Y:S01]  /*2f1e0*/  HMMA.1688.F32.TF32 R124, R176, R142, R184 ;  /* 0x0000008eb07c723c */ /* 0x010fe200000810b8 */
[----:B------:R-:W-:Y:S04]  /*2f1f0*/  STL.64 [R1+0x210], R196 ;  /* 0x000210c401007387 */ /* 0x000fe80000100a00 */
[----:B------:R-:W-:Y:S04]  /*2f200*/  STL.64 [R1+0x218], R198 ;  /* 0x000218c601007387 */ /* 0x000fe80000100a00 */
[----:B------:R-:W-:Y:S04]  /*2f210*/  STL.64 [R1+0x200], R180 ;  /* 0x000200b401007387 */ /* 0x000fe80000100a00 */
[----:B------:R-:W-:Y:S04]  /*2f220*/  STL.64 [R1+0x208], R182 ;  /* 0x000208b601007387 */ /* 0x000fe80000100a00 */
[----:B------:R-:W-:Y:S04]  /*2f230*/  STL.64 [R1+0x1d0], R132 ;  /* 0x0001d08401007387 */ /* 0x000fe80000100a00 */
[----:B------:R-:W-:Y:S04]  /*2f240*/  STL.64 [R1+0x1d8], R134 ;  /* 0x0001d88601007387 */ /* 0x000fe80000100a00 */
[----:B------:R-:W3:Y:S04]  /*2f250*/  LDL.LU R139, [R1+0x1130] ;  /* 0x00113000018b7983 */ /* 0x000ee80000300800 */
[----:B------:R-:W-:Y:S04]  /*2f260*/  STL.64 [R1+0x190], R124 ;  /* 0x0001907c01007387 */ /* 0x000fe80000100a00 */
[----:B------:R4:W-:Y:S04]  /*2f270*/  STL.64 [R1+0x198], R126 ;  /* 0x0001987e01007387 */ /* 0x0009e80000100a00 */
[----:B----4-:R-:W4:Y:S04]  /*2f280*/  LDL.LU R126, [R1+0x1134] ;  /* 0x00113400017e7983 */ /* 0x010f280000300800 */
[----:B------:R-:W3:Y:S04]  /*2f290*/  LDL.LU R143, [R1+0x1128] ;  /* 0x00112800018f7983 */ /* 0x000ee80000300800 */
[----:B------:R-:W3:Y:S04]  /*2f2a0*/  LDL.LU R136, [R1+0x1138] ;  /* 0x0011380001887983 */ /* 0x000ee80000300800 */
[----:B------:R-:W3:Y:S04]  /*2f2b0*/  LDL.LU R142, [R1+0x1120] ;  /* 0x00112000018e7983 */ /* 0x000ee80000300800 */
[----:B------:R-:W3:Y:S01]  /*2f2c0*/  LDL.LU R131, [R1+0x112c] ;  /* 0x00112c0001837983 */ /* 0x000ee20000300800 */
[----:B------:R-:W-:-:S02]  /*2f2d0*/  IMAD.MOV.U32 R252, RZ, RZ, 0x3f ;  /* 0x0000003ffffc7424 */ /* 0x000fc400078e00ff */
[----:B------:R-:W-:Y:S01]  /*2f2e0*/  IMAD.MOV.U32 R138, RZ, RZ, c[0x0][0x188] ;  /* 0x00006200ff8a7624 */ /* 0x000fe200078e00ff */
[----:B------:R-:W3:Y:S02]  /*2f2f0*/  LDL.LU R130, [R1+0xf58] ;  /* 0x000f580001827983 */ /* 0x000ee40000300800 */
[----:B------:R-:W-:Y:S02]  /*2f300*/  IADD3 R252, R252, c[0x0][0x180], RZ ;  /* 0x00006000fcfc7a10 */ /* 0x000fe40007ffe0ff */
[----:B------:R-:W3:Y:S02]  /*2f310*/  LDL.LU R127, [R1+0xf60] ;  /* 0x000f6000017f7983 */ /* 0x000ee40000300800 */
[----:B------:R-:W-:Y:S01]  /*2f320*/  SHF.R.S32.HI R3, RZ, 0x1f, R252 ;  /* 0x0000001fff037819 */ /* 0x000fe200000114fc */
[----:B------:R-:W-:Y:S01]  /*2f330*/  IMAD.SHL.U32 R138, R138, 0x40, RZ ;  /* 0x000000408a8a7824 */ /* 0x000fe200078e00ff */
[----:B------:R-:W1:Y:S02]  /*2f340*/  S2R R133, SR_TID.X ;  /* 0x0000000000857919 */ /* 0x000e640000002100 */
[----:B------:R-:W-:Y:S01]  /*2f350*/  LEA.HI R3, R3, R252, RZ, 0x6 ;  /* 0x000000fc03037211 */ /* 0x000fe200078f30ff */
[----:B------:R-:W-:Y:S01]  /*2f360*/  IMAD.SHL.U32 R138, R138, 0x4, RZ ;  /* 0x000000048a8a7824 */ /* 0x000fe200078e00ff */
[----:B------:R-:W3:Y:S02]  /*2f370*/  LDL.LU R132, [R1+0x1118] ;  /* 0x0011180001847983 */ /* 0x000ee40000300800 */
[----:B------:R-:W-:-:S02]  /*2f380*/  SHF.R.S32.HI R3, RZ, 0x6, R3 ;  /* 0x00000006ff037819 */ /* 0x000fc40000011403 */
[----:B------:R-:W3:Y:S02]  /*2f390*/  LDL.LU R129, [R1+0x1124] ;  /* 0x0011240001817983 */ /* 0x000ee40000300800 */
[----:B------:R-:W-:Y:S02]  /*2f3a0*/  IADD3 R3, R3, -0x2, RZ ;  /* 0xfffffffe03037810 */ /* 0x000fe40007ffe0ff */
[----:B------:R-:W3:Y:S04]  /*2f3b0*/  LDL.LU R141, [R1+0xf50] ;  /* 0x000f5000018d7983 */ /* 0x000ee80000300800 */
[----:B------:R-:W3:Y:S01]  /*2f3c0*/  LDL.LU R140, [R1+0xf5c] ;  /* 0x000f5c00018c7983 */ /* 0x000ee20000300800 */
[----:B------:R-:W-:-:S03]  /*2f3d0*/  UISETP.GT.AND UP0, UPT, UR5, 0x1, UPT ;  /* 0x000000010500788c */ /* 0x000fc6000bf04270 */
[----:B------:R-:W3:Y:S04]  /*2f3e0*/  LDL.LU R137, [R1+0x111c] ;  /* 0x00111c0001897983 */ /* 0x000ee80000300800 */
[----:B------:R-:W3:Y:S01]  /*2f3f0*/  LDL.LU R134, [R1+0xf54] ;  /* 0x000f540001867983 */ /* 0x000ee20000300800 */
[----:B------:R-:W-:Y:S01]  /*2f400*/  USEL UR5, UR5, URZ, !UP0 ;  /* 0x0000003f05057287 */ /* 0x000fe2000c000000 */
[----:B-1----:R-:W-:-:S05]  /*2f410*/  LOP3.LUT R252, R133, 0x7f, RZ, 0xc0, !PT ;  /* 0x0000007f85fc7812 */ /* 0x002fca00078ec0ff */
[----:B------:R-:W-:Y:S02]  /*2f420*/  IMAD.SHL.U32 R135, R252, 0x4, RZ ;  /* 0x00000004fc877824 */ /* 0x000fe400078e00ff */
[C---:B--2---:R-:W-:Y:S01]  /*2f430*/  IMAD R2, R128.reuse, -0x40, R2 ;  /* 0xffffffc080027824 */ /* 0x044fe200078e0202 */
[----:B------:R-:W-:-:S04]  /*2f440*/  ISETP.GE.AND P0, PT, R128, R3, PT ;  /* 0x000000038000720c */ /* 0x000fc80003f06270 */
[C---:B------:R-:W-:Y:S02]  /*2f450*/  ISETP.GT.AND P1, PT, R2.reuse, RZ, PT ;  /* 0x000000ff0200720c */ /* 0x040fe40003f24270 */
[C---:B------:R-:W-:Y:S02]  /*2f460*/  ISETP.GT.AND P2, PT, R2.reuse, 0x4, PT ;  /* 0x000000040200780c */ /* 0x040fe40003f44270 */
[----:B------:R-:W-:Y:S02]  /*2f470*/  SEL R3, RZ, 0x4, !P1 ;  /* 0x00000004ff037807 */ /* 0x000fe40004800000 */
[----:B------:R-:W-:Y:S02]  /*2f480*/  SEL R125, RZ, 0x4, !P2 ;  /* 0x00000004ff7d7807 */ /* 0x000fe40005000000 */
[----:B------:R-:W-:Y:S02]  /*2f490*/  SEL R3, R3, RZ, !P0 ;  /* 0x000000ff03037207 */ /* 0x000fe40004000000 */
[----:B------:R-:W-:-:S02]  /*2f4a0*/  ISETP.GT.AND P3, PT, R2, 0x8, PT ;  /* 0x000000080200780c */ /* 0x000fc40003f64270 */
[----:B------:R-:W-:Y:S02]  /*2f4b0*/  ISETP.GT.AND P4, PT, R2, 0xc, PT ;  /* 0x0000000c0200780c */ /* 0x000fe40003f84270 */
[----:B------:R-:W-:Y:S02]  /*2f4c0*/  SEL R125, R125, RZ, !P0 ;  /* 0x000000ff7d7d7207 */ /* 0x000fe40004000000 */
[----:B------:R-:W-:Y:S02]  /*2f4d0*/  ISETP.NE.U32.AND P1, PT, R3, RZ, PT ;  /* 0x000000ff0300720c */ /* 0x000fe40003f25070 */
[----:B------:R-:W-:Y:S02]  /*2f4e0*/  SEL R124, RZ, 0x4, !P3 ;  /* 0x00000004ff7c7807 */ /* 0x000fe40005800000 */
[----:B------:R-:W-:Y:S02]  /*2f4f0*/  SEL R3, RZ, 0x4, !P4 ;  /* 0x00000004ff037807 */ /* 0x000fe40006000000 */
[----:B------:R-:W-:-:S02]  /*2f500*/  ISETP.NE.U32.AND P3, PT, R125, RZ, PT ;  /* 0x000000ff7d00720c */ /* 0x000fc40003f65070 */
[----:B------:R-:W-:Y:S02]  /*2f510*/  SEL R3, R3, RZ, !P0 ;  /* 0x000000ff03037207 */ /* 0x000fe40004000000 */
[----:B------:R-:W-:Y:S02]  /*2f520*/  SEL R124, R124, RZ, !P0 ;  /* 0x000000ff7c7c7207 */ /* 0x000fe40004000000 */
[----:B------:R-:W-:Y:S01]  /*2f530*/  ISETP.NE.U32.AND P4, PT, R3, RZ, PT ;  /* 0x000000ff0300720c */ /* 0x000fe20003f85070 */
[----:B------:R-:W-:Y:S01]  /*2f540*/  IMAD.U32 R3, RZ, RZ, UR5 ;  /* 0x00000005ff037e24 */ /* 0x000fe2000f8e00ff */
[----:B------:R-:W-:-:S03]  /*2f550*/  ISETP.NE.U32.AND P2, PT, R124, RZ, PT ;  /* 0x000000ff7c00720c */ /* 0x000fc60003f45070 */
[----:B------:R-:W-:Y:S01]  /*2f560*/  IMAD R3, R3, 0x10000, R135 ;  /* 0x0001000003037824 */ /* 0x000fe200078e0287 */
[----:B----4-:R-:W-:-:S05]  /*2f570*/  IADD3 R126, P5, R126, R138, RZ ;  /* 0x0000008a7e7e7210 */ /* 0x010fca0007fbe0ff */
[--C-:B---3--:R-:W-:Y:S01]  /*2f580*/  IMAD.X R139, R139, 0x1, R0.reuse, P5 ;  /* 0x000000018b8b7824 */ /* 0x108fe200028e0600 */
[-C--:B------:R-:W-:Y:S01]  /*2f590*/  IADD3 R136, P6, R136, R138.reuse, RZ ;  /* 0x0000008a88887210 */ /* 0x080fe20007fde0ff */
[----:B------:R-:W-:Y:S04]  /*2f5a0*/  STL [R1+0x1134], R126 ;  /* 0x0011347e01007387 */ /* 0x000fe80000100800 */
[----:B------:R-:W-:Y:S01]  /*2f5b0*/  IMAD.X R143, R143, 0x1, R0, P6 ;  /* 0x000000018f8f7824 */ /* 0x000fe200030e0600 */
[----:B------:R-:W-:Y:S01]  /*2f5c0*/  IADD3 R131, P5, R131, R138, RZ ;  /* 0x0000008a83837210 */ /* 0x000fe20007fbe0ff */
[----:B------:R-:W-:Y:S01]  /*2f5d0*/  STL [R1+0x1138], R136 ;  /* 0x0011388801007387 */ /* 0x000fe20000100800 */
[----:B------:R-:W-:-:S03]  /*2f5e0*/  IMAD.MOV.U32 R125, RZ, RZ, R139 ;  /* 0x000000ffff7d7224 */ /* 0x000fc600078e008b */
[----:B------:R1:W-:Y:S04]  /*2f5f0*/  STL [R1+0x1130], R139 ;  /* 0x0011308b01007387 */ /* 0x0003e80000100800 */
[----:B------:R2:W-:Y:S04]  /*2f600*/  STL [R1+0x112c], R131 ;  /* 0x00112c8301007387 */ /* 0x0005e80000100800 */
[----:B------:R-:W-:Y:S04]  /*2f610*/  STL [R1+0x1128], R143 ;  /* 0x0011288f01007387 */ /* 0x000fe80000100800 */
[----:B-1----:R-:W3:Y:S01]  /*2f620*/  LDL.LU R139, [R1+0x1110] ;  /* 0x00111000018b7983 */ /* 0x002ee20000300800 */
[----:B------:R-:W-:-:S05]  /*2f630*/  IMAD.MOV.U32 R124, RZ, RZ, R126 ;  /* 0x000000ffff7c7224 */ /* 0x000fca00078e007e */
[----:B------:R-:W-:Y:S01]  /*2f640*/  @!PT LDS RZ, [RZ] ;  /* 0x00000000fffff984 */ /* 0x000fe20000000800 */
[----:B------:R-:W-:Y:S01]  /*2f650*/  @!PT LDS RZ, [RZ] ;  /* 0x00000000fffff984 */ /* 0x000fe20000000800 */
[----:B------:R-:W-:Y:S01]  /*2f660*/  @!PT LDS RZ, [RZ] ;  /* 0x00000000fffff984 */ /* 0x000fe20000000800 */
[----:B------:R1:W-:Y:S02]  /*2f670*/  LDGSTS.E [R3], [R124.64], P1 ;  /* 0x000000007c037fae */ /* 0x0003e40008921848 */
[----:B-1----:R-:W-:Y:S02]  /*2f680*/  IMAD.MOV.U32 R124, RZ, RZ, R136 ;  /* 0x000000ffff7c7224 */ /* 0x002fe400078e0088 */
[----:B------:R-:W4:Y:S01]  /*2f690*/  LDL.LU R136, [R1+0xf48] ;  /* 0x000f480001887983 */ /* 0x000f220000300800 */
[----:B------:R-:W-:Y:S02]  /*2f6a0*/  IMAD.MOV.U32 R125, RZ, RZ, R143 ;  /* 0x000000ffff7d7224 */ /* 0x000fe400078e008f */
[----:B------:R-:W-:Y:S01]  /*2f6b0*/  IMAD.X R142, R142, 0x1, R0, P5 ;  /* 0x000000018e8e7824 */ /* 0x000fe200028e0600 */
[----:B------:R-:W-:Y:S02]  /*2f6c0*/  IADD3 R127, P5, R127, R138, RZ ;  /* 0x0000008a7f7f7210 */ /* 0x000fe40007fbe0ff */
[----:B------:R1:W-:Y:S01]  /*2f6d0*/  LDGSTS.E [R3+0x200], [R124.64], P1 ;  /* 0x002000007c037fae */ /* 0x0003e20008921848 */
[----:B------:R-:W-:-:S02]  /*2f6e0*/  ISETP.GT.AND P6, PT, R2, 0x10, PT ;  /* 0x000000100200780c */ /* 0x000fc40003fc4270 */
[----:B------:R-:W-:Y:S02]  /*2f6f0*/  IMAD.X R130, R130, 0x1, R0, P5 ;  /* 0x0000000182827824 */ /* 0x000fe400028e0600 */
[----:B------:R-:W-:Y:S02]  /*2f700*/  SEL R126, RZ, 0x4, !P6 ;  /* 0x00000004ff7e7807 */ /* 0x000fe40007000000 */
[----:B-1----:R-:W-:Y:S01]  /*2f710*/  MOV R124, R131 ;  /* 0x00000083007c7202 */ /* 0x002fe20000000f00 */
[----:B------:R-:W-:Y:S01]  /*2f720*/  IMAD.MOV.U32 R125, RZ, RZ, R142 ;  /* 0x000000ffff7d7224 */ /* 0x000fe200078e008e */
[----:B------:R-:W-:-:S04]  /*2f730*/  SEL R126, R126, RZ, !P0 ;  /* 0x000000ff7e7e7207 */ /* 0x000fc80004000000 */
[----:B------:R1:W-:Y:S01]  /*2f740*/  LDGSTS.E [R3+0x1000], [R124.64], P3 ;  /* 0x010000007c037fae */ /* 0x0003e20009921848 */
[----:B------:R-:W-:Y:S02]  /*2f750*/  ISETP.GT.AND P5, PT, R2, 0x14, PT ;  /* 0x000000140200780c */ /* 0x000fe40003fa4270 */
[----:B------:R-:W-:Y:S01]  /*2f760*/  ISETP.NE.U32.AND P1, PT, R126, RZ, PT ;  /* 0x000000ff7e00720c */ /* 0x000fe20003f25070 */
[----:B------:R-:W-:Y:S01]  /*2f770*/  STL [R1+0x1120], R142 ;  /* 0x0011208e01007387 */ /* 0x000fe20000100800 */
[----:B------:R-:W-:Y:S01]  /*2f780*/  SEL R126, RZ, 0x4, !P5 ;  /* 0x00000004ff7e7807 */ /* 0x000fe20006800000 */
[----:B-1----:R-:W-:Y:S02]  /*2f790*/  IMAD.MOV.U32 R124, RZ, RZ, R127 ;  /* 0x000000ffff7c7224 */ /* 0x002fe400078e007f */
[----:B------:R-:W-:Y:S01]  /*2f7a0*/  IMAD.MOV.U32 R125, RZ, RZ, R130 ;  /* 0x000000ffff7d7224 */ /* 0x000fe200078e0082 */
[----:B------:R-:W-:-:S04]  /*2f7b0*/  IADD3 R140, P5, R140, R138, RZ ;  /* 0x0000008a8c8c7210 */ /* 0x000fc80007fbe0ff */
[----:B------:R1:W-:Y:S01]  /*2f7c0*/  LDGSTS.E [R3+0x1200], [R124.64], P3 ;  /* 0x012000007c037fae */ /* 0x0003e20009921848 */
[----:B------:R-:W-:-:S03]  /*2f7d0*/  IADD3 R129, P3, R129, R138, RZ ;  /* 0x0000008a81817210 */ /* 0x000fc60007f7e0ff */
[----:B------:R-:W-:Y:S01]  /*2f7e0*/  STL [R1+0xf60], R127 ;  /* 0x000f607f01007387 */ /* 0x000fe20000100800 */
[----:B------:R-:W-:Y:S01]  /*2f7f0*/  IADD3 R137, P6, R137, R138, RZ ;  /* 0x0000008a89897210 */ /* 0x000fe20007fde0ff */
[--C-:B------:R-:W-:Y:S02]  /*2f800*/  IMAD.X R132, R132, 0x1, R0.reuse, P3 ;  /* 0x0000000184847824 */ /* 0x100fe400018e0600 */
[----:B------:R1:W-:Y:S01]  /*2f810*/  STL [R1+0xf58], R130 ;  /* 0x000f588201007387 */ /* 0x0003e20000100800 */
[----:B------:R-:W-:-:S03]  /*2f820*/  IMAD.X R141, R141, 0x1, R0, P5 ;  /* 0x000000018d8d7824 */ /* 0x000fc600028e0600 */
[----:B--2---:R-:W2:Y:S01]  /*2f830*/  LDL.LU R131, [R1+0x1108] ;  /* 0x0011080001837983 */ /* 0x004ea20000300800 */
[----:B-1----:R-:W-:Y:S02]  /*2f840*/  SEL R124, R126, RZ, !P0 ;  /* 0x000000ff7e7c7207 */ /* 0x002fe40004000000 */
[----:B------:R-:W-:Y:S01]  /*2f850*/  IADD3 R134, P5, R134, R138, RZ ;  /* 0x0000008a86867210 */ /* 0x000fe20007fbe0ff */
[----:B------:R-:W2:Y:S04]  /*2f860*/  LDL.LU R130, [R1+0x1114] ;  /* 0x0011140001827983 */ /* 0x000ea80000300800 */
[----:B------:R-:W2:Y:S01]  /*2f870*/  LDL.LU R127, [R1+0xf4c] ;  /* 0x000f4c00017f7983 */ /* 0x000ea20000300800 */
[----:B------:R-:W-:-:S03]  /*2f880*/  ISETP.NE.U32.AND P3, PT, R124, RZ, PT ;  /* 0x000000ff7c00720c */ /* 0x000fc60003f65070 */
[----:B------:R1:W-:Y:S01]  /*2f890*/  STL [R1+0x1124], R129 ;  /* 0x0011248101007387 */ /* 0x0003e20000100800 */
[----:B------:R-:W-:-:S03]  /*2f8a0*/  IMAD.MOV.U32 R124, RZ, RZ, R129 ;  /* 0x000000ffff7c7224 */ /* 0x000fc600078e0081 */
[----:B------:R-:W-:Y:S04]  /*2f8b0*/  STL [R1+0xf5c], R140 ;  /* 0x000f5c8c01007387 */ /* 0x000fe80000100800 */
[----:B------:R1:W-:Y:S04]  /*2f8c0*/  STL [R1+0x1118], R132 ;  /* 0x0011188401007387 */ /* 0x0003e80000100800 */
[----:B------:R-:W-:Y:S01]  /*2f8d0*/  STL [R1+0x111c], R137 ;  /* 0x00111c8901007387 */ /* 0x000fe20000100800 */
[C---:B------:R-:W-:Y:S03]  /*2f8e0*/  HMMA.1688.F32.TF32 R60, R176.reuse, R62, R236 ;  /* 0x0000003eb03c723c */ /* 0x040fe600000810ec */
[----:B------:R3:W-:Y:S04]  /*2f8f0*/  STL [R1+0xf50], R141 ;  /* 0x000f508d01007387 */ /* 0x0007e80000100800 */
[----:B-1----:R-:W2:Y:S01]  /*2f900*/  LDL.LU R129, [R1+0xf40] ;  /* 0x000f400001817983 */ /* 0x002ea20000300800 */
[----:B------:R-:W-:Y:S03]  /*2f910*/  HMMA.1688.F32.TF32 R64, R176, R66, R232 ;  /* 0x00000042b040723c */ /* 0x000fe600000810e8 */
[----:B------:R-:W-:Y:S01]  /*2f920*/  STL [R1+0xf54], R134 ;  /* 0x000f548601007387 */ /* 0x000fe20000100800 */
[----:B------:R-:W-:-:S05]  /*2f930*/  IMAD.MOV.U32 R125, RZ, RZ, R132 ;  /* 0x000000ffff7d7224 */ /* 0x000fca00078e0084 */
[----:B------:R1:W-:Y:S02]  /*2f940*/  LDGSTS.E [R3+0x2000], [R124.64], P2 ;  /* 0x020000007c037fae */ /* 0x0003e40009121848 */
[----:B-1----:R-:W-:Y:S02]  /*2f950*/  IMAD.MOV.U32 R125, RZ, RZ, R141 ;  /* 0x000000ffff7d7224 */ /* 0x002fe400078e008d */
[----:B---3--:R-:W-:-:S05]  /*2f960*/  IMAD.X R139, R139, 0x1, R0, P6 ;  /* 0x000000018b8b7824 */ /* 0x008fca00030e0600 */
[----:B------:R-:W-:Y:S04]  /*2f970*/  STL [R1+0x1110], R139 ;  /* 0x0011108b01007387 */ /* 0x000fe80000100800 */
[----:B------:R-:W3:Y:S04]  /*2f980*/  LDL.LU R176, [R1+0x110c] ;  /* 0x00110c0001b07983 */ /* 0x000ee80000300800 */
[----:B------:R-:W3:Y:S01]  /*2f990*/  LDL.LU R132, [R1+0xf44] ;  /* 0x000f440001847983 */ /* 0x000ee20000300800 */
[----:B----4-:R-:W-:-:S05]  /*2f9a0*/  IMAD.X R136, R136, 0x1, R0, P5 ;  /* 0x0000000188887824 */ /* 0x010fca00028e0600 */
[----:B------:R1:W-:Y:S04]  /*2f9b0*/  STL [R1+0xf48], R136 ;  /* 0x000f488801007387 */ /* 0x0003e80000100800 */
[----:B------:R-:W4:Y:S04]  /*2f9c0*/  LDL.LU R177, [R1+0x1100] ;  /* 0x0011000001b17983 */ /* 0x000f280000300800 */
[----:B------:R-:W4:Y:S04]  /*2f9d0*/  LDL.LU R143, [R1+0xf38] ;  /* 0x000f3800018f7983 */ /* 0x000f280000300800 */
[----:B------:R-:W4:Y:S04]  /*2f9e0*/  LDL.LU R142, [R1+0x10f8] ;  /* 0x0010f800018e7983 */ /* 0x000f280000300800 */
[----:B------:R-:W4:Y:S01]  /*2f9f0*/  LDL.LU R141, [R1+0x1104] ;  /* 0x00110400018d7983 */ /* 0x000f220000300800 */
[----:B------:R-:W-:-:S05]  /*2fa00*/  IMAD.MOV.U32 R124, RZ, RZ, R140 ;  /* 0x000000ffff7c7224 */ /* 0x000fca00078e008c */
[----:B------:R1:W-:Y:S01]  /*2fa10*/  LDGSTS.E [R3+0x2200], [R124.64], P2 ;  /* 0x022000007c037fae */ /* 0x0003e20009121848 */
[C---:B------:R-:W-:Y:S02]  /*2fa20*/  ISETP.GT.AND P2, PT, R2.reuse, 0x18, PT ;  /* 0x000000180200780c */ /* 0x040fe40003f44270 */
[----:B------:R-:W-:Y:S01]  /*2fa30*/  ISETP.GT.AND P5, PT, R2, 0x1c, PT ;  /* 0x0000001c0200780c */ /* 0x000fe20003fa4270 */
[----:B-1----:R-:W-:Y:S02]  /*2fa40*/  IMAD.MOV.U32 R124, RZ, RZ, R137 ;  /* 0x000000ffff7c7224 */ /* 0x002fe400078e0089 */
[----:B------:R-:W-:Y:S01]  /*2fa50*/  IMAD.MOV.U32 R125, RZ, RZ, R139 ;  /* 0x000000ffff7d7224 */ /* 0x000fe200078e008b */
[----:B------:R-:W4:Y:S04]  /*2fa60*/  LDL.LU R137, [R1+0xf30] ;  /* 0x000f300001897983 */ /* 0x000f280000300800 */
[----:B------:R1:W-:Y:S02]  /*2fa70*/  LDGSTS.E [R3+0x3000], [R124.64], P4 ;  /* 0x030000007c037fae */ /* 0x0003e4000a121848 */
[----:B-1----:R-:W-:-:S02]  /*2fa80*/  IMAD.MOV.U32 R124, RZ, RZ, R134 ;  /* 0x000000ffff7c7224 */ /* 0x002fc400078e0086 */
[----:B------:R-:W-:Y:S02]  /*2fa90*/  IMAD.MOV.U32 R125, RZ, RZ, R136 ;  /* 0x000000ffff7d7224 */ /* 0x000fe400078e0088 */
[----:B------:R-:W4:Y:S04]  /*2faa0*/  LDL.LU R136, [R1+0xf3c] ;  /* 0x000f3c0001887983 */ /* 0x000f280000300800 */
[----:B------:R1:W-:Y:S01]  /*2fab0*/  LDGSTS.E [R3+0x3200], [R124.64], P4 ;  /* 0x032000007c037fae */ /* 0x0003e2000a121848 */
[----:B------:R-:W-:Y:S02]  /*2fac0*/  ISETP.GT.AND P6, PT, R2, 0x20, PT ;  /* 0x000000200200780c */ /* 0x000fe40003fc4270 */
[----:B-1----:R-:W-:Y:S02]  /*2fad0*/  SEL R125, RZ, 0x4, !P2 ;  /* 0x00000004ff7d7807 */ /* 0x002fe40005000000 */
[----:B------:R-:W-:-:S02]  /*2fae0*/  SEL R124, RZ, 0x4, !P5 ;  /* 0x00000004ff7c7807 */ /* 0x000fc40006800000 */
[-C--:B--2---:R-:W-:Y:S02]  /*2faf0*/  IADD3 R130, P2, R130, R138.reuse, RZ ;  /* 0x0000008a82827210 */ /* 0x084fe40007f5e0ff */
[----:B------:R-:W-:Y:S02]  /*2fb00*/  IADD3 R127, P5, R127, R138, RZ ;  /* 0x0000008a7f7f7210 */ /* 0x000fe40007fbe0ff */
[----:B------:R-:W-:Y:S01]  /*2fb10*/  SEL R125, R125, RZ, !P0 ;  /* 0x000000ff7d7d7207 */ /* 0x000fe20004000000 */
[--C-:B------:R-:W-:Y:S01]  /*2fb20*/  IMAD.X R131, R131, 0x1, R0.reuse, P2 ;  /* 0x0000000183837824 */ /* 0x100fe200010e0600 */
[----:B------:R-:W-:Y:S01]  /*2fb30*/  SEL R124, R124, RZ, !P0 ;  /* 0x000000ff7c7c7207 */ /* 0x000fe20004000000 */
[----:B------:R-:W-:Y:S01]  /*2fb40*/  IMAD.X R129, R129, 0x1, R0, P5 ;  /* 0x0000000181817824 */ /* 0x000fe200028e0600 */
[----:B------:R-:W-:Y:S01]  /*2fb50*/  ISETP.NE.U32.AND P4, PT, R125, RZ, PT ;  /* 0x000000ff7d00720c */ /* 0x000fe20003f85070 */
[----:B------:R-:W-:Y:S01]  /*2fb60*/  IMAD.MOV.U32 R125, RZ, RZ, R131 ;  /* 0x000000ffff7d7224 */ /* 0x000fe200078e0083 */
[----:B------:R-:W-:-:S02]  /*2fb70*/  ISETP.NE.U32.AND P2, PT, R124, RZ, PT ;  /* 0x000000ff7c00720c */ /* 0x000fc40003f45070 */
[----:B------:R-:W-:Y:S01]  /*2fb80*/  MOV R124, R130 ;  /* 0x00000082007c7202 */ /* 0x000fe20000000f00 */
[----:B------:R-:W-:Y:S01]  /*2fb90*/  STL [R1+0x1114], R130 ;  /* 0x0011148201007387 */ /* 0x000fe20000100800 */
[----:B------:R-:W-:-:S03]  /*2fba0*/  SEL R126, RZ, 0x4, !P6 ;  /* 0x00000004ff7e7807 */ /* 0x000fc60007000000 */
[----:B------:R-:W-:Y:S04]  /*2fbb0*/  STL [R1+0xf4c], R127 ;  /* 0x000f4c7f01007387 */ /* 0x000fe80000100800 */
[----:B------:R-:W-:Y:S04]  /*2fbc0*/  STL [R1+0x1108], R131 ;  /* 0x0011088301007387 */ /* 0x000fe80000100800 */
[----:B------:R1:W-:Y:S04]  /*2fbd0*/  LDGSTS.E [R3+0x4000], [R124.64], P1 ;  /* 0x040000007c037fae */ /* 0x0003e80008921848 */
[----:B------:R2:W-:Y:S01]  /*2fbe0*/  STL [R1+0xf40], R129 ;  /* 0x000f408101007387 */ /* 0x0005e20000100800 */
[----:B-1----:R-:W-:-:S02]  /*2fbf0*/  IMAD.MOV.U32 R125, RZ, RZ, R129 ;  /* 0x000000ffff7d7224 */ /* 0x002fc400078e0081 */
[----:B------:R-:W-:-:S05]  /*2fc00*/  IMAD.MOV.U32 R124, RZ, RZ, R127 ;  /* 0x000000ffff7c7224 */ /* 0x000fca00078e007f */
[----:B------:R1:W-:Y:S01]  /*2fc10*/  LDGSTS.E [R3+0x4200], [R124.64], P1 ;  /* 0x042000007c037fae */ /* 0x0003e20008921848 */
[-C--:B---3--:R-:W-:Y:S02]  /*2fc20*/  IADD3 R176, P5, R176, R138.reuse, RZ ;  /* 0x0000008ab0b07210 */ /* 0x088fe40007fbe0ff */
[----:B------:R-:W-:-:S03]  /*2fc30*/  IADD3 R132, P6, R132, R138, RZ ;  /* 0x0000008a84847210 */ /* 0x000fc60007fde0ff */
[----:B------:R-:W-:Y:S04]  /*2fc40*/  STL [R1+0x110c], R176 ;  /* 0x00110cb001007387 */ /* 0x000fe80000100800 */
[----:B--2---:R-:W2:Y:S04]  /*2fc50*/  LDL.LU R129, [R1+0x10f0] ;  /* 0x0010f00001817983 */ /* 0x004ea80000300800 */
[----:B------:R3:W-:Y:S04]  /*2fc60*/  STL [R1+0xf44], R132 ;  /* 0x000f448401007387 */ /* 0x0007e80000100800 */
[----:B------:R-:W2:Y:S04]  /*2fc70*/  LDL.LU R127, [R1+0x10fc] ;  /* 0x0010fc00017f7983 */ /* 0x000ea80000300800 */
[----:B------:R-:W2:Y:S04]  /*2fc80*/  LDL.LU R140, [R1+0xf28] ;  /* 0x000f2800018c7983 */ /* 0x000ea80000300800 */
[----:B------:R-:W2:Y:S01]  /*2fc90*/  LDL.LU R139, [R1+0xf34] ;  /* 0x000f3400018b7983 */ /* 0x000ea20000300800 */
[----:B----4-:R-:W-:-:S03]  /*2fca0*/  IMAD.X R177, R177, 0x1, R0, P5 ;  /* 0x00000001b1b17824 */ /* 0x010fc600028e0600 */
[----:B------:R-:W4:Y:S04]  /*2fcb0*/  LDL.LU R134, [R1+0x10e8] ;  /* 0x0010e80001867983 */ /* 0x000f280000300800 */
[----:B------:R-:W4:Y:S01]  /*2fcc0*/  LDL.LU R131, [R1+0x10f4] ;  /* 0x0010f40001837983 */ /* 0x000f220000300800 */
[----:B------:R-:W-:-:S03]  /*2fcd0*/  IMAD.X R143, R143, 0x1, R0, P6 ;  /* 0x000000018f8f7824 */ /* 0x000fc600030e0600 */
[----:B------:R-:W4:Y:S01]  /*2fce0*/  LDL.LU R130, [R1+0xf2c] ;  /* 0x000f2c0001827983 */ /* 0x000f220000300800 */
[----:B-1----:R-:W-:Y:S01]  /*2fcf0*/  IMAD.MOV.U32 R124, RZ, RZ, R176 ;  /* 0x000000ffff7c7224 */ /* 0x002fe200078e00b0 */
[----:B------:R-:W-:Y:S01]  /*2fd00*/  IADD3 R141, P6, R141, R138, RZ ;  /* 0x0000008a8d8d7210 */ /* 0x000fe20007fde0ff */
[----:B------:R-:W-:Y:S01]  /*2fd10*/  IMAD.MOV.U32 R125, RZ, RZ, R177 ;  /* 0x000000ffff7d7224 */ /* 0x000fe200078e00b1 */
[----:B------:R-:W-:Y:S04]  /*2fd20*/  STL [R1+0x1100], R177 ;  /* 0x001100b101007387 */ /* 0x000fe80000100800 */
[----:B------:R-:W-:Y:S04]  /*2fd30*/  STL [R1+0xf38], R143 ;  /* 0x000f388f01007387 */ /* 0x000fe80000100800 */
[----:B------:R1:W-:Y:S04]  /*2fd40*/  LDGSTS.E [R3+0x5000], [R124.64], P3 ;  /* 0x050000007c037fae */ /* 0x0003e80009921848 */
[----:B------:R-:W-:Y:S01]  /*2fd50*/  STL [R1+0x1104], R141 ;  /* 0x0011048d01007387 */ /* 0x000fe20000100800 */
[----:B-1----:R-:W-:-:S03]  /*2fd60*/  IMAD.MOV.U32 R124, RZ, RZ, R132 ;  /* 0x000000ffff7c7224 */ /* 0x002fc600078e0084 */
[----:B---3--:R-:W4:Y:S01]  /*2fd70*/  LDL.LU R132, [R1+0xf20] ;  /* 0x000f200001847983 */ /* 0x008f220000300800 */
[----:B------:R-:W-:Y:S02]  /*2fd80*/  SEL R126, R126, RZ, !P0 ;  /* 0x000000ff7e7e7207 */ /* 0x000fe40004000000 */
[----:B------:R-:W-:Y:S01]  /*2fd90*/  ISETP.GT.AND P1, PT, R2, 0x24, PT ;  /* 0x000000240200780c */ /* 0x000fe20003f24270 */
[----:B------:R-:W-:Y:S01]  /*2fda0*/  IMAD.MOV.U32 R125, RZ, RZ, R143 ;  /* 0x000000ffff7d7224 */ /* 0x000fe200078e008f */
[----:B------:R-:W-:Y:S01]  /*2fdb0*/  ISETP.NE.U32.AND P5, PT, R126, RZ, PT ;  /* 0x000000ff7e00720c */ /* 0x000fe20003fa5070 */
[----:B------:R-:W-:Y:S01]  /*2fdc0*/  IMAD.X R142, R142, 0x1, R0, P6 ;  /* 0x000000018e8e7824 */ /* 0x000fe200030e0600 */
[----:B------:R-:W-:Y:S02]  /*2fdd0*/  SEL R126, RZ, 0x4, !P1 ;  /* 0x00000004ff7e7807 */ /* 0x000fe40004800000 */
[----:B------:R1:W-:Y:S01]  /*2fde0*/  LDGSTS.E [R3+0x5200], [R124.64], P3 ;  /* 0x052000007c037fae */ /* 0x0003e20009921848 */
[----:B------:R-:W-:-:S05]  /*2fdf0*/  IADD3 R136, P1, R136, R138, RZ ;  /* 0x0000008a88887210 */ /* 0x000fca0007f3e0ff */
[----:B------:R-:W-:Y:S02]  /*2fe00*/  IMAD.X R137, R137, 0x1, R0, P1 ;  /* 0x0000000189897824 */ /* 0x000fe400008e0600 */
[----:B-1----:R-:W-:Y:S02]  /*2fe10*/  IMAD.MOV.U32 R124, RZ, RZ, R141 ;  /* 0x000000ffff7c7224 */ /* 0x002fe400078e008d */
[----:B------:R-:W-:Y:S01]  /*2fe20*/  IMAD.MOV.U32 R125, RZ, RZ, R142 ;  /* 0x000000ffff7d7224 */ /* 0x000fe200078e008e */
[----:B------:R-:W-:-:S04]  /*2fe30*/  SEL R126, R126, RZ, !P0 ;  /* 0x000000ff7e7e7207 */ /* 0x000fc80004000000 */
[----:B------:R1:W-:Y:S01]  /*2fe40*/  LDGSTS.E [R3+0x6000], [R124.64], P4 ;  /* 0x060000007c037fae */ /* 0x0003e2000a121848 */
[----:B------:R-:W-:Y:S02]  /*2fe50*/  ISETP.GT.AND P3, PT, R2, 0x28, PT ;  /* 0x000000280200780c */ /* 0x000fe40003f64270 */
[----:B------:R-:W-:Y:S02]  /*2fe60*/  ISETP.NE.U32.AND P1, PT, R126, RZ, PT ;  /* 0x000000ff7e00720c */ /* 0x000fe40003f25070 */
[----:B------:R-:W-:Y:S01]  /*2fe70*/  SEL R126, RZ, 0x4, !P3 ;  /* 0x00000004ff7e7807 */ /* 0x000fe20005800000 */
[----:B-1----:R-:W-:Y:S02]  /*2fe80*/  IMAD.MOV.U32 R124, RZ, RZ, R136 ;  /* 0x000000ffff7c7224 */ /* 0x002fe400078e0088 */
[----:B------:R-:W-:Y:S01]  /*2fe90*/  IMAD.MOV.U32 R125, RZ, RZ, R137 ;  /* 0x000000ffff7d7224 */ /* 0x000fe200078e0089 */
[----:B------:R1:W-:Y:S04]  /*2fea0*/  STL [R1+0x10f8], R142 ;  /* 0x0010f88e01007387 */ /* 0x0003e80000100800 */
[----:B------:R1:W-:Y:S04]  /*2feb0*/  LDGSTS.E [R3+0x6200], [R124.64], P4 ;  /* 0x062000007c037fae */ /* 0x0003e8000a121848 */
[----:B------:R1:W-:Y:S04]  /*2fec0*/  STL [R1+0xf3c], R136 ;  /* 0x000f3c8801007387 */ /* 0x0003e80000100800 */
[----:B------:R2:W-:Y:S01]  /*2fed0*/  STL [R1+0xf30], R137 ;  /* 0x000f308901007387 */ /* 0x0005e20000100800 */
[----:B-1----:R-:W-:-:S03]  /*2fee0*/  SEL R124, R126, RZ, !P0 ;  /* 0x000000ff7e7c7207 */ /* 0x002fc60004000000 */
[----:B------:R-:W4:Y:S04]  /*2fef0*/  LDL.LU R142, [R1+0x10e0] ;  /* 0x0010e000018e7983 */ /* 0x000f280000300800 */
[----:B------:R-:W4:Y:S04]  /*2ff00*/  LDL.LU R141, [R1+0x10ec] ;  /* 0x0010ec00018d7983 */ /* 0x000f280000300800 */
[----:B------:R-:W4:Y:S01]  /*2ff10*/  LDL.LU R136, [R1+0xf24] ;  /* 0x000f240001887983 */ /* 0x000f220000300800 */
[----:B--2---:R-:W-:-:S05]  /*2ff20*/  IADD3 R127, P4, R127, R138, RZ ;  /* 0x0000008a7f7f7210 */ /* 0x004fca0007f9e0ff */
[--C-:B------:R-:W-:Y:S01]  /*2ff30*/  IMAD.X R129, R129, 0x1, R0.reuse, P4 ;  /* 0x0000000181817824 */ /* 0x100fe200020e0600 */
[-C--:B------:R-:W-:Y:S01]  /*2ff40*/  IADD3 R139, P3, R139, R138.reuse, RZ ;  /* 0x0000008a8b8b7210 */ /* 0x080fe20007f7e0ff */
[----:B------:R1:W-:Y:S01]  /*2ff50*/  STL [R1+0x10fc], R127 ;  /* 0x0010fc7f01007387 */ /* 0x0003e20000100800 */
[----:B------:R-:W-:Y:S01]  /*2ff60*/  ISETP.NE.U32.AND P4, PT, R124, RZ, PT ;  /* 0x000000ff7c00720c */ /* 0x000fe20003f85070 */
[----:B------:R-:W-:Y:S02]  /*2ff70*/  IMAD.MOV.U32 R124, RZ, RZ, R127 ;  /* 0x000000ffff7c7224 */ /* 0x000fe400078e007f */
[----:B------:R-:W-:Y:S01]  /*2ff80*/  IMAD.X R140, R140, 0x1, R0, P3 ;  /* 0x000000018c8c7824 */ /* 0x000fe200018e0600 */
[-C--:B----4-:R-:W-:Y:S01]  /*2ff90*/  IADD3 R131, P6, R131, R138.reuse, RZ ;  /* 0x0000008a83837210 */ /* 0x090fe20007fde0ff */
[----:B------:R-:W-:Y:S01]  /*2ffa0*/  IMAD.MOV.U32 R125, RZ, RZ, R129 ;  /* 0x000000ffff7d7224 */ /* 0x000fe200078e0081 */
[----:B------:R-:W-:Y:S01]  /*2ffb0*/  STL [R1+0xf34], R139 ;  /* 0x000f348b01007387 */ /* 0x000fe20000100800 */
[----:B------:R-:W-:-:S03]  /*2ffc0*/  IADD3 R130, P3, R130, R138, RZ ;  /* 0x0000008a82827210 */ /* 0x000fc60007f7e0ff */
[----:B------:R2:W-:Y:S01]  /*2ffd0*/  STL [R1+0x10f0], R129 ;  /* 0x0010f08101007387 */ /* 0x0005e20000100800 */
[----:B------:R-:W-:-:S03]  /*2ffe0*/  IADD3.X R134, R134, R0, RZ, P6, !PT ;  /* 0x0000000086867210 */ /* 0x000fc600037fe4ff */
[----:B------:R4:W-:Y:S04]  /*2fff0*/  STL [R1+0x10f4], R131 ;  /* 0x0010f48301007387 */ /* 0x0009e80000100800 */
[----:B------:R-:W-:Y:S04]  /*30000*/  STL [R1+0xf28], R140 ;  /* 0x000f288c01007387 */ /* 0x000fe80000100800 */
[----:B------:R-:W3:Y:S04]  /*30010*/  LDL.LU R137, [R1+0xf18] ;  /* 0x000f180001897983 */ /* 0x000ee80000300800 */
[----:B------:R1:W-:Y:S04]  /*30020*/  LDGSTS.E [R3+0x7000], [R124.64], P2 ;  /* 0x070000007c037fae */ /* 0x0003e80009121848 */
[----:B------:R-:W-:Y:S04]  /*30030*/  STL [R1+0xf2c], R130 ;  /* 0x000f2c8201007387 */ /* 0x000fe80000100800 */
[----:B------:R4:W-:Y:S01]  /*30040*/  STL [R1+0x10e8], R134 ;  /* 0x0010e88601007387 */ /* 0x0009e20000100800 */
[----:B-1----:R-:W-:-:S03]  /*30050*/  IMAD.MOV.U32 R124, RZ, RZ, R139 ;  /* 0x000000ffff7c7224 */ /* 0x002fc600078e008b */
[----:B------:R-:W3:Y:S01]  /*30060*/  LDL.LU R127, [R1+0x10e4] ;  /* 0x0010e400017f7983 */ /* 0x000ee20000300800 */
[----:B------:R-:W-:-:S03]  /*30070*/  IMAD.MOV.U32 R125, RZ, RZ, R140 ;  /* 0x000000ffff7d7224 */ /* 0x000fc600078e008c */
[----:B--2---:R-:W2:Y:S01]  /*30080*/  LDL.LU R129, [R1+0xf1c] ;  /* 0x000f1c0001817983 */ /* 0x004ea20000300800 */
[----:B----4-:R-:W-:-:S03]  /*30090*/  IMAD.X R132, R132, 0x1, R0, P3 ;  /* 0x0000000184847824 */ /* 0x010fc600018e0600 */
[----:B------:R1:W-:Y:S02]  /*300a0*/  LDGSTS.E [R3+0x7200], [R124.64], P2 ;  /* 0x072000007c037fae */ /* 0x0003e40009121848 */
[----:B-1----:R-:W-:Y:S02]  /*300b0*/  IMAD.MOV.U32 R124, RZ, RZ, R131 ;  /* 0x000000ffff7c7224 */ /* 0x002fe400078e0083 */
[----:B------:R-:W-:Y:S01]  /*300c0*/  IMAD.MOV.U32 R125, RZ, RZ, R134 ;  /* 0x000000ffff7d7224 */ /* 0x000fe200078e0086 */
[----:B------:R-:W4:Y:S04]  /*300d0*/  LDL.LU R131, [R1+0x10d8] ;  /* 0x0010d80001837983 */ /* 0x000f280000300800 */
[----:B------:R-:W4:Y:S04]  /*300e0*/  LDL.LU R134, [R1+0xf10] ;  /* 0x000f100001867983 */ /* 0x000f280000300800 */
[----:B------:R1:W-:Y:S04]  /*300f0*/  STL [R1+0xf20], R132 ;  /* 0x000f208401007387 */ /* 0x0003e80000100800 */
[----:B------:R-:W4:Y:S04]  /*30100*/  LDL.LU R139, [R1+0x10dc] ;  /* 0x0010dc00018b7983 */ /* 0x000f280000300800 */
[----:B------:R-:W4:Y:S04]  /*30110*/  LDL.LU R140, [R1+0x10d0] ;  /* 0x0010d000018c7983 */ /* 0x000f280000300800 */
[----:B------:R1:W-:Y:S02]  /*30120*/  LDGSTS.E [R3+0x8000], [R124.64], P5 ;  /* 0x080000007c037fae */ /* 0x0003e4000a921848 */
[----:B-1----:R-:W-:-:S02]  /*30130*/  IMAD.MOV.U32 R125, RZ, RZ, R132 ;  /* 0x000000ffff7d7224 */ /* 0x002fc400078e0084 */
[----:B------:R-:W-:Y:S01]  /*30140*/  IMAD.MOV.U32 R124, RZ, RZ, R130 ;  /* 0x000000ffff7c7224 */ /* 0x000fe200078e0082 */
[----:B------:R-:W4:Y:S04]  /*30150*/  LDL.LU R132, [R1+0xf08] ;  /* 0x000f080001847983 */ /* 0x000f280000300800 */
[----:B------:R-:W4:Y:S01]  /*30160*/  LDL.LU R130, [R1+0xf14] ;  /* 0x000f140001827983 */ /* 0x000f220000300800 */
[C---:B------:R-:W-:Y:S02]  /*30170*/  ISETP.GT.AND P2, PT, R2.reuse, 0x2c, PT ;  /* 0x0000002c0200780c */ /* 0x040fe40003f44270 */
[C---:B------:R-:W-:Y:S01]  /*30180*/  ISETP.GT.AND P3, PT, R2.reuse, 0x30, PT ;  /* 0x000000300200780c */ /* 0x040fe20003f64270 */
[----:B------:R1:W-:Y:S01]  /*30190*/  LDGSTS.E [R3+0x8200], [R124.64], P5 ;  /* 0x082000007c037fae */ /* 0x0003e2000a921848 */
[----:B------:R-:W-:-:S02]  /*301a0*/  ISETP.GT.AND P6, PT, R2, 0x34, PT ;  /* 0x000000340200780c */ /* 0x000fc40003fc4270 */
[----:B-1----:R-:W-:Y:S02]  /*301b0*/  SEL R125, RZ, 0x4, !P2 ;  /* 0x00000004ff7d7807 */ /* 0x002fe40005000000 */
[----:B------:R-:W-:Y:S02]  /*301c0*/  SEL R124, RZ, 0x4, !P3 ;  /* 0x00000004ff7c7807 */ /* 0x000fe40005800000 */
[-C--:B------:R-:W-:Y:S02]  /*301d0*/  IADD3 R141, P2, R141, R138.reuse, RZ ;  /* 0x0000008a8d8d7210 */ /* 0x080fe40007f5e0ff */
[----:B------:R-:W-:Y:S02]  /*301e0*/  IADD3 R136, P3, R136, R138, RZ ;  /* 0x0000008a88887210 */ /* 0x000fe40007f7e0ff */
[----:B------:R-:W-:Y:S01]  /*301f0*/  SEL R125, R125, RZ, !P0 ;  /* 0x000000ff7d7d7207 */ /* 0x000fe20004000000 */
[----:B------:R-:W-:Y:S01]  /*30200*/  IMAD.X R142, R142, 0x1, R0, P2 ;  /* 0x000000018e8e7824 */ /* 0x000fe200010e0600 */
[----:B------:R-:W-:-:S02]  /*30210*/  SEL R124, R124, RZ, !P0 ;  /* 0x000000ff7c7c7207 */ /* 0x000fc40004000000 */
[----:B------:R-:W-:Y:S01]  /*30220*/  ISETP.NE.U32.AND P5, PT, R125, RZ, PT ;  /* 0x000000ff7d00720c */ /* 0x000fe20003fa5070 */
[----:B------:R-:W-:Y:S01]  /*30230*/  IMAD.MOV.U32 R125, RZ, RZ, R142 ;  /* 0x000000ffff7d7224 */ /* 0x000fe200078e008e */
[----:B------:R-:W-:Y:S01]  /*30240*/  ISETP.NE.U32.AND P2, PT, R124, RZ, PT ;  /* 0x000000ff7c00720c */ /* 0x000fe20003f45070 */
[----:B------:R-:W-:Y:S01]  /*30250*/  IMAD.MOV.U32 R124, RZ, RZ, R141 ;  /* 0x000000ffff7c7224 */ /* 0x000fe200078e008d */
[----:B------:R-:W-:Y:S01]  /*30260*/  SEL R126, RZ, 0x4, !P6 ;  /* 0x00000004ff7e7807 */ /* 0x000fe20007000000 */
[----:B------:R-:W-:Y:S04]  /*30270*/  STL [R1+0x10ec], R141 ;  /* 0x0010ec8d01007387 */ /* 0x000fe80000100800 */
[----:B------:R1:W-:Y:S04]  /*30280*/  STL [R1+0xf24], R136 ;  /* 0x000f248801007387 */ /* 0x0003e80000100800 */
[----:B------:R-:W-:Y:S04]  /*30290*/  STL [R1+0x10e0], R142 ;  /* 0x0010e08e01007387 */ /* 0x000fe80000100800 */
[----:B------:R1:W-:Y:S02]  /*302a0*/  LDGSTS.E [R3+0x9000], [R124.64], P1 ;  /* 0x090000007c037fae */ /* 0x0003e40008921848 */
[----:B-1----:R-:W-:Y:S01]  /*302b0*/  IMAD.MOV.U32 R124, RZ, RZ, R136 ;  /* 0x000000ffff7c7224 */ /* 0x002fe200078e0088 */
[----:B------:R-:W-:Y:S01]  /*302c0*/  SEL R126, R126, RZ, !P0 ;  /* 0x000000ff7e7e7207 */ /* 0x000fe20004000000 */
[----:B---3--:R-:W-:-:S05]  /*302d0*/  IMAD.X R137, R137, 0x1, R0, P3 ;  /* 0x0000000189897824 */ /* 0x008fca00018e0600 */
[----:B------:R1:W-:Y:S01]  /*302e0*/  STL [R1+0xf18], R137 ;  /* 0x000f188901007387 */ /* 0x0003e20000100800 */
[----:B------:R-:W-:-:S05]  /*302f0*/  IMAD.MOV.U32 R125, RZ, RZ, R137 ;  /* 0x000000ffff7d7224 */ /* 0x000fca00078e0089 */
[----:B------:R3:W-:Y:S01]  /*30300*/  LDGSTS.E [R3+0x9200], [R124.64], P1 ;  /* 0x092000007c037fae */ /* 0x0007e20008921848 */
[-C--:B------:R-:W-:Y:S02]  /*30310*/  IADD3 R127, P3, R127, R138.reuse, RZ ;  /* 0x0000008a7f7f7210 */ /* 0x080fe40007f7e0ff */
[----:B--2---:R-:W-:-:S03]  /*30320*/  IADD3 R129, P6, R129, R138, RZ ;  /* 0x0000008a81817210 */ /* 0x004fc60007fde0ff */
[----:B------:R-:W-:Y:S04]  /*30330*/  STL [R1+0x10e4], R127 ;  /* 0x0010e47f01007387 */ /* 0x000fe80000100800 */
[----:B------:R-:W2:Y:S04]  /*30340*/  LDL.LU R136, [R1+0x10d4] ;  /* 0x0010d40001887983 */ /* 0x000ea80000300800 */
[----:B------:R-:W-:Y:S04]  /*30350*/  STL [R1+0xf1c], R129 ;  /* 0x000f1c8101007387 */ /* 0x000fe80000100800 */
[----:B-1----:R-:W2:Y:S01]  /*30360*/  LDL.LU R137, [R1+0xf0c] ;  /* 0x000f0c0001897983 */ /* 0x002ea20000300800 */
[----:B----4-:R-:W-:-:S02]  /*30370*/  IMAD.X R131, R131, 0x1, R0, P3 ;  /* 0x0000000183837824 */ /* 0x010fc400018e0600 */
[----:B------:R-:W-:-:S03]  /*30380*/  IMAD.X R134, R134, 0x1, R0, P6 ;  /* 0x0000000186867824 */ /* 0x000fc600030e0600 */
[----:B------:R1:W-:Y:S01]  /*30390*/  STL [R1+0x10d8], R131 ;  /* 0x0010d88301007387 */ /* 0x0003e20000100800 */
[----:B---3--:R-:W-:Y:S01]  /*303a0*/  MOV R124, R127 ;  /* 0x0000007f007c7202 */ /* 0x008fe20000000f00 */
[----:B------:R-:W-:Y:S02]  /*303b0*/  IMAD.MOV.U32 R125, RZ, RZ, R131 ;  /* 0x000000ffff7d7224 */ /* 0x000fe400078e0083 */
[----:B------:R3:W-:Y:S01]  /*303c0*/  STL [R1+0xf10], R134 ;  /* 0x000f108601007387 */ /* 0x0007e20000100800 */
[----:B------:R-:W-:-:S03]  /*303d0*/  IADD3 R139, P6, R139, R138, RZ ;  /* 0x0000008a8b8b7210 */ /* 0x000fc60007fde0ff */
[----:B------:R-:W4:Y:S04]  /*303e0*/  LDL.LU R176, [R1+0x10c8] ;  /* 0x0010c80001b07983 */ /* 0x000f280000300800 */
[----:B------:R-:W4:Y:S04]  /*303f0*/  LDL.LU R142, [R1+0xf00] ;  /* 0x000f0000018e7983 */ /* 0x000f280000300800 */
[----:B------:R-:W-:Y:S04]  /*30400*/  STL [R1+0x10dc], R139 ;  /* 0x0010dc8b01007387 */ /* 0x000fe80000100800 */
[----:B-1----:R-:W4:Y:S04]  /*30410*/  LDL.LU R131, [R1+0x10cc] ;  /* 0x0010cc0001837983 */ /* 0x002f280000300800 */
[----:B------:R1:W-:Y:S04]  /*30420*/  LDGSTS.E [R3+0xa000], [R124.64], P4 ;  /* 0x0a0000007c037fae */ /* 0x0003e8000a121848 */
[----:B------:R-:W4:Y:S01]  /*30430*/  LDL.LU R127, [R1+0xf04] ;  /* 0x000f0400017f7983 */ /* 0x000f220000300800 */
[----:B-1----:R-:W-:-:S03]  /*30440*/  IMAD.MOV.U32 R125, RZ, RZ, R134 ;  /* 0x000000ffff7d7224 */ /* 0x002fc600078e0086 */
[----:B---3--:R-:W3:Y:S01]  /*30450*/  LDL.LU R134, [R1+0x10c0] ;  /* 0x0010c00001867983 */ /* 0x008ee20000300800 */
[----:B------:R-:W-:Y:S01]  /*30460*/  ISETP.GT.AND P1, PT, R2, 0x38, PT ;  /* 0x000000380200780c */ /* 0x000fe20003f24270 */
[--C-:B------:R-:W-:Y:S01]  /*30470*/  IMAD.X R140, R140, 0x1, R0.reuse, P6 ;  /* 0x000000018c8c7824 */ /* 0x100fe200030e0600 */
[----:B------:R-:W-:Y:S01]  /*30480*/  ISETP.NE.U32.AND P3, PT, R126, RZ, PT ;  /* 0x000000ff7e00720c */ /* 0x000fe20003f65070 */
[----:B------:R-:W-:Y:S01]  /*30490*/  IMAD.MOV.U32 R124, RZ, RZ, R129 ;  /* 0x000000ffff7c7224 */ /* 0x000fe200078e0081 */
[----:B------:R-:W-:Y:S02]  /*304a0*/  SEL R126, RZ, 0x4, !P1 ;  /* 0x00000004ff7e7807 */ /* 0x000fe40004800000 */
[----:B------:R-:W-:Y:S01]  /*304b0*/  IADD3 R130, P1, R130, R138, RZ ;  /* 0x0000008a82827210 */ /* 0x000fe20007f3e0ff */
[----:B------:R-:W-:Y:S04]  /*304c0*/  STL [R1+0x10d0], R140 ;  /* 0x0010d08c01007387 */ /* 0x000fe80000100800 */
[----:B------:R-:W3:Y:S01]  /*304d0*/  LDL.LU R129, [R1+0xef8] ;  /* 0x000ef80001817983 */ /* 0x000ee20000300800 */
[----:B------:R-:W-:-:S03]  /*304e0*/  IMAD.X R132, R132, 0x1, R0, P1 ;  /* 0x0000000184847824 */ /* 0x000fc600008e0600 */
[----:B------:R1:W-:Y:S04]  /*304f0*/  LDGSTS.E [R3+0xa200], [R124.64], P4 ;  /* 0x0a2000007c037fae */ /* 0x0003e8000a121848 */
[----:B------:R1:W-:Y:S02]  /*30500*/  STL [R1+0xf14], R130 ;  /* 0x000f148201007387 */ /* 0x0003e40000100800 */
[----:B-1----:R-:W-:Y:S02]  /*30510*/  IMAD.MOV.U32 R124, RZ, RZ, R139 ;  /* 0x000000ffff7c7224 */ /* 0x002fe400078e008b */
[----:B------:R-:W-:Y:S01]  /*30520*/  IMAD.MOV.U32 R125, RZ, RZ, R140 ;  /* 0x000000ffff7d7224 */ /* 0x000fe200078e008c */
[----:B------:R1:W-:Y:S04]  /*30530*/  STL [R1+0xf08], R132 ;  /* 0x000f088401007387 */ /* 0x0003e80000100800 */
[----:B------:R1:W-:Y:S04]  /*30540*/  LDGSTS.E [R3+0xb000], [R124.64], P5 ;  /* 0x0b0000007c037fae */ /* 0x0003e8000a921848 */
[----:B------:R-:W3:Y:S01]  /*30550*/  LDL.LU R141, [R1+0x10b8] ;  /* 0x0010b800018d7983 */ /* 0x000ee20000300800 */
[----:B-1----:R-:W-:-:S03]  /*30560*/  IMAD.MOV.U32 R124, RZ, RZ, R130 ;  /* 0x000000ffff7c7224 */ /* 0x002fc600078e0082 */
[----:B------:R-:W3:Y:S01]  /*30570*/  LDL.LU R130, [R1+0x10c4] ;  /* 0x0010c40001827983 */ /* 0x000ee20000300800 */
[----:B------:R-:W-:-:S03]  /*30580*/  IMAD.MOV.U32 R125, RZ, RZ, R132 ;  /* 0x000000ffff7d7224 */ /* 0x000fc600078e0084 */
[----:B------:R-:W3:Y:S04]  /*30590*/  LDL.LU R143, [R1+0xef0] ;  /* 0x000ef000018f7983 */ /* 0x000ee80000300800 */
[----:B------:R-:W3:Y:S04]  /*305a0*/  LDL.LU R132, [R1+0xefc] ;  /* 0x000efc0001847983 */ /* 0x000ee80000300800 */
[----:B------:R-:W3:Y:S04]  /*305b0*/  LDL.LU R140, [R1+0x10b4] ;  /* 0x0010b400018c7983 */ /* 0x000ee80000300800 */
[----:B------:R-:W3:Y:S01]  /*305c0*/  LDL.LU R139, [R1+0x10bc] ;  /* 0x0010bc00018b7983 */ /* 0x000ee20000300800 */
[----:B------:R-:W-:-:S02]  /*305d0*/  SEL R126, R126, RZ, !P0 ;  /* 0x000000ff7e7e7207 */ /* 0x000fc40004000000 */
[----:B------:R-:W-:Y:S01]  /*305e0*/  ISETP.GT.AND P4, PT, R2, 0x3c, PT ;  /* 0x0000003c0200780c */ /* 0x000fe20003f84270 */
[----:B------:R1:W-:Y:S01]  /*305f0*/  LDGSTS.E [R3+0xb200], [R124.64], P5 ;  /* 0x0b2000007c037fae */ /* 0x0003e2000a921848 */
[----:B------:R-:W-:Y:S02]  /*30600*/  ISETP.NE.U32.AND P1, PT, R126, RZ, PT ;  /* 0x000000ff7e00720c */ /* 0x000fe40003f25070 */
[----:B------:R-:W-:Y:S02]  /*30610*/  SEL R126, RZ, 0x4, !P4 ;  /* 0x00000004ff7e7807 */ /* 0x000fe40006000000 */
[----:B------:R-:W-:Y:S02]  /*30620*/  ISETP.GT.AND P5, PT, R2, 0x1, PT ;  /* 0x000000010200780c */ /* 0x000fe40003fa4270 */
[----:B-1----:R-:W-:Y:S02]  /*30630*/  SEL R124, R126, RZ, !P0 ;  /* 0x000000ff7e7c7207 */ /* 0x002fe40004000000 */
[----:B------:R-:W-:-:S02]  /*30640*/  SEL R125, RZ, 0x4, !P5 ;  /* 0x00000004ff7d7807 */ /* 0x000fc40006800000 */
[-C--:B--2---:R-:W-:Y:S02]  /*30650*/  IADD3 R136, P6, R136, R138.reuse, RZ ;  /* 0x0000008a88887210 */ /* 0x084fe40007fde0ff */
[----:B------:R-:W-:-:S03]  /*30660*/  IADD3 R137, P4, R137, R138, RZ ;  /* 0x0000008a89897210 */ /* 0x000fc60007f9e0ff */
[----:B------:R1:W-:Y:S01]  /*30670*/  STL [R1+0x10d4], R136 ;  /* 0x0010d48801007387 */ /* 0x0003e20000100800 */
[----:B----4-:R-:W-:Y:S01]  /*30680*/  IMAD.X R176, R176, 0x1, R0, P6 ;  /* 0x00000001b0b07824 */ /* 0x010fe200030e0600 */
[----:B------:R-:W-:Y:S02]  /*30690*/  ISETP.NE.U32.AND P6, PT, R124, RZ, PT ;  /* 0x000000ff7c00720c */ /* 0x000fe40003fc5070 */
[----:B------:R-:W-:Y:S01]  /*306a0*/  SEL R124, R125, RZ, !P0 ;  /* 0x000000ff7d7c7207 */ /* 0x000fe20004000000 */
[----:B------:R-:W-:Y:S01]  /*306b0*/  IMAD.MOV.U32 R125, RZ, RZ, R176 ;  /* 0x000000ffff7d7224 */ /* 0x000fe200078e00b0 */
[-C--:B------:R-:W-:Y:S01]  /*306c0*/  IADD3 R131, P5, R131, R138.reuse, RZ ;  /* 0x0000008a83837210 */ /* 0x080fe20007fbe0ff */
[--C-:B------:R-:W-:Y:S01]  /*306d0*/  IMAD.X R142, R142, 0x1, R0.reuse, P4 ;  /* 0x000000018e8e7824 */ /* 0x100fe200020e0600 */
[----:B------:R2:W-:Y:S04]  /*306e0*/  STL [R1+0xf0c], R137 ;  /* 0x000f0c8901007387 */ /* 0x0005e80000100800 */
[----:B------:R-:W-:Y:S01]  /*306f0*/  STL [R1+0x10c8], R176 ;  /* 0x0010c8b001007387 */ /* 0x000fe20000100800 */
[----:B------:R-:W-:Y:S01]  /*30700*/  IADD3 R127, P4, R127, R138, RZ ;  /* 0x0000008a7f7f7210 */ /* 0x000fe20007f9e0ff */
[----:B---3--:R-:W-:Y:S01]  /*30710*/  IMAD.X R134, R134, 0x1, R0, P5 ;  /* 0x0000000186867824 */ /* 0x008fe200028e0600 */
[----:B------:R-:W-:Y:S01]  /*30720*/  ISETP.NE.U32.AND P5, PT, R124, RZ, PT ;  /* 0x000000ff7c00720c */ /* 0x000fe20003fa5070 */
[----:B------:R-:W-:-:S05]  /*30730*/  IMAD.MOV.U32 R124, RZ, RZ, R136 ;  /* 0x000000ffff7c7224 */ /* 0x000fca00078e0088 */
[----:B------:R3:W-:Y:S04]  /*30740*/  LDGSTS.E [R3+0xc000], [R124.64], P2 ;  /* 0x0c0000007c037fae */ /* 0x0007e80009121848 */
[----:B------:R-:W-:Y:S01]  /*30750*/  STL [R1+0x10cc], R131 ;  /* 0x0010cc8301007387 */ /* 0x000fe20000100800 */
[----:B------:R-:W-:Y:S02]  /*30760*/  IMAD.X R129, R129, 0x1, R0, P4 ;  /* 0x0000000181817824 */ /* 0x000fe400020e0600 */
[----:B---3--:R-:W-:Y:S02]  /*30770*/  IMAD.MOV.U32 R124, RZ, RZ, R137 ;  /* 0x000000ffff7c7224 */ /* 0x008fe400078e0089 */
[----:B------:R-:W-:Y:S01]  /*30780*/  IMAD.MOV.U32 R125, RZ, RZ, R142 ;  /* 0x000000ffff7d7224 */ /* 0x000fe200078e008e */
[----:B------:R3:W-:Y:S04]  /*30790*/  STL [R1+0xf00], R142 ;  /* 0x000f008e01007387 */ /* 0x0007e80000100800 */
[----:B------:R4:W-:Y:S04]  /*307a0*/  LDGSTS.E [R3+0xc200], [R124.64], P2 ;  /* 0x0c2000007c037fae */ /* 0x0009e80009121848 */
[----:B------:R-:W-:Y:S04]  /*307b0*/  STL [R1+0xf04], R127 ;  /* 0x000f047f01007387 */ /* 0x000fe80000100800 */
[----:B------:R-:W-:Y:S01]  /*307c0*/  STL [R1+0x10c0], R134 ;  /* 0x0010c08601007387 */ /* 0x000fe20000100800 */
[----:B----4-:R-:W-:Y:S01]  /*307d0*/  MOV R124, R131 ;  /* 0x00000083007c7202 */ /* 0x010fe20000000f00 */
[----:B------:R-:W-:-:S02]  /*307e0*/  IMAD.MOV.U32 R125, RZ, RZ, R134 ;  /* 0x000000ffff7d7224 */ /* 0x000fc400078e0086 */
[----:B-1----:R-:W4:Y:S01]  /*307f0*/  LDL.LU R136, [R1+0xef4] ;  /* 0x000ef40001887983 */ /* 0x002f220000300800 */
[----:B------:R-:W-:-:S03]  /*30800*/  ISETP.GT.AND P2, PT, R2, 0x5, PT ;  /* 0x000000050200780c */ /* 0x000fc60003f44270 */
[----:B------:R1:W-:Y:S04]  /*30810*/  LDGSTS.E [R3+0xd000], [R124.64], P3 ;  /* 0x0d0000007c037fae */ /* 0x0003e80009921848 */
[----:B------:R3:W-:Y:S04]  /*30820*/  STL [R1+0xef8], R129 ;  /* 0x000ef88101007387 */ /* 0x0007e80000100800 */
[----:B--2---:R-:W2:Y:S01]  /*30830*/  LDL.LU R137, [R1+0xeec] ;  /* 0x000eec0001897983 */ /* 0x004ea20000300800 */
[----:B-1----:R-:W-:-:S03]  /*30840*/  IMAD.MOV.U32 R124, RZ, RZ, R127 ;  /* 0x000000ffff7c7224 */ /* 0x002fc600078e007f */
[----:B---3--:R-:W3:Y:S01]  /*30850*/  LDL.LU R142, [R1+0x10a8] ;  /* 0x0010a800018e7983 */ /* 0x008ee20000300800 */
[----:B------:R-:W-:-:S03]  /*30860*/  IMAD.MOV.U32 R125, RZ, RZ, R129 ;  /* 0x000000ffff7d7224 */ /* 0x000fc600078e0081 */
[----:B------:R-:W3:Y:S04]  /*30870*/  LDL.LU R129, [R1+0x10b0] ;  /* 0x0010b00001817983 */ /* 0x000ee80000300800 */
[----:B------:R1:W-:Y:S01]  /*30880*/  LDGSTS.E [R3+0xd200], [R124.64], P3 ;  /* 0x0d2000007c037fae */ /* 0x0003e20009921848 */
[-C--:B------:R-:W-:Y:S02]  /*30890*/  IADD3 R132, P3, R132, R138.reuse, RZ ;  /* 0x0000008a84847210 */ /* 0x080fe40007f7e0ff */
[----:B------:R-:W-:Y:S01]  /*308a0*/  IADD3 R139, P4, R139, R138, RZ ;  /* 0x0000008a8b8b7210 */ /* 0x000fe20007f9e0ff */
[----:B------:R-:W3:Y:S01]  /*308b0*/  LDL.LU R134, [R1+0xee8] ;  /* 0x000ee80001867983 */ /* 0x000ee20000300800 */
[----:B-1----:R-:W-:-:S03]  /*308c0*/  SEL R124, RZ, 0x4, !P2 ;  /* 0x00000004ff7c7807 */ /* 0x002fc60005000000 */
[----:B------:R-:W3:Y:S01]  /*308d0*/  LDL.LU R131, [R1+0x10ac] ;  /* 0x0010ac0001837983 */ /* 0x000ee20000300800 */
[----:B------:R-:W-:Y:S01]  /*308e0*/  IADD3 R130, P2, R130, R138, RZ ;  /* 0x0000008a82827210 */ /* 0x000fe20007f5e0ff */
[--C-:B------:R-:W-:Y:S02]  /*308f0*/  IMAD.X R143, R143, 0x1, R0.reuse, P3 ;  /* 0x000000018f8f7824 */ /* 0x100fe400018e0600 */
[--C-:B------:R-:W-:Y:S02]  /*30900*/  IMAD.X R140, R140, 0x1, R0.reuse, P4 ;  /* 0x000000018c8c7824 */ /* 0x100fe400020e0600 */
[----:B------:R-:W-:Y:S01]  /*30910*/  IMAD.X R141, R141, 0x1, R0, P2 ;  /* 0x000000018d8d7824 */ /* 0x000fe200010e0600 */
[----:B------:R-:W-:Y:S01]  /*30920*/  STL [R1+0x10c4], R130 ;  /* 0x0010c48201007387 */ /* 0x000fe20000100800 */
[----:B------:R-:W-:-:S03]  /*30930*/  SEL R124, R124, RZ, !P0 ;  /* 0x000000ff7c7c7207 */ /* 0x000fc60004000000 */
[----:B------:R-:W-:Y:S01]  /*30940*/  STL [R1+0xefc], R132 ;  /* 0x000efc8401007387 */ /* 0x000fe20000100800 */
[----:B------:R-:W-:-:S03]  /*30950*/  IMAD.MOV.U32 R125, RZ, RZ, R141 ;  /* 0x000000ffff7d7224 */ /* 0x000fc600078e008d */
[----:B------:R-:W-:Y:S04]  /*30960*/  STL [R1+0x10bc], R139 ;  /* 0x0010bc8b01007387 */ /* 0x000fe80000100800 */
[----:B------:R1:W-:Y:S04]  /*30970*/  STL [R1+0x10b8], R141 ;  /* 0x0010b88d01007387 */ /* 0x0003e80000100800 */
[----:B------:R-:W-:Y:S01]  /*30980*/  STL [R1+0xef0], R143 ;  /* 0x000ef08f01007387 */ /* 0x000fe20000100800 */
[----:B------:R-:W-:-:S03]  /*30990*/  ISETP.NE.U32.AND P2, PT, R124, RZ, PT ;  /* 0x000000ff7c00720c */ /* 0x000fc60003f45070 */
[----:B------:R-:W-:Y:S01]  /*309a0*/  STL [R1+0x10b4], R140 ;  /* 0x0010b48c01007387 */ /* 0x000fe20000100800 */
[----:B------:R-:W-:-:S03]  /*309b0*/  IMAD.MOV.U32 R124, RZ, RZ, R130 ;  /* 0x000000ffff7c7224 */ /* 0x000fc600078e0082 */
[----:B-1----:R-:W3:Y:S04]  /*309c0*/  LDL.LU R141, [R1+0xee0] ;  /* 0x000ee000018d7983 */ /* 0x002ee80000300800 */
[----:B------:R-:W3:Y:S04]  /*309d0*/  LDL.LU R130, [R1+0xee4] ;  /* 0x000ee40001827983 */ /* 0x000ee80000300800 */
[----:B------:R1:W-:Y:S02]  /*309e0*/  LDGSTS.E [R3+0xe000], [R124.64], P1 ;  /* 0x0e0000007c037fae */ /* 0x0003e40008921848 */
[----:B-1----:R-:W-:-:S02]  /*309f0*/  IMAD.MOV.U32 R124, RZ, RZ, R132 ;  /* 0x000000ffff7c7224 */ /* 0x002fc400078e0084 */
[----:B------:R-:W3:Y:S01]  /*30a00*/  LDL.LU R132, [R1+0x10a0] ;  /* 0x0010a00001847983 */ /* 0x000ee20000300800 */
[----:B------:R-:W-:Y:S01]  /*30a10*/  ISETP.GT.AND P4, PT, R2, 0xd, PT ;  /* 0x0000000d0200780c */ /* 0x000fe20003f84270 */
[----:B------:R-:W-:-:S03]  /*30a20*/  IMAD.MOV.U32 R125, RZ, RZ, R143 ;  /* 0x000000ffff7d7224 */ /* 0x000fc600078e008f */
[----:B------:R-:W-:Y:S02]  /*30a30*/  SEL R126, RZ, 0x4, !P4 ;  /* 0x00000004ff7e7807 */ /* 0x000fe40006000000 */
[----:B------:R1:W-:Y:S01]  /*30a40*/  LDGSTS.E [R3+0xe200], [R124.64], P1 ;  /* 0x0e2000007c037fae */ /* 0x0003e20008921848 */
[----:B------:R-:W-:-:S04]  /*30a50*/  ISETP.GT.AND P3, PT, R2, 0x9, PT ;  /* 0x000000090200780c */ /* 0x000fc80003f64270 */
[----:B------:R-:W-:Y:S01]  /*30a60*/  SEL R127, RZ, 0x4, !P3 ;  /* 0x00000004ff7f7807 */ /* 0x000fe20005800000 */
[----:B-1----:R-:W-:Y:S02]  /*30a70*/  IMAD.MOV.U32 R124, RZ, RZ, R139 ;  /* 0x000000ffff7c7224 */ /* 0x002fe400078e008b */
[----:B------:R-:W-:Y:S01]  /*30a80*/  IMAD.MOV.U32 R125, RZ, RZ, R140 ;  /* 0x000000ffff7d7224 */ /* 0x000fe200078e008c */
[----:B------:R-:W-:-:S04]  /*30a90*/  LOP3.LUT R133, R133, 0x7f, RZ, 0xc0, !PT ;  /* 0x0000007f85857812 */ /* 0x000fc800078ec0ff */
[----:B------:R1:W-:Y:S01]  /*30aa0*/  LDGSTS.E [R3+0xf000], [R124.64], P6 ;  /* 0x0f0000007c037fae */ /* 0x0003e2000b121848 */
[----:B------:R-:W-:Y:S01]  /*30ab0*/  SEL R127, R127, RZ, !P0 ;  /* 0x000000ff7f7f7207 */ /* 0x000fe20004000000 */
[----:B------:R-:W-:-:S03]  /*30ac0*/  IMAD.SHL.U32 R133, R133, 0x4, RZ ;  /* 0x0000000485857824 */ /* 0x000fc600078e00ff */
[----:B------:R-:W-:Y:S02]  /*30ad0*/  ISETP.NE.U32.AND P3, PT, R127, RZ, PT ;  /* 0x000000ff7f00720c */ /* 0x000fe40003f65070 */
[----:B------:R-:W-:Y:S02]  /*30ae0*/  LOP3.LUT R133, R133, 0x20, RZ, 0x3c, !PT ;  /* 0x0000002085857812 */ /* 0x000fe400078e3cff */
[----:B------:R-:W-:-:S04]  /*30af0*/  SEL R126, R126, RZ, !P0 ;  /* 0x000000ff7e7e7207 */ /* 0x000fc80004000000 */
[----:B------:R-:W-:Y:S02]  /*30b00*/  ISETP.NE.U32.AND P1, PT, R126, RZ, PT ;  /* 0x000000ff7e00720c */ /* 0x000fe40003f25070 */
[----:B----4-:R-:W-:-:S05]  /*30b10*/  IADD3 R136, P4, R136, R138, RZ ;  /* 0x0000008a88887210 */ /* 0x010fca0007f9e0ff */
[----:B-1----:R-:W-:Y:S02]  /*30b20*/  IMAD.MOV.U32 R124, RZ, RZ, R136 ;  /* 0x000000ffff7c7224 */ /* 0x002fe400078e0088 */
[----:B--2---:R-:W-:Y:S01]  /*30b30*/  IMAD.X R137, R137, 0x1, R0, P4 ;  /* 0x0000000189897824 */ /* 0x004fe200020e0600 */
[----:B------:R1:W-:Y:S03]  /*30b40*/  STL [R1+0xef4], R136 ;  /* 0x000ef48801007387 */ /* 0x0003e60000100800 */
[----:B------:R-:W-:Y:S01]  /*30b50*/  IMAD.MOV.U32 R125, RZ, RZ, R137 ;  /* 0x000000ffff7d7224 */ /* 0x000fe200078e0089 */
[----:B------:R-:W2:Y:S01]  /*30b60*/  LDL.LU R139, [R1+0xed8] ;  /* 0x000ed800018b7983 */ /* 0x000ea20000300800 */
[----:B---3--:R-:W-:-:S03]  /*30b70*/  IADD3 R129, P4, R129, R138, RZ ;  /* 0x0000008a81817210 */ /* 0x008fc60007f9e0ff */
[----:B------:R3:W-:Y:S01]  /*30b80*/  LDGSTS.E [R3+0xf200], [R124.64], P6 ;  /* 0x0f2000007c037fae */ /* 0x0007e2000b121848 */
[----:B------:R-:W-:-:S03]  /*30b90*/  IADD3.X R142, R142, R0, RZ, P4, !PT ;  /* 0x000000008e8e7210 */ /* 0x000fc600027fe4ff */
[----:B------:R4:W-:Y:S01]  /*30ba0*/  STL [R1+0xeec], R137 ;  /* 0x000eec8901007387 */ /* 0x0009e20000100800 */
[----:B------:R-:W-:-:S03]  /*30bb0*/  IADD3 R134, P6, R134, R138, RZ ;  /* 0x0000008a86867210 */ /* 0x000fc60007fde0ff */
[----:B------:R-:W2:Y:S04]  /*30bc0*/  LDL.LU R127, [R1+0x10a4] ;  /* 0x0010a400017f7983 */ /* 0x000ea80000300800 */
[----:B-1----:R-:W2:Y:S01]  /*30bd0*/  LDL.LU R136, [R1+0xedc] ;  /* 0x000edc0001887983 */ /* 0x002ea20000300800 */
[----:B---3--:R-:W-:-:S03]  /*30be0*/  IMAD.U32 R3, RZ, RZ, UR5 ;  /* 0x00000005ff037e24 */ /* 0x008fc6000f8e00ff */
[----:B------:R1:W-:Y:S04]  /*30bf0*/  STL [R1+0x10b0], R129 ;  /* 0x0010b08101007387 */ /* 0x0003e80000100800 */
[----:B------:R3:W-:Y:S04]  /*30c00*/  STL [R1+0xee8], R134 ;  /* 0x000ee88601007387 */ /* 0x0007e80000100800 */
[----:B------:R-:W-:Y:S01]  /*30c10*/  STL [R1+0x10a8], R142 ;  /* 0x0010a88e01007387 */ /* 0x000fe20000100800 */
[----:B------:R-:W-:-:S03]  /*30c20*/  ISETP.GT.AND P4, PT, R2, 0x11, PT ;  /* 0x000000110200780c */ /* 0x000fc60003f84270 */
[----:B------:R-:W2:Y:S01]  /*30c30*/  LDL.LU R140, [R1+0x1098] ;  /* 0x00109800018c7983 */ /* 0x000ea20000300800 */
[----:B------:R-:W-:-:S03]  /*30c40*/  IMAD R3, R3, 0x10000, R133 ;  /* 0x0001000003037824 */ /* 0x000fc600078e0285 */
[----:B----4-:R-:W4:Y:S01]  /*30c50*/  LDL.LU R137, [R1+0xed0] ;  /* 0x000ed00001897983 */ /* 0x010f220000300800 */
[----:B------:R-:W-:Y:S02]  /*30c60*/  IMAD.MOV.U32 R124, RZ, RZ, R129 ;  /* 0x000000ffff7c7224 */ /* 0x000fe400078e0081 */
[----:B------:R-:W-:Y:S01]  /*30c70*/  IMAD.MOV.U32 R125, RZ, RZ, R142 ;  /* 0x000000ffff7d7224 */ /* 0x000fe200078e008e */
[----:B------:R-:W4:Y:S01]  /*30c80*/  LDL.LU R133, [R1+0x109c] ;  /* 0x00109c0001857983 */ /* 0x000f220000300800 */
[----:B------:R-:W-:-:S03]  /*30c90*/  SEL R126, RZ, 0x4, !P4 ;  /* 0x00000004ff7e7807 */ /* 0x000fc60006000000 */
[----:B------:R1:W-:Y:S01]  /*30ca0*/  LDGSTS.E [R3+0x400], [R124.64], P5 ;  /* 0x004000007c037fae */ /* 0x0003e2000a921848 */
[----:B------:R-:W-:Y:S01]  /*30cb0*/  IMAD.X R141, R141, 0x1, R0, P6 ;  /* 0x000000018d8d7824 */ /* 0x000fe200030e0600 */
[-C--:B------:R-:W-:Y:S02]  /*30cc0*/  IADD3 R131, P6, R131, R138.reuse, RZ ;  /* 0x0000008a83837210 */ /* 0x080fe40007fde0ff */
[----:B------:R-:W-:Y:S02]  /*30cd0*/  IADD3 R130, P4, R130, R138, RZ ;  /* 0x0000008a82827210 */ /* 0x000fe40007f9e0ff */
[----:B------:R-:W-:Y:S01]  /*30ce0*/  STL [R1+0xee0], R141 ;  /* 0x000ee08d01007387 */ /* 0x000fe20000100800 */
[----:B-1----:R-:W-:-:S03]  /*30cf0*/  IMAD.MOV.U32 R124, RZ, RZ, R134 ;  /* 0x000000ffff7c7224 */ /* 0x002fc600078e0086 */
[----:B------:R-:W4:Y:S01]  /*30d00*/  LDL.LU R129, [R1+0xed4] ;  /* 0x000ed40001817983 */ /* 0x000f220000300800 */
[----:B------:R-:W-:-:S03]  /*30d10*/  IMAD.MOV.U32 R125, RZ, RZ, R141 ;  /* 0x000000ffff7d7224 */ /* 0x000fc600078e008d */
[----:B------:R1:W-:Y:S04]  /*30d20*/  STL [R1+0x10ac], R131 ;  /* 0x0010ac8301007387 */ /* 0x0003e80000100800 */
[----:B------:R-:W-:Y:S04]  /*30d30*/  STL [R1+0xee4], R130 ;  /* 0x000ee48201007387 */ /* 0x000fe80000100800 */
[----:B---3--:R-:W3:Y:S01]  /*30d40*/  LDL.LU R134, [R1+0x1090] ;  /* 0x0010900001867983 */ /* 0x008ee20000300800 */
[----:B------:R-:W-:-:S03]  /*30d50*/  IMAD.X R132, R132, 0x1, R0, P6 ;  /* 0x0000000184847824 */ /* 0x000fc600030e0600 */
[----:B------:R1:W-:Y:S04]  /*30d60*/  LDGSTS.E [R3+0x600], [R124.64], P5 ;  /* 0x006000007c037fae */ /* 0x0003e8000a921848 */
[----:B------:R1:W-:Y:S02]  /*30d70*/  STL [R1+0x10a0], R132 ;  /* 0x0010a08401007387 */ /* 0x0003e40000100800 */
[----:B-1----:R-:W-:Y:S02]  /*30d80*/  IMAD.MOV.U32 R124, RZ, RZ, R131 ;  /* 0x000000ffff7c7224 */ /* 0x002fe400078e0083 */
[----:B------:R-:W3:Y:S01]  /*30d90*/  LDL.LU R131, [R1+0xec8] ;  /* 0x000ec80001837983 */ /* 0x000ee20000300800 */
[----:B------:R-:W-:-:S03]  /*30da0*/  IMAD.MOV.U32 R125, RZ, RZ, R132 ;  /* 0x000000ffff7d7224 */ /* 0x000fc600078e0084 */
[----:B------:R-:W3:Y:S01]  /*30db0*/  LDL.LU R132, [R1+0x1094] ;  /* 0x0010940001847983 */ /* 0x000ee20000300800 */
[----:B------:R-:W-:Y:S02]  /*30dc0*/  SEL R126, R126, RZ, !P0 ;  /* 0x000000ff7e7e7207 */ /* 0x000fe40004000000 */
[----:B------:R-:W-:Y:S01]  /*30dd0*/  ISETP.GT.AND P6, PT, R2, 0x15, PT ;  /* 0x000000150200780c */ /* 0x000fe20003fc4270 */
[----:B------:R1:W-:Y:S01]  /*30de0*/  LDGSTS.E [R3+0x1400], [R124.64], P2 ;  /* 0x014000007c037fae */ /* 0x0003e20009121848 */
[----:B------:R-:W-:Y:S02]  /*30df0*/  ISETP.NE.U32.AND P5, PT, R126, RZ, PT ;  /* 0x000000ff7e00720c */ /* 0x000fe40003fa5070 */
[----:B------:R-:W-:Y:S01]  /*30e00*/  SEL R126, RZ, 0x4, !P6 ;  /* 0x00000004ff7e7807 */ /* 0x000fe20007000000 */
[----:B-1----:R-:W-:Y:S02]  /*30e10*/  IMAD.MOV.U32 R124, RZ, RZ, R130 ;  /* 0x000000ffff7c7224 */ /* 0x002fe400078e0082 */
[----:B--2---:R-:W-:-:S04]  /*30e20*/  IMAD.X R139, R139, 0x1, R0, P4 ;  /* 0x000000018b8b7824 */ /* 0x004fc800020e0600 */
[----:B------:R-:W-:Y:S01]  /*30e30*/  IMAD.MOV.U32 R125, RZ, RZ, R139 ;  /* 0x000000ffff7d7224 */ /* 0x000fe200078e008b */
[----:B------:R1:W-:Y:S04]  /*30e40*/  STL [R1+0xed8], R139 ;  /* 0x000ed88b01007387 */ /* 0x0003e80000100800 */
[----:B------:R-:W2:Y:S01]  /*30e50*/  LDL.LU R142, [R1+0x1088] ;  /* 0x00108800018e7983 */ /* 0x000ea20000300800 */
[----:B------:R-:W-:-:S03]  /*30e60*/  IADD3 R127, P4, R127, R138, RZ ;  /* 0x0000008a7f7f7210 */ /* 0x000fc60007f9e0ff */
[----:B------:R1:W-:Y:S01]  /*30e70*/  LDGSTS.E [R3+0x1600], [R124.64], P2 ;  /* 0x016000007c037fae */ /* 0x0003e20009121848 */
[----:B------:R-:W-:-:S03]  /*30e80*/  IADD3 R136, P6, R136, R138, RZ ;  /* 0x0000008a88887210 */ /* 0x000fc60007fde0ff */
[----:B-1----:R-:W2:Y:S04]  /*30e90*/  LDL.LU R139, [R1+0xecc] ;  /* 0x000ecc00018b7983 */ /* 0x002ea80000300800 */
[----:B------:R1:W-:Y:S01]  /*30ea0*/  STL [R1+0x10a4], R127 ;  /* 0x0010a47f01007387 */ /* 0x0003e20000100800 */
[----:B------:R-:W-:-:S03]  /*30eb0*/  SEL R124, R126, RZ, !P0 ;  /* 0x000000ff7e7c7207 */ /* 0x000fc60004000000 */
[----:B------:R-:W2:Y:S01]  /*30ec0*/  LDL.LU R130, [R1+0x108c] ;  /* 0x00108c0001827983 */ /* 0x000ea20000300800 */
[--C-:B------:R-:W-:Y:S01]  /*30ed0*/  IMAD.X R140, R140, 0x1, R0.reuse, P4 ;  /* 0x000000018c8c7824 */ /* 0x100fe200020e0600 */
[----:B------:R-:W-:Y:S01]  /*30ee0*/  ISETP.GT.AND P4, PT, R2, 0x19, PT ;  /* 0x000000190200780c */ /* 0x000fe20003f84270 */
[----:B----4-:R-:W-:Y:S01]  /*30ef0*/  IMAD.X R137, R137, 0x1, R0, P6 ;  /* 0x0000000189897824 */ /* 0x010fe200030e0600 */
[----:B------:R4:W-:Y:S01]  /*30f00*/  STL [R1+0xedc], R136 ;  /* 0x000edc8801007387 */ /* 0x0009e20000100800 */
[----:B------:R-:W-:Y:S02]  /*30f10*/  ISETP.NE.U32.AND P2, PT, R124, RZ, PT ;  /* 0x000000ff7c00720c */ /* 0x000fe40003f45070 */
[-C--:B------:R-:W-:Y:S01]  /*30f20*/  IADD3 R133, P6, R133, R138.reuse, RZ ;  /* 0x0000008a85857210 */ /* 0x080fe20007fde0ff */
[----:B------:R-:W-:Y:S01]  /*30f30*/  STL [R1+0x1098], R140 ;  /* 0x0010988c01007387 */ /* 0x000fe20000100800 */
[----:B------:R-:W-:Y:S01]  /*30f40*/  IMAD.MOV.U32 R124, RZ, RZ, R127 ;  /* 0x000000ffff7c7224 */ /* 0x000fe200078e007f */
[----:B------:R-:W-:Y:S01]  /*30f50*/  SEL R126, RZ, 0x4, !P4 ;  /* 0x00000004ff7e7807 */ /* 0x000fe20006000000 */
[----:B------:R-:W-:Y:S01]  /*30f60*/  IMAD.MOV.U32 R125, RZ, RZ, R140 ;  /* 0x000000ffff7d7224 */ /* 0x000fe200078e008c */
[----:B------:R-:W-:Y:S04]  /*30f70*/  STL [R1+0xed0], R137 ;  /* 0x000ed08901007387 */ /* 0x000fe80000100800 */
[----:B------:R-:W2:Y:S04]  /*30f80*/  LDL.LU R141, [R1+0xec0] ;  /* 0x000ec000018d7983 */ /* 0x000ea80000300800 */
[----:B------:R-:W-:Y:S04]  /*30f90*/  STL [R1+0x109c], R133 ;  /* 0x00109c8501007387 */ /* 0x000fe80000100800 */
[----:B-1----:R-:W2:Y:S01]  /*30fa0*/  LDL.LU R127, [R1+0xec4] ;  /* 0x000ec400017f7983 */ /* 0x002ea20000300800 */
[----:B------:R-:W-:-:S03]  /*30fb0*/  IADD3 R129, P4, R129, R138, RZ ;  /* 0x0000008a81817210 */ /* 0x000fc60007f9e0ff */
[----:B------:R1:W-:Y:S01]  /*30fc0*/  LDGSTS.E [R3+0x2400], [R124.64], P3 ;  /* 0x024000007c037fae */ /* 0x0003e20009921848 */
[----:B------:R-:W-:-:S03]  /*30fd0*/  SEL R126, R126, RZ, !P0 ;  /* 0x000000ff7e7e7207 */ /* 0x000fc60004000000 */
[----:B------:R-:W-:Y:S01]  /*30fe0*/  STL [R1+0xed4], R129 ;  /* 0x000ed48101007387 */ /* 0x000fe20000100800 */
[----:B-1----:R-:W-:Y:S01]  /*30ff0*/  MOV R124, R136 ;  /* 0x00000088007c7202 */ /* 0x002fe20000000f00 */
[----:B------:R-:W-:Y:S02]  /*31000*/  IMAD.MOV.U32 R125, RZ, RZ, R137 ;  /* 0x000000ffff7d7224 */ /* 0x000fe400078e0089 */
[----:B----4-:R-:W4:Y:S01]  /*31010*/  LDL.LU R136, [R1+0x1080] ;  /* 0x0010800001887983 */ /* 0x010f220000300800 */
[--C-:B---3--:R-:W-:Y:S01]  /*31020*/  IMAD.X R134, R134, 0x1, R0.reuse, P6 ;  /* 0x0000000186867824 */ /* 0x108fe200030e0600 */
[----:B------:R-:W-:Y:S02]  /*31030*/  ISETP.GT.AND P6, PT, R2, 0x1d, PT ;  /* 0x0000001d0200780c */ /* 0x000fe40003fc4270 */
[----:B------:R1:W-:Y:S01]  /*31040*/  LDGSTS.E [R3+0x2600], [R124.64], P3 ;  /* 0x026000007c037fae */ /* 0x0003e20009921848 */
[----:B------:R-:W-:Y:S02]  /*31050*/  ISETP.NE.U32.AND P3, PT, R126, RZ, PT ;  /* 0x000000ff7e00720c */ /* 0x000fe40003f65070 */
[----:B------:R-:W-:Y:S01]  /*31060*/  SEL R126, RZ, 0x4, !P6 ;  /* 0x00000004ff7e7807 */ /* 0x000fe20007000000 */
[----:B------:R3:W-:Y:S01]  /*31070*/  STL [R1+0x1090], R134 ;  /* 0x0010908601007387 */ /* 0x0007e20000100800 */
[----:B------:R-:W-:-:S02]  /*31080*/  IMAD.X R131, R131, 0x1, R0, P4 ;  /* 0x0000000183837824 */ /* 0x000fc400020e0600 */
[----:B-1----:R-:W-:Y:S02]  /*31090*/  IMAD.MOV.U32 R124, RZ, RZ, R133 ;  /* 0x000000ffff7c7224 */ /* 0x002fe400078e0085 */
[----:B------:R-:W-:Y:S01]  /*310a0*/  IMAD.MOV.U32 R125, RZ, RZ, R134 ;  /* 0x000000ffff7d7224 */ /* 0x000fe200078e0086 */
[----:B------:R-:W-:Y:S01]  /*310b0*/  IADD3 R132, P6, R132, R138, RZ ;  /* 0x0000008a84847210 */ /* 0x000fe20007fde0ff */
[----:B---3--:R-:W4:Y:S04]  /*310c0*/  LDL.LU R134, [R1+0xeb8] ;  /* 0x000eb80001867983 */ /* 0x008f280000300800 */
[----:B------:R1:W-:Y:S04]  /*310d0*/  LDGSTS.E [R3+0x3400], [R124.64], P1 ;  /* 0x034000007c037fae */ /* 0x0003e80008921848 */
[----:B------:R1:W-:Y:S04]  /*310e0*/  STL [R1+0xec8], R131 ;  /* 0x000ec88301007387 */ /* 0x0003e80000100800 */
[----:B------:R-:W4:Y:S01]  /*310f0*/  LDL.LU R137, [R1+0x1078] ;  /* 0x0010780001897983 */ /* 0x000f220000300800 */
[----:B-1----:R-:W-:-:S03]  /*31100*/  IMAD.MOV.U32 R124, RZ, RZ, R129 ;  /* 0x000000ffff7c7224 */ /* 0x002fc600078e0081 */
[----:B------:R-:W4:Y:S01]  /*31110*/  LDL.LU R129, [R1+0x1084] ;  /* 0x0010840001817983 */ /* 0x000f220000300800 */
[----:B------:R-:W-:-:S03]  /*31120*/  IMAD.MOV.U32 R125, RZ, RZ, R131 ;  /* 0x000000ffff7d7224 */ /* 0x000fc600078e0083 */
[----:B------:R1:W-:Y:S04]  /*31130*/  STL [R1+0x1094], R132 ;  /* 0x0010948401007387 */ /* 0x0003e80000100800 */
[----:B------:R-:W4:Y:S04]  /*31140*/  LDL.LU R140, [R1+0xeb0] ;  /* 0x000eb000018c7983 */ /* 0x000f280000300800 */
[----:B------:R-:W4:Y:S04]  /*31150*/  LDL.LU R131, [R1+0xebc] ;  /* 0x000ebc0001837983 */ /* 0x000f280000300800 */
[----:B------:R-:W4:Y:S04]  /*31160*/  LDL.LU R133, [R1+0x107c] ;  /* 0x00107c0001857983 */ /* 0x000f280000300800 */
[----:B------:R1:W-:Y:S02]  /*31170*/  LDGSTS.E [R3+0x3600], [R124.64], P1 ;  /* 0x036000007c037fae */ /* 0x0003e40008921848 */
[----:B-1----:R-:W-:-:S04]  /*31180*/  SEL R124, R126, RZ, !P0 ;  /* 0x000000ff7e7c7207 */ /* 0x002fc80004000000 */
[----:B------:R-:W-:Y:S01]  /*31190*/  ISETP.NE.U32.AND P1, PT, R124, RZ, PT ;  /* 0x000000ff7c00720c */ /* 0x000fe20003f25070 */
[----:B------:R-:W-:Y:S02]  /*311a0*/  IMAD.MOV.U32 R124, RZ, RZ, R132 ;  /* 0x000000ffff7c7224 */ /* 0x000fe400078e0084 */
[----:B--2---:R-:W-:Y:S01]  /*311b0*/  IMAD.X R142, R142, 0x1, R0, P6 ;  /* 0x000000018e8e7824 */ /* 0x004fe200030e0600 */
[----:B------:R-:W-:-:S03]  /*311c0*/  ISETP.GT.AND P6, PT, R2, 0x21, PT ;  /* 0x000000210200780c */ /* 0x000fc60003fc4270 */
[----:B------:R-:W-:Y:S01]  /*311d0*/  IMAD.MOV.U32 R125, RZ, RZ, R142 ;  /* 0x000000ffff7d7224 */ /* 0x000fe200078e008e */
[----:B------:R-:W-:-:S04]  /*311e0*/  IADD3 R139, P4, R139, R138, RZ ;  /* 0x0000008a8b8b7210 */ /* 0x000fc80007f9e0ff */
[----:B------:R1:W-:Y:S01]  /*311f0*/  LDGSTS.E [R3+0x4400], [R124.64], P5 ;  /* 0x044000007c037fae */ /* 0x0003e2000a921848 */
[----:B------:R-:W-:-:S03]  /*31200*/  SEL R126, RZ, 0x4, !P6 ;  /* 0x00000004ff7e7807 */ /* 0x000fc60007000000 */
[----:B------:R2:W-:Y:S04]  /*31210*/  STL [R1+0xecc], R139 ;  /* 0x000ecc8b01007387 */ /* 0x0005e80000100800 */
[----:B------:R-:W-:Y:S01]  /*31220*/  STL [R1+0x1088], R142 ;  /* 0x0010888e01007387 */ /* 0x000fe20000100800 */
[----:B-1----:R-:W-:Y:S01]  /*31230*/  IMAD.MOV.U32 R124, RZ, RZ, R139 ;  /* 0x000000ffff7c7224 */ /* 0x002fe200078e008b */
[----:B------:R-:W-:Y:S01]  /*31240*/  SEL R126, R126, RZ, !P0 ;  /* 0x000000ff7e7e7207 */ /* 0x000fe20004000000 */
[----:B------:R-:W-:Y:S01]  /*31250*/  IMAD.X R141, R141, 0x1, R0, P4 ;  /* 0x000000018d8d7824 */ /* 0x000fe200020e0600 */
[----:B------:R-:W-:-:S03]  /*31260*/  IADD3 R130, P4, R130, R138, RZ ;  /* 0x0000008a82827210 */ /* 0x000fc60007f9e0ff */
[----:B------:R-:W-:Y:S01]  /*31270*/  IMAD.MOV.U32 R125, RZ, RZ, R141 ;  /* 0x000000ffff7d7224 */ /* 0x000fe200078e008d */
[----:B------:R-:W-:Y:S01]  /*31280*/  STL [R1+0xec0], R141 ;  /* 0x000ec08d01007387 */ /* 0x000fe20000100800 */
[----:B------:R-:W-:-:S03]  /*31290*/  IADD3 R127, P6, R127, R138, RZ ;  /* 0x0000008a7f7f7210 */ /* 0x000fc60007fde0ff */
[----:B------:R-:W3:Y:S04]  /*312a0*/  LDL.LU R132, [R1+0xeb4] ;  /* 0x000eb40001847983 */ /* 0x000ee80000300800 */
[----:B------:R-:W-:Y:S04]  /*312b0*/  STL [R1+0x108c], R130 ;  /* 0x00108c8201007387 */ /* 0x000fe80000100800 */
[----:B------:R-:W-:Y:S04]  /*312c0*/  STL [R1+0xec4], R127 ;  /* 0x000ec47f01007387 */ /* 0x000fe80000100800 */
[----:B--2---:R-:W2:Y:S04]  /*312d0*/  LDL.LU R139, [R1+0x1070] ;  /* 0x00107000018b7983 */ /* 0x004ea80000300800 */
[----:B------:R1:W-:Y:S01]  /*312e0*/  LDGSTS.E [R3+0x4600], [R124.64], P5 ;  /* 0x046000007c037fae */ /* 0x0003e2000a921848 */
[----:B----4-:R-:W-:Y:S01]  /*312f0*/  IMAD.X R136, R136, 0x1, R0, P4 ;  /* 0x0000000188887824 */ /* 0x010fe200020e0600 */
[----:B------:R-:W-:-:S04]  /*31300*/  ISETP.GT.AND P5, PT, R2, 0x25, PT ;  /* 0x000000250200780c */ /* 0x000fc80003fa4270 */
[----:B------:R4:W-:Y:S01]  /*31310*/  STL [R1+0x1080], R136 ;  /* 0x0010808801007387 */ /* 0x0009e20000100800 */
[----:B-1----:R-:W-:Y:S02]  /*31320*/  IMAD.MOV.U32 R125, RZ, RZ, R136 ;  /* 0x000000ffff7d7224 */ /* 0x002fe400078e0088 */
[----:B------:R-:W-:Y:S01]  /*31330*/  IMAD.MOV.U32 R124, RZ, RZ, R130 ;  /* 0x000000ffff7c7224 */ /* 0x000fe200078e0082 */
[----:B----4-:R-:W4:Y:S01]  /*31340*/  LDL.LU R136, [R1+0xea8] ;  /* 0x000ea80001887983 */ /* 0x010f220000300800 */
[----:B------:R-:W-:-:S03]  /*31350*/  ISETP.NE.U32.AND P4, PT, R126, RZ, PT ;  /* 0x000000ff7e00720c */ /* 0x000fc60003f85070 */
[----:B------:R-:W4:Y:S01]  /*31360*/  LDL.LU R130, [R1+0x1074] ;  /* 0x0010740001827983 */ /* 0x000f220000300800 */
[----:B------:R-:W-:Y:S01]  /*31370*/  SEL R126, RZ, 0x4, !P5 ;  /* 0x00000004ff7e7807 */ /* 0x000fe20006800000 */
[----:B------:R-:W-:Y:S02]  /*31380*/  IMAD.X R134, R134, 0x1, R0, P6 ;  /* 0x0000000186867824 */ /* 0x000fe400030e0600 */
[----:B------:R1:W-:Y:S04]  /*31390*/  LDGSTS.E [R3+0x5400], [R124.64], P2 ;  /* 0x054000007c037fae */ /* 0x0003e80009121848 */
[----:B------:R1:W-:Y:S04]  /*313a0*/  STL [R1+0xeb8], R134 ;  /* 0x000eb88601007387 */ /* 0x0003e80000100800 */
[----:B------:R-:W4:Y:S01]  /*313b0*/  LDL.LU R142, [R1+0x1068] ;  /* 0x00106800018e7983 */ /* 0x000f220000300800 */
[----:B------:R-:W-:Y:S01]  /*313c0*/  IADD3 R129, P5, R129, R138, RZ ;  /* 0x0000008a81817210 */ /* 0x000fe20007fbe0ff */
[----:B-1----:R-:W-:Y:S01]  /*313d0*/  IMAD.MOV.U32 R124, RZ, RZ, R127 ;  /* 0x000000ffff7c7224 */ /* 0x002fe200078e007f */
[----:B------:R-:W-:-:S02]  /*313e0*/  MOV R125, R134 ;  /* 0x00000086007d7202 */ /* 0x000fc40000000f00 */
[----:B------:R-:W4:Y:S01]  /*313f0*/  LDL.LU R134, [R1+0xeac] ;  /* 0x000eac0001867983 */ /* 0x000f220000300800 */
[--C-:B------:R-:W-:Y:S01]  /*31400*/  IMAD.X R137, R137, 0x1, R0.reuse, P5 ;  /* 0x0000000189897824 */ /* 0x100fe200028e0600 */
[----:B------:R-:W-:Y:S02]  /*31410*/  IADD3 R131, P6, R131, R138, RZ ;  /* 0x0000008a83837210 */ /* 0x000fe40007fde0ff */
[----:B------:R-:W-:Y:S03]  /*31420*/  STL [R1+0x1084], R129 ;  /* 0x0010848101007387 */ /* 0x000fe60000100800 */
[----:B------:R-:W-:Y:S01]  /*31430*/  IMAD.X R140, R140, 0x1, R0, P6 ;  /* 0x000000018c8c7824 */ /* 0x000fe200030e0600 */
[----:B------:R-:W4:Y:S04]  /*31440*/  LDL.LU R127, [R1+0x106c] ;  /* 0x00106c00017f7983 */ /* 0x000f280000300800 */
[----:B------:R-:W-:Y:S04]  /*31450*/  STL [R1+0xebc], R131 ;  /* 0x000ebc8301007387 */ /* 0x000fe80000100800 */
[----:B------:R1:W-:Y:S04]  /*31460*/  LDGSTS.E [R3+0x5600], [R124.64], P2 ;  /* 0x056000007c037fae */ /* 0x0003e80009121848 */
[----:B------:R1:W-:Y:S04]  /*31470*/  STL [R1+0x1078], R137 ;  /* 0x0010788901007387 */ /* 0x0003e80000100800 */
[----:B------:R-:W-:Y:S01]  /*31480*/  STL [R1+0xeb0], R140 ;  /* 0x000eb08c01007387 */ /* 0x000fe20000100800 */
[----:B-1----:R-:W-:-:S03]  /*31490*/  IMAD.MOV.U32 R125, RZ, RZ, R137 ;  /* 0x000000ffff7d7224 */ /* 0x002fc600078e0089 */
[----:B------:R-:W4:Y:S01]  /*314a0*/  LDL.LU R137, [R1+0xea0] ;  /* 0x000ea00001897983 */ /* 0x000f220000300800 */
[----:B------:R-:W-:Y:S02]  /*314b0*/  SEL R124, R126, RZ, !P0 ;  /* 0x000000ff7e7c7207 */ /* 0x000fe40004000000 */
[----:B------:R-:W-:Y:S02]  /*314c0*/  IADD3 R133, P6, R133, R138, RZ ;  /* 0x0000008a85857210 */ /* 0x000fe40007fde0ff */
[----:B------:R-:W-:Y:S01]  /*314d0*/  ISETP.NE.U32.AND P2, PT, R124, RZ, PT ;  /* 0x000000ff7c00720c */ /* 0x000fe20003f45070 */
[----:B------:R-:W-:Y:S02]  /*314e0*/  IMAD.MOV.U32 R124, RZ, RZ, R129 ;  /* 0x000000ffff7c7224 */ /* 0x000fe400078e0081 */
[----:B------:R1:W-:Y:S04]  /*314f0*/  STL [R1+0x107c], R133 ;  /* 0x00107c8501007387 */ /* 0x0003e80000100800 */
[----:B------:R-:W4:Y:S01]  /*31500*/  LDL.LU R129, [R1+0xea4] ;  /* 0x000ea40001817983 */ /* 0x000f220000300800 */
[----:B------:R-:W-:-:S03]  /*31510*/  ISETP.GT.AND P5, PT, R2, 0x29, PT ;  /* 0x000000290200780c */ /* 0x000fc60003fa4270 */
[----:B------:R1:W-:Y:S01]  /*31520*/  LDGSTS.E [R3+0x6400], [R124.64], P3 ;  /* 0x064000007c037fae */ /* 0x0003e20009921848 */
[----:B------:R-:W-:Y:S01]  /*31530*/  SEL R126, RZ, 0x4, !P5 ;  /* 0x00000004ff7e7807 */ /* 0x000fe20006800000 */
[----:B-1----:R-:W-:Y:S02]  /*31540*/  IMAD.MOV.U32 R124, RZ, RZ, R131 ;  /* 0x000000ffff7c7224 */ /* 0x002fe400078e0083 */
[----:B------:R-:W-:-:S05]  /*31550*/  IMAD.MOV.U32 R125, RZ, RZ, R140 ;  /* 0x000000ffff7d7224 */ /* 0x000fca00078e008c */
[----:B------:R1:W-:Y:S01]  /*31560*/  LDGSTS.E [R3+0x6600], [R124.64], P3 ;  /* 0x066000007c037fae */ /* 0x0003e20009921848 */
[----:B------:R-:W-:Y:S01]  /*31570*/  SEL R126, R126, RZ, !P0 ;  /* 0x000000ff7e7e7207 */ /* 0x000fe20004000000 */
[----:B-1----:R-:W-:-:S03]  /*31580*/  IMAD.MOV.U32 R124, RZ, RZ, R133 ;  /* 0x000000ffff7c7224 */ /* 0x002fc600078e0085 */
[----:B------:R-:W-:Y:S02]  /*31590*/  ISETP.NE.U32.AND P3, PT, R126, RZ, PT ;  /* 0x000000ff7e00720c */ /* 0x000fe40003f65070 */
[----:B---3--:R-:W-:-:S05]  /*315a0*/  IADD3 R132, P5, R132, R138, RZ ;  /* 0x0000008a84847210 */ /* 0x008fca0007fbe0ff */
[----:B------:R1:W-:Y:S04]  /*315b0*/  STL [R1+0xeb4], R132 ;  /* 0x000eb48401007387 */ /* 0x0003e80000100800 */
[----:B------:R-:W3:Y:S01]  /*315c0*/  LDL.LU R131, [R1+0x1060] ;  /* 0x0010600001837983 */ /* 0x000ee20000300800 */
[----:B--2---:R-:W-:-:S04]  /*315d0*/  IMAD.X R139, R139, 0x1, R0, P6 ;  /* 0x000000018b8b7824 */ /* 0x004fc800030e0600 */
[----:B------:R-:W-:Y:S01]  /*315e0*/  IMAD.MOV.U32 R125, RZ, RZ, R139 ;  /* 0x000000ffff7d7224 */ /* 0x000fe200078e008b */
[----:B------:R2:W-:Y:S04]  /*315f0*/  STL [R1+0x1070], R139 ;  /* 0x0010708b01007387 */ /* 0x0005e80000100800 */
[----:B------:R-:W3:Y:S04]  /*31600*/  LDL.LU R133, [R1+0xe98] ;  /* 0x000e980001857983 */ /* 0x000ee80000300800 */
[----:B------:R1:W-:Y:S01]  /*31610*/  LDGSTS.E [R3+0x7400], [R124.64], P1 ;  /* 0x074000007c037fae */ /* 0x0003e20008921848 */
[----:B----4-:R-:W-:Y:S01]  /*31620*/  IMAD.X R136, R136, 0x1, R0, P5 ;  /* 0x0000000188887824 */ /* 0x010fe200028e0600 */
[----:B------:R-:W-:-:S04]  /*31630*/  IADD3 R130, P5, R130, R138, RZ ;  /* 0x0000008a82827210 */ /* 0x000fc80007fbe0ff */
[----:B------:R4:W-:Y:S01]  /*31640*/  STL [R1+0xea8], R136 ;  /* 0x000ea88801007387 */ /* 0x0009e20000100800 */
[----:B-1----:R-:W-:-:S03]  /*31650*/  IMAD.MOV.U32 R124, RZ, RZ, R132 ;  /* 0x000000ffff7c7224 */ /* 0x002fc600078e0084 */
[----:B------:R-:W3:Y:S01]  /*31660*/  LDL.LU R140, [R1+0x1058] ;  /* 0x00105800018c7983 */ /* 0x000ee20000300800 */
[----:B------:R-:W-:-:S03]  /*31670*/  ISETP.GT.AND P6, PT, R2, 0x2d, PT ;  /* 0x0000002d0200780c */ /* 0x000fc60003fc4270 */
[----:B------:R-:W3:Y:S04]  /*31680*/  LDL.LU R132, [R1+0x1064] ;  /* 0x0010640001847983 */ /* 0x000ee80000300800 */
[----:B------:R1:W-:Y:S04]  /*31690*/  STL [R1+0x1074], R130 ;  /* 0x0010748201007387 */ /* 0x0003e80000100800 */
[----:B------:R-:W3:Y:S01]  /*316a0*/  LDL.LU R141, [R1+0xe90] ;  /* 0x000e9000018d7983 */ /* 0x000ee20000300800 */
[----:B------:R-:W-:-:S03]  /*316b0*/  SEL R126, RZ, 0x4, !P6 ;  /* 0x00000004ff7e7807 */ /* 0x000fc60007000000 */
[----:B--2---:R-:W2:Y:S01]  /*316c0*/  LDL.LU R139, [R1+0xe9c] ;  /* 0x000e9c00018b7983 */ /* 0x004ea20000300800 */
[----:B------:R-:W-:Y:S01]  /*316d0*/  IMAD.MOV.U32 R125, RZ, RZ, R136 ;  /* 0x000000ffff7d7224 */ /* 0x000fe200078e0088 */
[----:B------:R-:W-:Y:S01]  /*316e0*/  IADD3 R134, P6, R134, R138, RZ ;  /* 0x0000008a86867210 */ /* 0x000fe20007fde0ff */
[----:B------:R-:W-:Y:S01]  /*316f0*/  IMAD.X R142, R142, 0x1, R0, P5 ;  /* 0x000000018e8e7824 */ /* 0x000fe200028e0600 */
[----:B----4-:R-:W2:Y:S04]  /*31700*/  LDL.LU R136, [R1+0x105c] ;  /* 0x00105c0001887983 */ /* 0x010ea80000300800 */
[----:B------:R1:W-:Y:S04]  /*31710*/  LDGSTS.E [R3+0x7600], [R124.64], P1 ;  /* 0x076000007c037fae */ /* 0x0003e80008921848 */
[----:B------:R-:W-:Y:S04]  /*31720*/  STL [R1+0xeac], R134 ;  /* 0x000eac8601007387 */ /* 0x000fe80000100800 */
[----:B------:R-:W-:Y:S01]  /*31730*/  STL [R1+0x1068], R142 ;  /* 0x0010688e01007387 */ /* 0x000fe20000100800 */
[----:B-1----:R-:W-:-:S04]  /*31740*/  SEL R124, R126, RZ, !P0 ;  /* 0x000000ff7e7c7207 */ /* 0x002fc80004000000 */
[----:B------:R-:W-:Y:S01]  /*31750*/  ISETP.NE.U32.AND P1, PT, R124, RZ, PT ;  /* 0x000000ff7c00720c */ /* 0x000fe20003f25070 */
[----:B------:R-:W-:Y:S02]  /*31760*/  IMAD.MOV.U32 R124, RZ, RZ, R130 ;  /* 0x000000ffff7c7224 */ /* 0x000fe400078e0082 */
[----:B------:R-:W-:-:S05]  /*31770*/  IMAD.X R137, R137, 0x1, R0, P6 ;  /* 0x0000000189897824 */ /* 0x000fca00030e0600 */
[----:B------:R1:W-:Y:S04]  /*31780*/  STL [R1+0xea0], R137 ;  /* 0x000ea08901007387 */ /* 0x0003e80000100800 */
[----:B------:R-:W2:Y:S01]  /*31790*/  LDL.LU R130, [R1+0xe94] ;  /* 0x000e940001827983 */ /* 0x000ea20000300800 */
[----:B------:R-:W-:Y:S01]  /*317a0*/  ISETP.GT.AND P5, PT, R2, 0x31, PT ;  /* 0x000000310200780c */ /* 0x000fe20003fa4270 */
[----:B------:R-:W-:Y:S01]  /*317b0*/  IMAD.MOV.U32 R125, RZ, RZ, R142 ;  /* 0x000000ffff7d7224 */ /* 0x000fe200078e008e */
[-C--:B------:R-:W-:Y:S02]  /*317c0*/  IADD3 R127, P6, R127, R138.reuse, RZ ;  /* 0x0000008a7f7f7210 */ /* 0x080fe40007fde0ff */
[----:B------:R-:W-:Y:S02]  /*317d0*/  SEL R126, RZ, 0x4, !P5 ;  /* 0x00000004ff7e7807 */ /* 0x000fe40006800000 */
[----:B------:R-:W-:Y:S01]  /*317e0*/  IADD3 R129, P5, R129, R138, RZ ;  /* 0x0000008a81817210 */ /* 0x000fe20007fbe0ff */
[----:B------:R-:W-:Y:S04]  /*317f0*/  STL [R1+0x106c], R127 ;  /* 0x00106c7f01007387 */ /* 0x000fe80000100800 */
[----:B------:R1:W-:Y:S04]  /*31800*/  LDGSTS.E [R3+0x8400], [R124.64], P4 ;  /* 0x084000007c037fae */ /* 0x0003e8000a121848 */
[----:B------:R-:W-:Y:S01]  /*31810*/  STL [R1+0xea4], R129 ;  /* 0x000ea48101007387 */ /* 0x000fe20000100800 */
[----:B-1----:R-:W-:-:S03]  /*31820*/  IMAD.MOV.U32 R125, RZ, RZ, R137 ;  /* 0x000000ffff7d7224 */ /* 0x002fc600078e0089 */
[----:B------:R-:W2:Y:S01]  /*31830*/  LDL.LU R137, [R1+0x1050] ;  /* 0x0010500001897983 */ /* 0x000ea20000300800 */
[----:B------:R-:W-:Y:S02]  /*31840*/  MOV R124, R134 ;  /* 0x00000086007c7202 */ /* 0x000fe40000000f00 */
[----:B------:R-:W-:-:S03]  /*31850*/  SEL R126, R126, RZ, !P0 ;  /* 0x000000ff7e7e7207 */ /* 0x000fc60004000000 */
[----:B------:R1:W-:Y:S01]  /*31860*/  LDGSTS.E [R3+0x8600], [R124.64], P4 ;  /* 0x086000007c037fae */ /* 0x0003e2000a121848 */
[----:B------:R-:W-:Y:S01]  /*31870*/  ISETP.NE.U32.AND P4, PT, R126, RZ, PT ;  /* 0x000000ff7e00720c */ /* 0x000fe20003f85070 */
[----:B-1----:R-:W-:Y:S02]  /*31880*/  IMAD.MOV.U32 R124, RZ, RZ, R127 ;  /* 0x000000ffff7c7224 */ /* 0x002fe400078e007f */
[----:B---3--:R-:W-:Y:S01]  /*31890*/  IMAD.X R131, R131, 0x1, R0, P6 ;  /* 0x0000000183837824 */ /* 0x008fe200030e0600 */
[----:B------:R-:W-:-:S03]  /*318a0*/  ISETP.GT.AND P6, PT, R2, 0x35, PT ;  /* 0x000000350200780c */ /* 0x000fc60003fc4270 */
[----:B------:R-:W-:Y:S01]  /*318b0*/  IMAD.MOV.U32 R125, RZ, RZ, R131 ;  /* 0x000000ffff7d7224 */ /* 0x000fe200078e0083 */
[----:B------:R-:W-:Y:S01]  /*318c0*/  SEL R126, RZ, 0x4, !P6 ;  /* 0x00000004ff7e7807 */ /* 0x000fe20007000000 */
[----:B------:R1:W-:Y:S04]  /*318d0*/  STL [R1+0x1060], R131 ;  /* 0x0010608301007387 */ /* 0x0003e80000100800 */
[----:B------:R3:W-:Y:S01]  /*318e0*/  LDGSTS.E [R3+0x9400], [R124.64], P2 ;  /* 0x094000007c037fae */ /* 0x0007e20009121848 */
[----:B------:R-:W-:-:S03]  /*318f0*/  IMAD.X R133, R133, 0x1, R0, P5 ;  /* 0x0000000185857824 */ /* 0x000fc600028e0600 */
[----:B-1----:R-:W4:Y:S04]  /*31900*/  LDL.LU R131, [R1+0xe88] ;  /* 0x000e880001837983 */ /* 0x002f280000300800 */
[----:B------:R-:W4:Y:S01]  /*31910*/  LDL.LU R127, [R1+0x1054] ;  /* 0x00105400017f7983 */ /* 0x000f220000300800 */
[----:B---3--:R-:W-:-:S03]  /*31920*/  IMAD.MOV.U32 R124, RZ, RZ, R129 ;  /* 0x000000ffff7c7224 */ /* 0x008fc600078e0081 */
[----:B------:R1:W-:Y:S01]  /*31930*/  STL [R1+0xe98], R133 ;  /* 0x000e988501007387 */ /* 0x0003e20000100800 */
[----:B------:R-:W-:-:S03]  /*31940*/  IMAD.MOV.U32 R125, RZ, RZ, R133 ;  /* 0x000000ffff7d7224 */ /* 0x000fc600078e0085 */
[----:B------:R-:W3:Y:S04]  /*31950*/  LDL.LU R134, [R1+0x1048] ;  /* 0x0010480001867983 */ /* 0x000ee80000300800 */
[----:B------:R2:W-:Y:S01]  /*31960*/  LDGSTS.E [R3+0x9600], [R124.64], P2 ;  /* 0x096000007c037fae */ /* 0x0005e20009121848 */
[----:B------:R-:W-:-:S03]  /*31970*/  IADD3 R132, P5, R132, R138, RZ ;  /* 0x0000008a84847210 */ /* 0x000fc60007fbe0ff */
[----:B-1----:R-:W3:Y:S02]  /*31980*/  LDL.LU R133, [R1+0xe8c] ;  /* 0x000e8c0001857983 */ /* 0x002ee40000300800 */
[----:B------:R-:W-:Y:S02]  /*31990*/  IMAD.X R140, R140, 0x1, R0, P5 ;  /* 0x000000018c8c7824 */ /* 0x000fe400028e0600 */
[----:B------:R-:W-:Y:S01]  /*319a0*/  STL [R1+0x1064], R132 ;  /* 0x0010648401007387 */ /* 0x000fe20000100800 */
[----:B--2---:R-:W-:-:S03]  /*319b0*/  IADD3 R139, P6, R139, R138, RZ ;  /* 0x0000008a8b8b7210 */ /* 0x004fc60007fde0ff */
[----:B------:R-:W2:Y:S02]  /*319c0*/  LDL.LU R129, [R1+0x104c] ;  /* 0x00104c0001817983 */ /* 0x000ea40000300800 */
[----:B------:R-:W-:Y:S02]  /*319d0*/  IMAD.X R141, R141, 0x1, R0, P6 ;  /* 0x000000018d8d7824 */ /* 0x000fe400030e0600 */
[----:B------:R-:W-:Y:S01]  /*319e0*/  STL [R1+0xe9c], R139 ;  /* 0x000e9c8b01007387 */ /* 0x000fe20000100800 */
[----:B------:R-:W-:Y:S01]  /*319f0*/  ISETP.GT.AND P5, PT, R2, 0x39, PT ;  /* 0x000000390200780c */ /* 0x000fe20003fa4270 */
[----:B------:R-:W-:Y:S02]  /*31a00*/  IMAD.MOV.U32 R125, RZ, RZ, R140 ;  /* 0x000000ffff7d7224 */ /* 0x000fe400078e008c */
[----:B------:R1:W-:Y:S01]  /*31a10*/  STL [R1+0x1058], R140 ;  /* 0x0010588c01007387 */ /* 0x0003e20000100800 */
[----:B------:R-:W-:-:S03]  /*31a20*/  SEL R124, R126, RZ, !P0 ;  /* 0x000000ff7e7c7207 */ /* 0x000fc60004000000 */
[----:B------:R4:W-:Y:S01]  /*31a30*/  STL [R1+0xe90], R141 ;  /* 0x000e908d01007387 */ /* 0x0009e20000100800 */
[-C--:B------:R-:W-:Y:S02]  /*31a40*/  IADD3 R136, P6, R136, R138.reuse, RZ ;  /* 0x0000008a88887210 */ /* 0x080fe40007fde0ff */
[----:B------:R-:W-:Y:S01]  /*31a50*/  SEL R126, RZ, 0x4, !P5 ;  /* 0x00000004ff7e7807 */ /* 0x000fe20006800000 */
[----:B-1----:R-:W2:Y:S01]  /*31a60*/  LDL.LU R140, [R1+0xe80] ;  /* 0x000e8000018c7983 */ /* 0x002ea20000300800 */
[----:B------:R-:W-:Y:S01]  /*31a70*/  ISETP.NE.U32.AND P2, PT, R124, RZ, PT ;  /* 0x000000ff7c00720c */ /* 0x000fe20003f45070 */
[----:B------:R-:W-:Y:S02]  /*31a80*/  IMAD.MOV.U32 R124, RZ, RZ, R132 ;  /* 0x000000ffff7c7224 */ /* 0x000fe400078e0084 */
[----:B------:R-:W-:Y:S04]  /*31a90*/  STL [R1+0x105c], R136 ;  /* 0x00105c8801007387 */ /* 0x000fe80000100800 */
[----:B------:R-:W2:Y:S04]  /*31aa0*/  LDL.LU R132, [R1+0xe84] ;  /* 0x000e840001847983 */ /* 0x000ea80000300800 */
[----:B------:R1:W-:Y:S01]  /*31ab0*/  LDGSTS.E [R3+0xa400], [R124.64], P3 ;  /* 0x0a4000007c037fae */ /* 0x0003e20009921848 */
[----:B------:R-:W-:-:S05]  /*31ac0*/  IADD3 R130, P5, R130, R138, RZ ;  /* 0x0000008a82827210 */ /* 0x000fca0007fbe0ff */
[----:B------:R-:W-:Y:S04]  /*31ad0*/  STL [R1+0xe94], R130 ;  /* 0x000e948201007387 */ /* 0x000fe80000100800 */
[----:B------:R-:W2:Y:S01]  /*31ae0*/  LDL.LU R142, [R1+0x1040] ;  /* 0x00104000018e7983 */ /* 0x000ea20000300800 */
[----:B-1----:R-:W-:Y:S02]  /*31af0*/  IMAD.MOV.U32 R124, RZ, RZ, R139 ;  /* 0x000000ffff7c7224 */ /* 0x002fe400078e008b */
[----:B------:R-:W-:-:S05]  /*31b00*/  IMAD.X R137, R137, 0x1, R0, P6 ;  /* 0x0000000189897824 */ /* 0x000fca00030e0600 */
[----:B------:R1:W-:Y:S04]  /*31b10*/  STL [R1+0x1050], R137 ;  /* 0x0010508901007387 */ /* 0x0003e80000100800 */
[----:B------:R-:W2:Y:S01]  /*31b20*/  LDL.LU R139, [R1+0xe78] ;  /* 0x000e7800018b7983 */ /* 0x000ea20000300800 */
[----:B------:R-:W-:Y:S01]  /*31b30*/  IMAD.MOV.U32 R125, RZ, RZ, R141 ;  /* 0x000000ffff7d7224 */ /* 0x000fe200078e008d */
[----:B------:R-:W-:Y:S02]  /*31b40*/  SEL R126, R126, RZ, !P0 ;  /* 0x000000ff7e7e7207 */ /* 0x000fe40004000000 */
[----:B------:R-:W-:Y:S02]  /*31b50*/  ISETP.GT.AND P6, PT, R2, 0x3d, PT ;  /* 0x0000003d0200780c */ /* 0x000fe40003fc4270 */
[----:B------:R1:W-:Y:S01]  /*31b60*/  LDGSTS.E [R3+0xa600], [R124.64], P3 ;  /* 0x0a6000007c037fae */ /* 0x0003e20009921848 */
[----:B------:R-:W-:-:S02]  /*31b70*/  ISETP.NE.U32.AND P3, PT, R126, RZ, PT ;  /* 0x000000ff7e00720c */ /* 0x000fc40003f65070 */
[----:B------:R-:W-:Y:S01]  /*31b80*/  SEL R126, RZ, 0x4, !P6 ;  /* 0x00000004ff7e7807 */ /* 0x000fe20007000000 */
[----:B-1----:R-:W-:Y:S02]  /*31b90*/  IMAD.MOV.U32 R124, RZ, RZ, R136 ;  /* 0x000000ffff7c7224 */ /* 0x002fe400078e0088 */
[----:B------:R-:W-:-:S05]  /*31ba0*/  IMAD.MOV.U32 R125, RZ, RZ, R137 ;  /* 0x000000ffff7d7224 */ /* 0x000fca00078e0089 */
[----:B------:R1:W-:Y:S02]  /*31bb0*/  LDGSTS.E [R3+0xb400], [R124.64], P1 ;  /* 0x0b4000007c037fae */ /* 0x0003e40008921848 */
[----:B-1----:R-:W-:Y:S02]  /*31bc0*/  IMAD.MOV.U32 R124, RZ, RZ, R130 ;  /* 0x000000ffff7c7224 */ /* 0x002fe400078e0082 */
[----:B----4-:R-:W-:Y:S01]  /*31bd0*/  IMAD.X R131, R131, 0x1, R0, P5 ;  /* 0x0000000183837824 */ /* 0x010fe200028e0600 */
[----:B------:R-:W-:-:S04]  /*31be0*/  IADD3 R127, P5, R127, R138, RZ ;  /* 0x0000008a7f7f7210 */ /* 0x000fc80007fbe0ff */
[----:B------:R1:W-:Y:S01]  /*31bf0*/  STL [R1+0xe88], R131 ;  /* 0x000e888301007387 */ /* 0x0003e20000100800 */
[----:B------:R-:W-:-:S03]  /*31c00*/  MOV R125, R131 ;  /* 0x00000083007d7202 */ /* 0x000fc60000000f00 */
[----:B------:R-:W4:Y:S04]  /*31c10*/  LDL.LU R141, [R1+0x1038] ;  /* 0x00103800018d7983 */ /* 0x000f280000300800 */
[----:B------:R-:W4:Y:S01]  /*31c20*/  LDL.LU R137, [R1+0x1044] ;  /* 0x0010440001897983 */ /* 0x000f220000300800 */
[----:B---3--:R-:W-:-:S03]  /*31c30*/  IMAD.X R134, R134, 0x1, R0, P5 ;  /* 0x0000000186867824 */ /* 0x008fc600028e0600 */
[----:B------:R-:W-:Y:S01]  /*31c40*/  STL [R1+0x1054], R127 ;  /* 0x0010547f01007387 */ /* 0x000fe20000100800 */
[----:B------:R-:W-:-:S03]  /*31c50*/  IADD3 R133, P6, R133, R138, RZ ;  /* 0x0000008a85857210 */ /* 0x000fc60007fde0ff */
[----:B------:R-:W3:Y:S01]  /*31c60*/  LDL.LU R136, [R1+0xe70] ;  /* 0x000e700001887983 */ /* 0x000ee20000300800 */
[----:B------:R-:W-:-:S03]  /*31c70*/  ISETP.GT.AND P5, PT, R2, 0x2, PT ;  /* 0x000000020200780c */ /* 0x000fc60003fa4270 */
[----:B------:R-:W3:Y:S04]  /*31c80*/  LDL.LU R130, [R1+0xe7c] ;  /* 0x000e7c0001827983 */ /* 0x000ee80000300800 */
[----:B------:R1:W-:Y:S04]  /*31c90*/  LDGSTS.E [R3+0xb600], [R124.64], P1 ;  /* 0x0b6000007c037fae */ /* 0x0003e80008921848 */
[----:B-1----:R-:W3:Y:S04]  /*31ca0*/  LDL.LU R131, [R1+0x103c] ;  /* 0x00103c0001837983 */ /* 0x002ee80000300800 */
[----:B------:R-:W-:Y:S01]  /*31cb0*/  STL [R1+0xe8c], R133 ;  /* 0x000e8c8501007387 */ /* 0x000fe20000100800 */
[----:B------:R-:W-:-:S03]  /*31cc0*/  SEL R124, R126, RZ, !P0 ;  /* 0x000000ff7e7c7207 */ /* 0x000fc60004000000 */
[----:B------:R1:W-:Y:S01]  /*31cd0*/  STL [R1+0x1048], R134 ;  /* 0x0010488601007387 */ /* 0x0003e20000100800 */
[----:B------:R-:W-:Y:S01]  /*31ce0*/  IMAD.MOV.U32 R125, RZ, RZ, R134 ;  /* 0x000000ffff7d7224 */ /* 0x000fe200078e0086 */
[----:B------:R-:W-:Y:S01]  /*31cf0*/  SEL R126, RZ, 0x4, !P5 ;  /* 0x00000004ff7e7807 */ /* 0x000fe20006800000 */
[----:B--2---:R-:W-:Y:S01]  /*31d00*/  IMAD.X R140, R140, 0x1, R0, P6 ;  /* 0x000000018c8c7824 */ /* 0x004fe200030e0600 */
[----:B------:R-:W-:Y:S02]  /*31d10*/  IADD3 R129, P6, R129, R138, RZ ;  /* 0x0000008a81817210 */ /* 0x000fe40007fde0ff */
[----:B------:R-:W-:Y:S02]  /*31d20*/  ISETP.NE.U32.AND P1, PT, R124, RZ, PT ;  /* 0x000000ff7c00720c */ /* 0x000fe40003f25070 */
[----:B------:R2:W-:Y:S01]  /*31d30*/  STL [R1+0xe80], R140 ;  /* 0x000e808c01007387 */ /* 0x0005e20000100800 */
[----:B------:R-:W-:-:S03]  /*31d40*/  IMAD.MOV.U32 R124, RZ, RZ, R127 ;  /* 0x000000ffff7c7224 */ /* 0x000fc600078e007f */
[----:B-1----:R-:W3:Y:S01]  /*31d50*/  LDL.LU R134, [R1+0x1034] ;  /* 0x0010340001867983 */ /* 0x002ee20000300800 */
[----:B------:R-:W-:-:S03]  /*31d60*/  IADD3 R132, P5, R132, R138, RZ ;  /* 0x0000008a84847210 */ /* 0x000fc60007fbe0ff */
[----:B------:R1:W-:Y:S04]  /*31d70*/  STL [R1+0x104c], R129 ;  /* 0x00104c8101007387 */ /* 0x0003e80000100800 */
[----:B------:R-:W3:Y:S04]  /*31d80*/  LDL.LU R127, [R1+0xe74] ;  /* 0x000e7400017f7983 */ /* 0x000ee80000300800 */
[----:B------:R1:W-:Y:S04]  /*31d90*/  LDGSTS.E [R3+0xc400], [R124.64], P4 ;  /* 0x0c4000007c037fae */ /* 0x0003e8000a121848 */
[----:B------:R-:W-:Y:S01]  /*31da0*/  STL [R1+0xe84], R132 ;  /* 0x000e848401007387 */ /* 0x000fe20000100800 */
[----:B-1----:R-:W-:-:S03]  /*31db0*/  IMAD.MOV.U32 R125, RZ, RZ, R140 ;  /* 0x000000ffff7d7224 */ /* 0x002fc600078e008c */
[----:B--2---:R-:W2:Y:S01]  /*31dc0*/  LDL.LU R140, [R1+0xe6c] ;  /* 0x000e6c00018c7983 */ /* 0x004ea20000300800 */
[----:B------:R-:W-:Y:S02]  /*31dd0*/  IMAD.X R142, R142, 0x1, R0, P6 ;  /* 0x000000018e8e7824 */ /* 0x000fe400030e0600 */
[----:B------:R-:W-:-:S03]  /*31de0*/  IMAD.MOV.U32 R124, RZ, RZ, R133 ;  /* 0x000000ffff7c7224 */ /* 0x000fc600078e0085 */
[----:B------:R-:W-:Y:S04]  /*31df0*/  STL [R1+0x1040], R142 ;  /* 0x0010408e01007387 */ /* 0x000fe80000100800 */
[----:B------:R-:W2:Y:S04]  /*31e00*/  LDL.LU R133, [R1+0x1030] ;  /* 0x0010300001857983 */ /* 0x000ea80000300800 */
[----:B------:R1:W-:Y:S02]  /*31e10*/  LDGSTS.E [R3+0xc600], [R124.64], P4 ;  /* 0x0c6000007c037fae */ /* 0x0003e4000a121848 */
[----:B-1----:R-:W-:-:S02]  /*31e20*/  IMAD.MOV.U32 R124, RZ, RZ, R129 ;  /* 0x000000ffff7c7224 */ /* 0x002fc400078e0081 */
[----:B------:R-:W-:Y:S01]  /*31e30*/  IMAD.MOV.U32 R125, RZ, RZ, R142 ;  /* 0x000000ffff7d7224 */ /* 0x000fe200078e008e */
[----:B------:R-:W2:Y:S01]  /*31e40*/  LDL.LU R129, [R1+0xe68] ;  /* 0x000e680001817983 */ /* 0x000ea20000300800 */
[----:B------:R-:W-:-:S03]  /*31e50*/  IMAD.X R139, R139, 0x1, R0, P5 ;  /* 0x000000018b8b7824 */ /* 0x000fc600028e0600 */
[----:B------:R1:W-:Y:S04]  /*31e60*/  LDGSTS.E [R3+0xd400], [R124.64], P2 ;  /* 0x0d4000007c037fae */ /* 0x0003e80009121848 */
[----:B------:R1:W-:Y:S02]  /*31e70*/  STL [R1+0xe78], R139 ;  /* 0x000e788b01007387 */ /* 0x0003e40000100800 */
[----:B-1----:R-:W-:Y:S02]  /*31e80*/  IMAD.MOV.U32 R125, RZ, RZ, R139 ;  /* 0x000000ffff7d7224 */ /* 0x002fe400078e008b */
[----:B------:R-:W-:Y:S01]  /*31e90*/  IMAD.MOV.U32 R124, RZ, RZ, R132 ;  /* 0x000000ffff7c7224 */ /* 0x000fe200078e0084 */
[----:B------:R-:W2:Y:S04]  /*31ea0*/  LDL.LU R139, [R1+0x1028] ;  /* 0x00102800018b7983 */ /* 0x000ea80000300800 */
[----:B------:R-:W2:Y:S01]  /*31eb0*/  LDL.LU R132, [R1+0xe60] ;  /* 0x000e600001847983 */ /* 0x000ea20000300800 */
[----:B------:R-:W-:-:S02]  /*31ec0*/  SEL R126, R126, RZ, !P0 ;  /* 0x000000ff7e7e7207 */ /* 0x000fc40004000000 */
[----:B------:R-:W-:Y:S01]  /*31ed0*/  ISETP.GT.AND P6, PT, R2, 0x6, PT ;  /* 0x000000060200780c */ /* 0x000fe20003fc4270 */
[----:B------:R1:W-:Y:S01]  /*31ee0*/  LDGSTS.E [R3+0xd600], [R124.64], P2 ;  /* 0x0d6000007c037fae */ /* 0x0003e20009121848 */
[----:B------:R-:W-:Y:S02]  /*31ef0*/  ISETP.NE.U32.AND P4, PT, R126, RZ, PT ;  /* 0x000000ff7e00720c */ /* 0x000fe40003f85070 */
[----:B------:R-:W-:-:S04]  /*31f00*/  SEL R126, RZ, 0x4, !P6 ;  /* 0x00000004ff7e7807 */ /* 0x000fc80007000000 */
[----:B-1----:R-:W-:-:S04]  /*31f10*/  SEL R124, R126, RZ, !P0 ;  /* 0x000000ff7e7c7207 */ /* 0x002fc80004000000 */
[----:B------:R-:W-:Y:S01]  /*31f20*/  ISETP.NE.U32.AND P2, PT, R124, RZ, PT ;  /* 0x000000ff7c00720c */ /* 0x000fe20003f45070 */
[----:B------:R-:W-:Y:S01]  /*31f30*/  IMAD.SHL.U32 R252, R252, 0x4, RZ ;  /* 0x00000004fcfc7824 */ /* 0x000fe200078e00ff */
[----:B----4-:R-:W-:-:S05]  /*31f40*/  IADD3 R137, P5, R137, R138, RZ ;  /* 0x0000008a89897210 */ /* 0x010fca0007fbe0ff */
[--C-:B------:R-:W-:Y:S01]  /*31f50*/  IMAD.X R141, R141, 0x1, R0.reuse, P5 ;  /* 0x000000018d8d7824 */ /* 0x100fe200028e0600 */
[----:B------:R-:W-:Y:S01]  /*31f60*/  ISETP.GT.AND P5, PT, R2, 0xa, PT ;  /* 0x0000000a0200780c */ /* 0x000fe20003fa4270 */
[----:B------:R-:W-:Y:S01]  /*31f70*/  IMAD.MOV.U32 R124, RZ, RZ, R137 ;  /* 0x000000ffff7c7224 */ /* 0x000fe200078e0089 */
[-C--:B---3--:R-:W-:Y:S01]  /*31f80*/  IADD3 R130, P6, R130, R138.reuse, RZ ;  /* 0x0000008a82827210 */ /* 0x088fe20007fde0ff */
[----:B------:R-:W-:Y:S01]  /*31f90*/  IMAD.MOV.U32 R125, RZ, RZ, R141 ;  /* 0x000000ffff7d7224 */ /* 0x000fe200078e008d */
[----:B------:R-:W-:Y:S01]  /*31fa0*/  SEL R126, RZ, 0x4, !P5 ;  /* 0x00000004ff7e7807 */ /* 0x000fe20006800000 */
[----:B------:R-:W-:Y:S02]  /*31fb0*/  STL [R1+0x1044], R137 ;  /* 0x0010448901007387 */ /* 0x000fe40000100800 */
[----:B------:R-:W-:Y:S02]  /*31fc0*/  IMAD.X R136, R136, 0x1, R0, P6 ;  /* 0x0000000188887824 */ /* 0x000fe400030e0600 */
[----:B------:R1:W-:Y:S01]  /*31fd0*/  LDGSTS.E [R3+0xe400], [R124.64], P3 ;  /* 0x0e4000007c037fae */ /* 0x0003e20009921848 */
[----:B------:R-:W-:-:S03]  /*31fe0*/  IADD3 R131, P6, R131, R138, RZ ;  /* 0x0000008a83837210 */ /* 0x000fc60007fde0ff */
[----:B------:R-:W-:Y:S04]  /*31ff0*/  STL [R1+0xe7c], R130 ;  /* 0x000e7c8201007387 */ /* 0x000fe80000100800 */
[----:B------:R-:W-:Y:S04]  /*32000*/  STL [R1+0x1038], R141 ;  /* 0x0010388d01007387 */ /* 0x000fe80000100800 */
[----:B------:R3:W-:Y:S01]  /*32010*/  STL [R1+0xe70], R136 ;  /* 0x000e708801007387 */ /* 0x0007e20000100800 */
[----:B-1----:R-:W-:-:S03]  /*32020*/  IMAD.MOV.U32 R125, RZ, RZ, R136 ;  /* 0x000000ffff7d7224 */ /* 0x002fc600078e0088 */
[----:B------:R1:W-:Y:S01]  /*32030*/  STL [R1+0x103c], R131 ;  /* 0x00103c8301007387 */ /* 0x0003e20000100800 */
[----:B------:R-:W-:-:S05]  /*32040*/  MOV R124, R130 ;  /* 0x00000082007c7202 */ /* 0x000fca0000000f00 */
[----:B------:R4:W-:Y:S01]  /*32050*/  LDGSTS.E [R3+0xe600], [R124.64], P3 ;  /* 0x0e6000007c037fae */ /* 0x0009e20009921848 */
[----:B------:R-:W-:Y:S01]  /*32060*/  IMAD.X R134, R134, 0x1, R0, P6 ;  /* 0x0000000186867824 */ /* 0x000fe200030e0600 */
[----:B------:R-:W-:-:S05]  /*32070*/  IADD3 R127, P5, R127, R138, RZ ;  /* 0x0000008a7f7f7210 */ /* 0x000fca0007fbe0ff */
[----:B------:R-:W-:Y:S04]  /*32080*/  STL [R1+0xe74], R127 ;  /* 0x000e747f01007387 */ /* 0x000fe80000100800 */
[----:B---3--:R-:W3:Y:S04]  /*32090*/  LDL.LU R136, [R1+0x102c] ;  /* 0x00102c0001887983 */ /* 0x008ee80000300800 */
[----:B------:R1:W-:Y:S04]  /*320a0*/  STL [R1+0x1034], R134 ;  /* 0x0010348601007387 */ /* 0x0003e80000100800 */
[----:B------:R-:W3:Y:S01]  /*320b0*/  LDL.LU R130, [R1+0xe64] ;  /* 0x000e640001827983 */ /* 0x000ee20000300800 */
[----:B--2---:R-:W-:-:S03]  /*320c0*/  IMAD.X R140, R140, 0x1, R0, P5 ;  /* 0x000000018c8c7824 */ /* 0x004fc600028e0600 */
[----:B------:R-:W2:Y:S01]  /*320d0*/  LDL.LU R137, [R1+0x1020] ;  /* 0x0010200001897983 */ /* 0x000ea20000300800 */
[----:B----4-:R-:W-:Y:S01]  /*320e0*/  IMAD.MOV.U32 R124, RZ, RZ, R131 ;  /* 0x000000ffff7c7224 */ /* 0x010fe200078e0083 */
[----:B------:R-:W-:Y:S01]  /*320f0*/  IADD3 R133, P6, R133, R138, RZ ;  /* 0x0000008a85857210 */ /* 0x000fe20007fde0ff */
[----:B------:R-:W-:-:S04]  /*32100*/  IMAD.MOV.U32 R125, RZ, RZ, R134 ;  /* 0x000000ffff7d7224 */ /* 0x000fc800078e0086 */
[----:B------:R4:W-:Y:S04]  /*32110*/  STL [R1+0x1030], R133 ;  /* 0x0010308501007387 */ /* 0x0009e80000100800 */
[----:B------:R-:W-:Y:S04]  /*32120*/  STL [R1+0xe6c], R140 ;  /* 0x000e6c8c01007387 */ /* 0x000fe80000100800 */
[----:B-1----:R-:W2:Y:S04]  /*32130*/  LDL.LU R131, [R1+0xe58] ;  /* 0x000e580001837983 */ /* 0x002ea80000300800 */
[----:B------:R-:W2:Y:S04]  /*32140*/  LDL.LU R143, [R1+0x1024] ;  /* 0x00102400018f7983 */ /* 0x000ea80000300800 */
[----:B------:R-:W2:Y:S01]  /*32150*/  LDL.LU R134, [R1+0xe5c] ;  /* 0x000e5c0001867983 */ /* 0x000ea20000300800 */
[----:B------:R-:W-:-:S02]  /*32160*/  SEL R126, R126, RZ, !P0 ;  /* 0x000000ff7e7e7207 */ /* 0x000fc40004000000 */
[----:B------:R-:W-:Y:S01]  /*32170*/  IADD3 R129, P5, R129, R138, RZ ;  /* 0x0000008a81817210 */ /* 0x000fe20007fbe0ff */
[----:B------:R1:W-:Y:S01]  /*32180*/  LDGSTS.E [R3+0xf400], [R124.64], P1 ;  /* 0x0f4000007c037fae */ /* 0x0003e20008921848 */
[----:B------:R-:W-:Y:S01]  /*32190*/  ISETP.NE.U32.AND P3, PT, R126, RZ, PT ;  /* 0x000000ff7e00720c */ /* 0x000fe20003f65070 */
[----:B------:R-:W-:Y:S01]  /*321a0*/  IMAD.U32 R126, RZ, RZ, UR5 ;  /* 0x00000005ff7e7e24 */ /* 0x000fe2000f8e00ff */
[----:B------:R-:W-:Y:S01]  /*321b0*/  LOP3.LUT R141, R252, 0x40, RZ, 0x3c, !PT ;  /* 0x00000040fc8d7812 */ /* 0x000fe200078e3cff */
[----:B------:R-:W-:Y:S01]  /*321c0*/  STL [R1+0xe68], R129 ;  /* 0x000e688101007387 */ /* 0x000fe20000100800 */
[----:B------:R-:W-:-:S03]  /*321d0*/  IMAD.X R139, R139, 0x1, R0, P6 ;  /* 0x000000018b8b7824 */ /* 0x000fc600030e0600 */
[----:B-1----:R-:W-:Y:S02]  /*321e0*/  IMAD R124, R126, 0x10000, R141 ;  /* 0x000100007e7c7824 */ /* 0x002fe400078e028d */
[----:B------:R-:W-:Y:S01]  /*321f0*/  IMAD.X R132, R132, 0x1, R0, P5 ;  /* 0x0000000184847824 */ /* 0x000fe200028e0600 */
[----:B------:R-:W-:Y:S01]  /*32200*/  STL [R1+0x1028], R139 ;  /* 0x0010288b01007387 */ /* 0x000fe20000100800 */
[----:B------:R-:W-:Y:S02]  /*32210*/  IMAD.MOV.U32 R126, RZ, RZ, R127 ;  /* 0x000000ffff7e7224 */ /* 0x000fe400078e007f */
[----:B------:R-:W-:Y:S01]  /*32220*/  IMAD.MOV.U32 R127, RZ, RZ, R140 ;  /* 0x000000ffff7f7224 */ /* 0x000fe200078e008c */
[----:B------:R1:W-:Y:S04]  /*32230*/  STL [R1+0xe60], R132 ;  /* 0x000e608401007387 */ /* 0x0003e80000100800 */
[----:B------:R-:W2:Y:S04]  /*32240*/  LDL.LU R176, [R1+0x1018] ;  /* 0x0010180001b07983 */ /* 0x000ea80000300800 */
[----:B------:R1:W-:Y:S04]  /*32250*/  LDGSTS.E [R3+0xf600], [R126.64], P1 ;  /* 0x0f6000007e037fae */ /* 0x0003e80008921848 */
[----:B------:R-:W2:Y:S04]  /*32260*/  LDL.LU R142, [R1+0xe50] ;  /* 0x000e5000018e7983 */ /* 0x000ea80000300800 */
[----:B------:R-:W2:Y:S01]  /*32270*/  LDL.LU R141, [R1+0x1010] ;  /* 0x00101000018d7983 */ /* 0x000ea20000300800 */
[----:B-1----:R-:W-:-:S03]  /*32280*/  IMAD.MOV.U32 R126, RZ, RZ, R133 ;  /* 0x000000ffff7e7224 */ /* 0x002fc600078e0085 */
[----:B----4-:R-:W4:Y:S01]  /*32290*/  LDL.LU R133, [R1+0x101c] ;  /* 0x00101c0001857983 */ /* 0x010f220000300800 */
[C---:B------:R-:W-:Y:S01]  /*322a0*/  ISETP.GT.AND P1, PT, R2.reuse, 0xe, PT ;  /* 0x0000000e0200780c */ /* 0x040fe20003f24270 */
[----:B------:R-:W-:Y:S01]  /*322b0*/  IMAD.MOV.U32 R127, RZ, RZ, R139 ;  /* 0x000000ffff7f7224 */ /* 0x000fe200078e008b */
[C---:B------:R-:W-:Y:S02]  /*322c0*/  ISETP.GT.AND P5, PT, R2.reuse, 0x12, PT ;  /* 0x000000120200780c */ /* 0x040fe40003fa4270 */
[----:B------:R-:W-:Y:S02]  /*322d0*/  SEL R125, RZ, 0x4, !P1 ;  /* 0x00000004ff7d7807 */ /* 0x000fe40004800000 */
[----:B------:R1:W-:Y:S01]  /*322e0*/  LDGSTS.E [R124+0x800], [R126.64], P4 ;  /* 0x008000007e7c7fae */ /* 0x0003e2000a121848 */
[----:B------:R-:W-:Y:S02]  /*322f0*/  SEL R3, RZ, 0x4, !P5 ;  /* 0x00000004ff037807 */ /* 0x000fe40006800000 */
[----:B------:R-:W-:-:S02]  /*32300*/  ISETP.GT.AND P6, PT, R2, 0x16, PT ;  /* 0x000000160200780c */ /* 0x000fc40003fc4270 */
[----:B------:R-:W-:Y:S01]  /*32310*/  SEL R3, R3, RZ, !P0 ;  /* 0x000000ff03037207 */ /* 0x000fe20004000000 */
[----:B-1----:R-:W-:Y:S02]  /*32320*/  IMAD.MOV.U32 R126, RZ, RZ, R129 ;  /* 0x000000ffff7e7224 */ /* 0x002fe400078e0081 */
[----:B------:R-:W-:Y:S02]  /*32330*/  IMAD.MOV.U32 R127, RZ, RZ, R132 ;  /* 0x000000ffff7f7224 */ /* 0x000fe400078e0084 */
[----:B------:R-:W4:Y:S04]  /*32340*/  LDL.LU R132, [R1+0xe48] ;  /* 0x000e480001847983 */ /* 0x000f280000300800 */
[----:B------:R-:W4:Y:S04]  /*32350*/  LDL.LU R129, [R1+0xe54] ;  /* 0x000e540001817983 */ /* 0x000f280000300800 */
[----:B------:R1:W-:Y:S01]  /*32360*/  LDGSTS.E [R124+0xa00], [R126.64], P4 ;  /* 0x00a000007e7c7fae */ /* 0x0003e2000a121848 */
[----:B------:R-:W-:-:S04]  /*32370*/  SEL R125, R125, RZ, !P0 ;  /* 0x000000ff7d7d7207 */ /* 0x000fc80004000000 */
[----:B------:R-:W-:Y:S02]  /*32380*/  ISETP.NE.U32.AND P4, PT, R125, RZ, PT ;  /* 0x000000ff7d00720c */ /* 0x000fe40003f85070 */
[-C--:B---3--:R-:W-:Y:S02]  /*32390*/  IADD3 R136, P1, R136, R138.reuse, RZ ;  /* 0x0000008a88887210 */ /* 0x088fe40007f3e0ff */
[----:B------:R-:W-:-:S03]  /*323a0*/  IADD3 R130, P5, R130, R138, RZ ;  /* 0x0000008a82827210 */ /* 0x000fc60007fbe0ff */
[--C-:B--2---:R-:W-:Y:S01]  /*323b0*/  IMAD.X R137, R137, 0x1, R0.reuse, P1 ;  /* 0x0000000189897824 */ /* 0x104fe200008e0600 */
[----:B-1----:R-:W-:Y:S01]  /*323c0*/  MOV R126, R136 ;  /* 0x00000088007e7202 */ /* 0x002fe20000000f00 */
[----:B------:R-:W-:Y:S01]  /*323d0*/  STL [R1+0x102c], R136 ;  /* 0x00102c8801007387 */ /* 0x000fe20000100800 */
[----:B------:R-:W-:Y:S01]  /*323e0*/  ISETP.NE.U32.AND P1, PT, R3, RZ, PT ;  /* 0x000000ff0300720c */ /* 0x000fe20003f25070 */
[----:B------:R-:W-:Y:S01]  /*323f0*/  IMAD.MOV.U32 R127, RZ, RZ, R137 ;  /* 0x000000ffff7f7224 */ /* 0x000fe200078e0089 */
[----:B------:R-:W-:Y:S01]  /*32400*/  SEL R3, RZ, 0x4, !P6 ;  /* 0x00000004ff037807 */ /* 0x000fe20007000000 */
[----:B------:R-:W-:Y:S04]  /*32410*/  STL [R1+0xe64], R130 ;  /* 0x000e648201007387 */ /* 0x000fe80000100800 */
[----:B------:R-:W-:Y:S04]  /*32420*/  STL [R1+0x1020], R137 ;  /* 0x0010208901007387 */ /* 0x000fe80000100800 */
[----:B------:R1:W-:Y:S01]  /*32430*/  LDGSTS.E [R124+0x1800], [R126.64], P2 ;  /* 0x018000007e7c7fae */ /* 0x0003e20009121848 */
[----:B------:R-:W-:Y:S01]  /*32440*/  IMAD.X R131, R131, 0x1, R0, P5 ;  /* 0x0000000183837824 */ /* 0x000fe200028e0600 */
[----:B------:R-:W-:-:S04]  /*32450*/  IADD3 R143, P5, R143, R138, RZ ;  /* 0x0000008a8f8f7210 */ /* 0x000fc80007fbe0ff */
[----:B------:R2:W-:Y:S01]  /*32460*/  STL [R1+0xe58], R131 ;  /* 0x000e588301007387 */ /* 0x0005e20000100800 */
[----:B------:R-:W-:Y:S01]  /*32470*/  IADD3 R134, P6, R134, R138, RZ ;  /* 0x0000008a86867210 */ /* 0x000fe20007fde0ff */
[----:B-1----:R-:W-:Y:S02]  /*32480*/  IMAD.MOV.U32 R127, RZ, RZ, R131 ;  /* 0x000000ffff7f7224 */ /* 0x002fe400078e0083 */
[----:B------:R-:W-:Y:S01]  /*32490*/  STL [R1+0x1024], R143 ;  /* 0x0010248f01007387 */ /* 0x000fe20000100800 */
[----:B------:R-:W-:-:S03]  /*324a0*/  IMAD.MOV.U32 R126, RZ, RZ, R130 ;  /* 0x000000ffff7e7224 */ /* 0x000fc600078e0082 */
[----:B--2---:R-:W2:Y:S04]  /*324b0*/  LDL.LU R131, [R1+0x1008] ;  /* 0x0010080001837983 */ /* 0x004ea80000300800 */
[----:B------:R1:W-:Y:S04]  /*324c0*/  STL [R1+0xe5c], R134 ;  /* 0x000e5c8601007387 */ /* 0x0003e80000100800 */
[----:B------:R-:W3:Y:S04]  /*324d0*/  LDL.LU R130, [R1+0x1014] ;  /* 0x0010140001827983 */ /* 0x000ee80000300800 */
[----:B------:R-:W2:Y:S04]  /*324e0*/  LDL.LU R140, [R1+0xe40] ;  /* 0x000e4000018c7983 */ /* 0x000ea80000300800 */
[----:B------:R-:W2:Y:S04]  /*324f0*/  LDL.LU R139, [R1+0xe4c] ;  /* 0x000e4c00018b7983 */ /* 0x000ea80000300800 */
[----:B------:R-:W2:Y:S04]  /*32500*/  LDL.LU R137, [R1+0x1000] ;  /* 0x0010000001897983 */ /* 0x000ea80000300800 */
[----:B------:R-:W2:Y:S04]  /*32510*/  LDL.LU R136, [R1+0x100c] ;  /* 0x00100c0001887983 */ /* 0x000ea80000300800 */
[----:B------:R-:W2:Y:S01]  /*32520*/  LDL.LU R125, [R1+0xe44] ;  /* 0x000e4400017d7983 */ /* 0x000ea20000300800 */
[----:B------:R-:W-:-:S02]  /*32530*/  IMAD.X R176, R176, 0x1, R0, P5 ;  /* 0x00000001b0b07824 */ /* 0x000fc400028e0600 */
[----:B------:R-:W-:Y:S01]  /*32540*/  IMAD.X R142, R142, 0x1, R0, P6 ;  /* 0x000000018e8e7824 */ /* 0x000fe200030e0600 */
[----:B------:R1:W-:Y:S04]  /*32550*/  LDGSTS.E [R124+0x1a00], [R126.64], P2 ;  /* 0x01a000007e7c7fae */ /* 0x0003e80009121848 */
[----:B------:R-:W-:Y:S01]  /*32560*/  STL [R1+0x1018], R176 ;  /* 0x001018b001007387 */ /* 0x000fe20000100800 */
[----:B----4-:R-:W-:Y:S01]  /*32570*/  IADD3 R133, P6, R133, R138, RZ ;  /* 0x0000008a85857210 */ /* 0x010fe20007fde0ff */
[----:B-1----:R-:W-:Y:S02]  /*32580*/  IMAD.MOV.U32 R126, RZ, RZ, R143 ;  /* 0x000000ffff7e7224 */ /* 0x002fe400078e008f */
[----:B------:R-:W-:Y:S01]  /*32590*/  IMAD.MOV.U32 R127, RZ, RZ, R176 ;  /* 0x000000ffff7f7224 */ /* 0x000fe200078e00b0 */
[----:B------:R-:W-:Y:S04]  /*325a0*/  STL [R1+0xe50], R142 ;  /* 0x000e508e01007387 */ /* 0x000fe80000100800 */
[----:B------:R1:W-:Y:S04]  /*325b0*/  LDGSTS.E [R124+0x2800], [R126.64], P3 ;  /* 0x028000007e7c7fae */ /* 0x0003e80009921848 */
[----:B------:R4:W-:Y:S01]  /*325c0*/  STL [R1+0x101c], R133 ;  /* 0x00101c8501007387 */ /* 0x0009e20000100800 */
[----:B-1----:R-:W-:-:S03]  /*325d0*/  IMAD.MOV.U32 R126, RZ, RZ, R134 ;  /* 0x000000ffff7e7224 */ /* 0x002fc600078e0086 */
[----:B------:R-:W2:Y:S01]  /*325e0*/  LDL.LU R134, [R1+0xe38] ;  /* 0x000e380001867983 */ /* 0x000ea20000300800 */
[----:B------:R-:W-:Y:S02]  /*325f0*/  SEL R3, R3, RZ, !P0 ;  /* 0x000000ff03037207 */ /* 0x000fe40004000000 */
[----:B------:R-:W-:Y:S01]  /*32600*/  ISETP.GT.AND P2, PT, R2, 0x1a, PT ;  /* 0x0000001a0200780c */ /* 0x000fe20003f44270 */
[----:B------:R-:W-:Y:S01]  /*32610*/  IMAD.MOV.U32 R127, RZ, RZ, R142 ;  /* 0x000000ffff7f7224 */ /* 0x000fe200078e008e */
[----:B------:R-:W-:Y:S01]  /*32620*/  ISETP.NE.U32.AND P5, PT, R3, RZ, PT ;  /* 0x000000ff0300720c */ /* 0x000fe20003fa5070 */
[----:B------:R-:W-:Y:S01]  /*32630*/  IMAD.X R141, R141, 0x1, R0, P6 ;  /* 0x000000018d8d7824 */ /* 0x000fe200030e0600 */
[----:B------:R-:W-:Y:S02]  /*32640*/  SEL R3, RZ, 0x4, !P2 ;  /* 0x00000004ff037807 */ /* 0x000fe40005000000 */
[----:B------:R-:W-:Y:S01]  /*32650*/  IADD3 R129, P2, R129, R138, RZ ;  /* 0x0000008a81817210 */ /* 0x000fe20007f5e0ff */
[----:B------:R1:W-:Y:S01]  /*32660*/  LDGSTS.E [R124+0x2a00], [R126.64], P3 ;  /* 0x02a000007e7c7fae */ /* 0x0003e20009921848 */
[----:B------:R-:W-:-:S03]  /*32670*/  SEL R3, R3, RZ, !P0 ;  /* 0x000000ff03037207 */ /* 0x000fc60004000000 */
[----:B------:R-:W-:Y:S01]  /*32680*/  IMAD.X R132, R132, 0x1, R0, P2 ;  /* 0x0000000184847824 */ /* 0x000fe200010e0600 */
[----:B------:R-:W-:Y:S01]  /*32690*/  ISETP.GT.AND P3, PT, R2, 0x1e, PT ;  /* 0x0000001e0200780c */ /* 0x000fe20003f64270 */
[----:B-1----:R-:W-:Y:S02]  /*326a0*/  IMAD.MOV.U32 R126, RZ, RZ, R133 ;  /* 0x000000ffff7e7224 */ /* 0x002fe400078e0085 */
[----:B------:R-:W-:Y:S01]  /*326b0*/  IMAD.MOV.U32 R127, RZ, RZ, R141 ;  /* 0x000000ffff7f7224 */ /* 0x000fe200078e008d */
[----:B------:R-:W-:-:S04]  /*326c0*/  ISETP.NE.U32.AND P2, PT, R3, RZ, PT ;  /* 0x000000ff0300720c */ /* 0x000fc80003f45070 */
[----:B------:R1:W-:Y:S01]  /*326d0*/  LDGSTS.E [R124+0x3800], [R126.64], P4 ;  /* 0x038000007e7c7fae */ /* 0x0003e2000a121848 */
[----:B------:R-:W-:-:S03]  /*326e0*/  SEL R3, RZ, 0x4, !P3 ;  /* 0x00000004ff037807 */ /* 0x000fc60005800000 */
[----:B------:R-:W-:Y:S01]  /*326f0*/  STL [R1+0x1010], R141 ;  /* 0x0010108d01007387 */ /* 0x000fe20000100800 */
[----:B-1----:R-:W-:Y:S02]  /*32700*/  IMAD.MOV.U32 R126, RZ, RZ, R129 ;  /* 0x000000ffff7e7224 */ /* 0x002fe400078e0081 */
[----:B------:R-:W-:Y:S01]  /*32710*/  IMAD.MOV.U32 R127, RZ, RZ, R132 ;  /* 0x000000ffff7f7224 */ /* 0x000fe200078e0084 */
[----:B------:R-:W-:Y:S04]  /*32720*/  STL [R1+0xe54], R129 ;  /* 0x000e548101007387 */ /* 0x000fe80000100800 */
[----:B------:R1:W-:Y:S04]  /*32730*/  LDGSTS.E [R124+0x3a00], [R126.64], P4 ;  /* 0x03a000007e7c7fae */ /* 0x0003e8000a121848 */
[----:B------:R1:W-:Y:S04]  /*32740*/  STL [R1+0xe48], R132 ;  /* 0x000e488401007387 */ /* 0x0003e80000100800 */
[----:B----4-:R-:W4:Y:S04]  /*32750*/  LDL.LU R133, [R1+0xff8] ;  /* 0x000ff80001857983 */ /* 0x010f280000300800 */
[----:B-1----:R-:W4:Y:S04]  /*32760*/  LDL.LU R132, [R1+0x1004] ;  /* 0x0010040001847983 */ /* 0x002f280000300800 */
[----:B------:R-:W4:Y:S01]  /*32770*/  LDL.LU R129, [R1+0xe3c] ;  /* 0x000e3c0001817983 */ /* 0x000f220000300800 */
[----:B---3--:R-:W-:-:S05]  /*32780*/  IADD3 R130, P3, R130, R138, RZ ;  /* 0x0000008a82827210 */ /* 0x008fca0007f7e0ff */
[--C-:B--2---:R-:W-:Y:S01]  /*32790*/  IMAD.X R131, R131, 0x1, R0.reuse, P3 ;  /* 0x0000000183837824 */ /* 0x104fe200018e0600 */
[-C--:B------:R-:W-:Y:S01]  /*327a0*/  IADD3 R139, P4, R139, R138.reuse, RZ ;  /* 0x0000008a8b8b7210 */ /* 0x080fe20007f9e0ff */
[----:B------:R-:W-:Y:S04]  /*327b0*/  STL [R1+0x1014], R130 ;  /* 0x0010148201007387 */ /* 0x000fe80000100800 */
[----:B------:R-:W-:Y:S01]  /*327c0*/  IMAD.X R140, R140, 0x1, R0, P4 ;  /* 0x000000018c8c7824 */ /* 0x000fe200020e0600 */
[-C--:B------:R-:W-:Y:S01]  /*327d0*/  IADD3 R136, P6, R136, R138.reuse, RZ ;  /* 0x0000008a88887210 */ /* 0x080fe20007fde0ff */
[----:B------:R-:W-:Y:S01]  /*327e0*/  STL [R1+0xe4c], R139 ;  /* 0x000e4c8b01007387 */ /* 0x000fe20000100800 */
[----:B------:R-:W-:-:S03]  /*327f0*/  IADD3 R125, P4, R125, R138, RZ ;  /* 0x0000008a7d7d7210 */ /* 0x000fc60007f9e0ff */
[----:B------:R1:W-:Y:S01]  /*32800*/  STL [R1+0x1008], R131 ;  /* 0x0010088301007387 */ /* 0x0003e20000100800 */
[----:B------:R-:W-:Y:S01]  /*32810*/  IADD3.X R137, R137, R0, RZ, P6, !PT ;  /* 0x0000000089897210 */ /* 0x000fe200037fe4ff */
[----:B------:R-:W-:Y:S02]  /*32820*/  IMAD.MOV.U32 R127, RZ, RZ, R131 ;  /* 0x000000ffff7f7224 */ /* 0x000fe400078e0083 */
[----:B------:R-:W-:Y:S04]  /*32830*/  STL [R1+0x100c], R136 ;  /* 0x00100c8801007387 */ /* 0x000fe80000100800 */
[----:B------:R2:W-:Y:S04]  /*32840*/  STL [R1+0xe40], R140 ;  /* 0x000e408c01007387 */ /* 0x0005e80000100800 */
[----:B-1----:R-:W3:Y:S01]  /*32850*/  LDL.LU R131, [R1+0xe30] ;  /* 0x000e300001837983 */ /* 0x002ee20000300800 */
[----:B------:R-:W-:-:S03]  /*32860*/  IMAD.MOV.U32 R126, RZ, RZ, R130 ;  /* 0x000000ffff7e7224 */ /* 0x000fc600078e0082 */
[----:B------:R-:W-:Y:S04]  /*32870*/  STL [R1+0xe44], R125 ;  /* 0x000e447d01007387 */ /* 0x000fe80000100800 */
[----:B------:R1:W-:Y:S04]  /*32880*/  STL [R1+0x1000], R137 ;  /* 0x0010008901007387 */ /* 0x0003e80000100800 */
[----:B------:R-:W3:Y:S04]  /*32890*/  LDL.LU R143, [R1+0xffc] ;  /* 0x000ffc00018f7983 */ /* 0x000ee80000300800 */
[----:B------:R-:W3:Y:S04]  /*328a0*/  LDL.LU R130, [R1+0xe34] ;  /* 0x000e340001827983 */ /* 0x000ee80000300800 */
[----:B------:R1:W-:Y:S01]  /*328b0*/  LDGSTS.E [R124+0x4800], [R126.64], P1 ;  /* 0x048000007e7c7fae */ /* 0x0003e20008921848 */
[----:B------:R-:W-:-:S05]  /*328c0*/  IMAD.X R134, R134, 0x1, R0, P4 ;  /* 0x0000000186867824 */ /* 0x000fca00020e0600 */
[----:B------:R2:W-:Y:S04]  /*328d0*/  STL [R1+0xe38], R134 ;  /* 0x000e388601007387 */ /* 0x0005e80000100800 */
[----:B------:R-:W3:Y:S01]  /*328e0*/  LDL.LU R176, [R1+0xff0] ;  /* 0x000ff00001b07983 */ /* 0x000ee20000300800 */
[----:B-1----:R-:W-:-:S03]  /*328f0*/  IMAD.MOV.U32 R127, RZ, RZ, R140 ;  /* 0x000000ffff7f7224 */ /* 0x002fc600078e008c */
[----:B------:R-:W3:Y:S04]  /*32900*/  LDL.LU R142, [R1+0xe28] ;  /* 0x000e2800018e7983 */ /* 0x000ee80000300800 */
[----:B------:R-:W3:Y:S04]  /*32910*/  LDL.LU R141, [R1+0xfe8] ;  /* 0x000fe800018d7983 */ /* 0x000ee80000300800 */
[----:B--2---:R-:W2:Y:S01]  /*32920*/  LDL.LU R140, [R1+0xff4] ;  /* 0x000ff400018c7983 */ /* 0x004ea20000300800 */
[----:B------:R-:W-:Y:S01]  /*32930*/  IMAD.MOV.U32 R126, RZ, RZ, R139 ;  /* 0x000000ffff7e7224 */ /* 0x000fe200078e008b */
[----:B------:R-:W-:-:S02]  /*32940*/  SEL R3, R3, RZ, !P0 ;  /* 0x000000ff03037207 */ /* 0x000fc40004000000 */
[C---:B------:R-:W-:Y:S01]  /*32950*/  ISETP.GT.AND P4, PT, R2.reuse, 0x26, PT ;  /* 0x000000260200780c */ /* 0x040fe20003f84270 */
[----:B------:R-:W2:Y:S04]  /*32960*/  LDL.LU R139, [R1+0xe20] ;  /* 0x000e2000018b7983 */ /* 0x000ea80000300800 */
[----:B------:R1:W-:Y:S01]  /*32970*/  LDGSTS.E [R124+0x4a00], [R126.64], P1 ;  /* 0x04a000007e7c7fae */ /* 0x0003e20008921848 */
[----:B------:R-:W-:Y:S02]  /*32980*/  ISETP.GT.AND P1, PT, R2, 0x22, PT ;  /* 0x000000220200780c */ /* 0x000fe40003f24270 */
[----:B------:R-:W-:Y:S01]  /*32990*/  ISETP.NE.U32.AND P3, PT, R3, RZ, PT ;  /* 0x000000ff0300720c */ /* 0x000fe20003f65070 */
[----:B-1----:R-:W-:Y:S02]  /*329a0*/  IMAD.MOV.U32 R126, RZ, RZ, R136 ;  /* 0x000000ffff7e7224 */ /* 0x002fe400078e0088 */
[----:B------:R-:W-:Y:S01]  /*329b0*/  IMAD.MOV.U32 R127, RZ, RZ, R137 ;  /* 0x000000ffff7f7224 */ /* 0x000fe200078e0089 */
[----:B------:R-:W-:Y:S01]  /*329c0*/  SEL R3, RZ, 0x4, !P4 ;  /* 0x00000004ff037807 */ /* 0x000fe20006000000 */
[----:B------:R-:W2:Y:S04]  /*329d0*/  LDL.LU R137, [R1+0xe2c] ;  /* 0x000e2c0001897983 */ /* 0x000ea80000300800 */
[----:B------:R1:W-:Y:S01]  /*329e0*/  LDGSTS.E [R124+0x5800], [R126.64], P5 ;  /* 0x058000007e7c7fae */ /* 0x0003e2000a921848 */
[----:B------:R-:W-:-:S02]  /*329f0*/  SEL R3, R3, RZ, !P0 ;  /* 0x000000ff03037207 */ /* 0x000fc40004000000 */
[----:B------:R-:W-:Y:S01]  /*32a00*/  ISETP.GT.AND P6, PT, R2, 0x2a, PT ;  /* 0x0000002a0200780c */ /* 0x000fe20003fc4270 */
[----:B-1----:R-:W-:Y:S02]  /*32a10*/  IMAD.MOV.U32 R126, RZ, RZ, R125 ;  /* 0x000000ffff7e7224 */ /* 0x002fe400078e007d */
[----:B------:R-:W-:Y:S01]  /*32a20*/  IMAD.MOV.U32 R127, RZ, RZ, R134 ;  /* 0x000000ffff7f7224 */ /* 0x000fe200078e0086 */
[----:B------:R-:W-:Y:S02]  /*32a30*/  SEL R125, RZ, 0x4, !P1 ;  /* 0x00000004ff7d7807 */ /* 0x000fe40004800000 */
[-C--:B----4-:R-:W-:Y:S02]  /*32a40*/  IADD3 R132, P1, R132, R138.reuse, RZ ;  /* 0x0000008a84847210 */ /* 0x090fe40007f3e0ff */
[----:B------:R1:W-:Y:S01]  /*32a50*/  LDGSTS.E [R124+0x5a00], [R126.64], P5 ;  /* 0x05a000007e7c7fae */ /* 0x0003e2000a921848 */
[----:B------:R-:W-:Y:S02]  /*32a60*/  IADD3 R129, P5, R129, R138, RZ ;  /* 0x0000008a81817210 */ /* 0x000fe40007fbe0ff */
[----:B------:R-:W-:Y:S01]  /*32a70*/  IMAD.X R133, R133, 0x1, R0, P1 ;  /* 0x0000000185857824 */ /* 0x000fe200008e0600 */
[----:B------:R-:W-:Y:S01]  /*32a80*/  ISETP.NE.U32.AND P1, PT, R3, RZ, PT ;  /* 0x000000ff0300720c */ /* 0x000fe20003f25070 */
[----:B------:R-:W-:Y:S01]  /*32a90*/  STL [R1+0x1004], R132 ;  /* 0x0010048401007387 */ /* 0x000fe20000100800 */
[----:B------:R-:W-:-:S03]  /*32aa0*/  SEL R3, RZ, 0x4, !P6 ;  /* 0x00000004ff037807 */ /* 0x000fc60007000000 */
[----:B------:R4:W-:Y:S01]  /*32ab0*/  STL [R1+0xe3c], R129 ;  /* 0x000e3c8101007387 */ /* 0x0009e20000100800 */
[----:B-1----:R-:W-:Y:S02]  /*32ac0*/  IMAD.MOV.U32 R126, RZ, RZ, R132 ;  /* 0x000000ffff7e7224 */ /* 0x002fe400078e0084 */
[----:B------:R-:W-:Y:S01]  /*32ad0*/  IMAD.MOV.U32 R127, RZ, RZ, R133 ;  /* 0x000000ffff7f7224 */ /* 0x000fe200078e0085 */
[----:B------:R1:W-:Y:S04]  /*32ae0*/  STL [R1+0xff8], R133 ;  /* 0x000ff88501007387 */ /* 0x0003e80000100800 */
[----:B------:R1:W-:Y:S01]  /*32af0*/  LDGSTS.E [R124+0x6800], [R126.64], P2 ;  /* 0x068000007e7c7fae */ /* 0x0003e20009121848 */
[----:B------:R-:W-:Y:S01]  /*32b00*/  SEL R125, R125, RZ, !P0 ;  /* 0x000000ff7d7d7207 */ /* 0x000fe20004000000 */
[----:B-1----:R-:W-:-:S03]  /*32b10*/  IMAD.MOV.U32 R126, RZ, RZ, R129 ;  /* 0x000000ffff7e7224 */ /* 0x002fc600078e0081 */
[----:B------:R-:W-:Y:S01]  /*32b20*/  ISETP.NE.U32.AND P4, PT, R125, RZ, PT ;  /* 0x000000ff7d00720c */ /* 0x000fe20003f85070 */
[----:B---3--:R-:W-:-:S05]  /*32b30*/  IMAD.X R131, R131, 0x1, R0, P5 ;  /* 0x0000000183837824 */ /* 0x008fca00028e0600 */
[----:B------:R1:W-:Y:S01]  /*32b40*/  STL [R1+0xe30], R131 ;  /* 0x000e308301007387 */ /* 0x0003e20000100800 */
[-C--:B------:R-:W-:Y:S02]  /*32b50*/  IADD3 R143, P5, R143, R138.reuse, RZ ;  /* 0x0000008a8f8f7210 */ /* 0x080fe40007fbe0ff */
[----:B------:R-:W-:-:S03]  /*32b60*/  IADD3 R130, P6, R130, R138, RZ ;  /* 0x0000008a82827210 */ /* 0x000fc60007fde0ff */
[----:B------:R-:W-:Y:S04]  /*32b70*/  STL [R1+0xffc], R143 ;  /* 0x000ffc8f01007387 */ /* 0x000fe80000100800 */
[----:B------:R-:W3:Y:S04]  /*32b80*/  LDL.LU R134, [R1+0xfe0] ;  /* 0x000fe00001867983 */ /* 0x000ee80000300800 */
[----:B------:R1:W-:Y:S04]  /*32b90*/  STL [R1+0xe34], R130 ;  /* 0x000e348201007387 */ /* 0x0003e80000100800 */
[----:B----4-:R-:W4:Y:S01]  /*32ba0*/  LDL.LU R129, [R1+0xfec] ;  /* 0x000fec0001817983 */ /* 0x010f220000300800 */
[----:B------:R-:W-:-:S03]  /*32bb0*/  IMAD.MOV.U32 R127, RZ, RZ, R131 ;  /* 0x000000ffff7f7224 */ /* 0x000fc600078e0083 */
[----:B------:R-:W3:Y:S04]  /*32bc0*/  LDL.LU R136, [R1+0xe18] ;  /* 0x000e180001887983 */ /* 0x000ee80000300800 */
[----:B------:R-:W3:Y:S04]  /*32bd0*/  LDL.LU R133, [R1+0xe24] ;  /* 0x000e240001857983 */ /* 0x000ee80000300800 */
[----:B------:R-:W3:Y:S04]  /*32be0*/  LDL.LU R132, [R1+0xfd8] ;  /* 0x000fd80001847983 */ /* 0x000ee80000300800 */
[----:B-1----:R-:W3:Y:S01]  /*32bf0*/  LDL.LU R131, [R1+0xfe4] ;  /* 0x000fe40001837983 */ /* 0x002ee20000300800 */
[----:B------:R-:W-:-:S03]  /*32c00*/  IMAD.X R176, R176, 0x1, R0, P5 ;  /* 0x00000001b0b07824 */ /* 0x000fc600028e0600 */
[----:B------:R-:W3:Y:S01]  /*32c10*/  LDL.LU R125, [R1+0xe1c] ;  /* 0x000e1c00017d7983 */ /* 0x000ee20000300800 */
[----:B------:R-:W-:Y:S01]  /*32c20*/  IMAD.X R142, R142, 0x1, R0, P6 ;  /* 0x000000018e8e7824 */ /* 0x000fe200030e0600 */
[----:B--2---:R-:W-:Y:S02]  /*32c30*/  IADD3 R140, P6, R140, R138, RZ ;  /* 0x0000008a8c8c7210 */ /* 0x004fe40007fde0ff */
[----:B------:R1:W-:Y:S04]  /*32c40*/  LDGSTS.E [R124+0x6a00], [R126.64], P2 ;  /* 0x06a000007e7c7fae */ /* 0x0003e80009121848 */
[----:B------:R-:W-:Y:S01]  /*32c50*/  STL [R1+0xff0], R176 ;  /* 0x000ff0b001007387 */ /* 0x000fe20000100800 */
[----:B-1----:R-:W-:Y:S01]  /*32c60*/  MOV R126, R143 ;  /* 0x0000008f007e7202 */ /* 0x002fe20000000f00 */
[----:B------:R-:W-:-:S02]  /*32c70*/  IMAD.MOV.U32 R127, RZ, RZ, R176 ;  /* 0x000000ffff7f7224 */ /* 0x000fc400078e00b0 */
[----:B------:R1:W-:Y:S04]  /*32c80*/  STL [R1+0xe28], R142 ;  /* 0x000e288e01007387 */ /* 0x0003e80000100800 */
[----:B------:R2:W-:Y:S04]  /*32c90*/  LDGSTS.E [R124+0x7800], [R126.64], P3 ;  /* 0x078000007e7c7fae */ /* 0x0005e80009921848 */
[----:B------:R-:W-:Y:S01]  /*32ca0*/  STL [R1+0xff4], R140 ;  /* 0x000ff48c01007387 */ /* 0x000fe20000100800 */
[----:B--2---:R-:W-:-:S03]  /*32cb0*/  IMAD.MOV.U32 R126, RZ, RZ, R130 ;  /* 0x000000ffff7e7224 */ /* 0x004fc600078e0082 */
[----:B------:R-:W4:Y:S01]  /*32cc0*/  LDL.LU R130, [R1+0xe10] ;  /* 0x000e100001827983 */ /* 0x000f220000300800 */
        /* <DEDUP_REMOVED lines=16> */
[----:B------:R1:W-:Y:S02]  /*32dd0*/  STL [R1+0xfe8], R141 ;  /* 0x000fe88d01007387 */ /* 0x0003e40000100800 */
[----:B-1----:R-:W-:Y:S02]  /*32de0*/  IMAD.MOV.U32 R126, RZ, RZ, R137 ;  /* 0x000000ffff7e7224 */ /* 0x002fe400078e0089 */
[----:B------:R-:W-:Y:S01]  /*32df0*/  IMAD.MOV.U32 R127, RZ, RZ, R139 ;  /* 0x000000ffff7f7224 */ /* 0x000fe200078e008b */
[----:B------:R-:W-:Y:S04]  /*32e00*/  STL [R1+0xe2c], R137 ;  /* 0x000e2c8901007387 */ /* 0x000fe80000100800 */
[----:B------:R1:W-:Y:S04]  /*32e10*/  LDGSTS.E [R124+0x8a00], [R126.64], P4 ;  /* 0x08a000007e7c7fae */ /* 0x0003e8000a121848 */
[----:B------:R1:W-:Y:S04]  /*32e20*/  STL [R1+0xe20], R139 ;  /* 0x000e208b01007387 */ /* 0x0003e80000100800 */
[----:B------:R-:W4:Y:S04]  /*32e30*/  LDL.LU R142, [R1+0xfd0] ;  /* 0x000fd000018e7983 */ /* 0x000f280000300800 */
[----:B------:R-:W4:Y:S04]  /*32e40*/  LDL.LU R141, [R1+0xfdc] ;  /* 0x000fdc00018d7983 */ /* 0x000f280000300800 */
[----:B-1----:R-:W4:Y:S02]  /*32e50*/  LDL.LU R139, [R1+0xe14] ;  /* 0x000e1400018b7983 */ /* 0x002f240000300800 */
[----:B----4-:R-:W-:-:S05]  /*32e60*/  IADD3 R129, P3, R129, R138, RZ ;  /* 0x0000008a81817210 */ /* 0x010fca0007f7e0ff */
[--C-:B---3--:R-:W-:Y:S01]  /*32e70*/  IMAD.X R134, R134, 0x1, R0.reuse, P3 ;  /* 0x0000000186867824 */ /* 0x108fe200018e0600 */
[-C--:B------:R-:W-:Y:S01]  /*32e80*/  IADD3 R133, P4, R133, R138.reuse, RZ ;  /* 0x0000008a85857210 */ /* 0x080fe20007f9e0ff */
[----:B------:R1:W-:Y:S04]  /*32e90*/  STL [R1+0xfec], R129 ;  /* 0x000fec8101007387 */ /* 0x0003e80000100800 */
[----:B------:R-:W-:Y:S01]  /*32ea0*/  IMAD.X R136, R136, 0x1, R0, P4 ;  /* 0x0000000188887824 */ /* 0x000fe200020e0600 */
[-C--:B------:R-:W-:Y:S01]  /*32eb0*/  IADD3 R131, P6, R131, R138.reuse, RZ ;  /* 0x0000008a83837210 */ /* 0x080fe20007fde0ff */
[----:B------:R-:W-:Y:S01]  /*32ec0*/  STL [R1+0xe24], R133 ;  /* 0x000e248501007387 */ /* 0x000fe20000100800 */
[----:B------:R-:W-:-:S03]  /*32ed0*/  IADD3 R125, P4, R125, R138, RZ ;  /* 0x0000008a7d7d7210 */ /* 0x000fc60007f9e0ff */
[----:B------:R3:W-:Y:S01]  /*32ee0*/  STL [R1+0xfe0], R134 ;  /* 0x000fe08601007387 */ /* 0x0007e20000100800 */
[----:B------:R-:W-:-:S03]  /*32ef0*/  IMAD.X R132, R132, 0x1, R0, P6 ;  /* 0x0000000184847824 */ /* 0x000fc600030e0600 */
[----:B------:R-:W-:Y:S01]  /*32f00*/  STL [R1+0xfe4], R131 ;  /* 0x000fe48301007387 */ /* 0x000fe20000100800 */
[----:B------:R-:W-:-:S03]  /*32f10*/  IMAD.MOV.U32 R126, RZ, RZ, R129 ;  /* 0x000000ffff7e7224 */ /* 0x000fc600078e0081 */
[----:B------:R4:W-:Y:S01]  /*32f20*/  STL [R1+0xe18], R136 ;  /* 0x000e188801007387 */ /* 0x0009e20000100800 */
[----:B------:R-:W-:-:S03]  /*32f30*/  IMAD.MOV.U32 R127, RZ, RZ, R134 ;  /* 0x000000ffff7f7224 */ /* 0x000fc600078e0086 */
[----:B------:R-:W2:Y:S04]  /*32f40*/  LDL.LU R140, [R1+0xe08] ;  /* 0x000e0800018c7983 */ /* 0x000ea80000300800 */
[----:B------:R-:W-:Y:S04]  /*32f50*/  STL [R1+0xe1c], R125 ;  /* 0x000e1c7d01007387 */ /* 0x000fe80000100800 */
[----:B------:R4:W-:Y:S04]  /*32f60*/  STL [R1+0xfd8], R132 ;  /* 0x000fd88401007387 */ /* 0x0009e80000100800 */
[----:B-1----:R-:W2:Y:S04]  /*32f70*/  LDL.LU R129, [R1+0xfd4] ;  /* 0x000fd40001817983 */ /* 0x002ea80000300800 */
[----:B---3--:R-:W3:Y:S04]  /*32f80*/  LDL.LU R134, [R1+0xe0c] ;  /* 0x000e0c0001867983 */ /* 0x008ee80000300800 */
[----:B------:R1:W-:Y:S01]  /*32f90*/  LDGSTS.E [R124+0x9800], [R126.64], P1 ;  /* 0x098000007e7c7fae */ /* 0x0003e20008921848 */
[----:B----4-:R-:W-:-:S03]  /*32fa0*/  IMAD.X R130, R130, 0x1, R0, P4 ;  /* 0x0000000182827824 */ /* 0x010fc600020e0600 */
[----:B------:R-:W4:Y:S01]  /*32fb0*/  LDL.LU R137, [R1+0xfc8] ;  /* 0x000fc80001897983 */ /* 0x000f220000300800 */
[----:B-1----:R-:W-:Y:S02]  /*32fc0*/  IMAD.MOV.U32 R126, RZ, RZ, R133 ;  /* 0x000000ffff7e7224 */ /* 0x002fe400078e0085 */
[----:B------:R-:W-:Y:S02]  /*32fd0*/  IMAD.MOV.U32 R127, RZ, RZ, R136 ;  /* 0x000000ffff7f7224 */ /* 0x000fe400078e0088 */
[----:B------:R-:W4:Y:S04]  /*32fe0*/  LDL.LU R136, [R1+0xe00] ;  /* 0x000e000001887983 */ /* 0x000f280000300800 */
[----:B------:R1:W-:Y:S04]  /*32ff0*/  LDGSTS.E [R124+0x9a00], [R126.64], P1 ;  /* 0x09a000007e7c7fae */ /* 0x0003e80008921848 */
[----:B------:R1:W-:Y:S02]  /*33000*/  STL [R1+0xe10], R130 ;  /* 0x000e108201007387 */ /* 0x0003e40000100800 */
[----:B-1----:R-:W-:-:S02]  /*33010*/  IMAD.MOV.U32 R127, RZ, RZ, R132 ;  /* 0x000000ffff7f7224 */ /* 0x002fc400078e0084 */
[----:B------:R-:W4:Y:S04]  /*33020*/  LDL.LU R132, [R1+0xfcc] ;  /* 0x000fcc0001847983 */ /* 0x000f280000300800 */
[----:B------:R-:W4:Y:S01]  /*33030*/  LDL.LU R133, [R1+0xfc0] ;  /* 0x000fc00001857983 */ /* 0x000f220000300800 */
[----:B------:R-:W-:Y:S02]  /*33040*/  MOV R126, R131 ;  /* 0x00000083007e7202 */ /* 0x000fe40000000f00 */
[----:B------:R-:W-:Y:S01]  /*33050*/  SEL R3, R3, RZ, !P0 ;  /* 0x000000ff03037207 */ /* 0x000fe20004000000 */
[----:B------:R-:W4:Y:S01]  /*33060*/  LDL.LU R131, [R1+0xdf8] ;  /* 0x000df80001837983 */ /* 0x000f220000300800 */
[----:B------:R-:W-:-:S03]  /*33070*/  ISETP.GT.AND P4, PT, R2, 0x3a, PT ;  /* 0x0000003a0200780c */ /* 0x000fc60003f84270 */
[----:B------:R1:W-:Y:S01]  /*33080*/  LDGSTS.E [R124+0xa800], [R126.64], P5 ;  /* 0x0a8000007e7c7fae */ /* 0x0003e2000a921848 */
[----:B------:R-:W-:Y:S02]  /*33090*/  ISETP.GT.AND P1, PT, R2, 0x36, PT ;  /* 0x000000360200780c */ /* 0x000fe40003f24270 */
[----:B------:R-:W-:Y:S02]  /*330a0*/  ISETP.NE.U32.AND P3, PT, R3, RZ, PT ;  /* 0x000000ff0300720c */ /* 0x000fe40003f65070 */
[----:B------:R-:W-:Y:S01]  /*330b0*/  SEL R3, RZ, 0x4, !P4 ;  /* 0x00000004ff037807 */ /* 0x000fe20006000000 */
[----:B-1----:R-:W-:Y:S02]  /*330c0*/  IMAD.MOV.U32 R127, RZ, RZ, R130 ;  /* 0x000000ffff7f7224 */ /* 0x002fe400078e0082 */
[----:B------:R-:W4:Y:S01]  /*330d0*/  LDL.LU R130, [R1+0xe04] ;  /* 0x000e040001827983 */ /* 0x000f220000300800 */
[----:B------:R-:W-:Y:S01]  /*330e0*/  IMAD.MOV.U32 R126, RZ, RZ, R125 ;  /* 0x000000ffff7e7224 */ /* 0x000fe200078e007d */
[----:B------:R-:W-:-:S02]  /*330f0*/  SEL R125, RZ, 0x4, !P1 ;  /* 0x00000004ff7d7807 */ /* 0x000fc40004800000 */
[-C--:B------:R-:W-:Y:S02]  /*33100*/  IADD3 R141, P1, R141, R138.reuse, RZ ;  /* 0x0000008a8d8d7210 */ /* 0x080fe40007f3e0ff */
[----:B------:R1:W-:Y:S01]  /*33110*/  LDGSTS.E [R124+0xaa00], [R126.64], P5 ;  /* 0x0aa000007e7c7fae */ /* 0x0003e2000a921848 */
[----:B------:R-:W-:Y:S02]  /*33120*/  IADD3 R139, P5, R139, R138, RZ ;  /* 0x0000008a8b8b7210 */ /* 0x000fe40007fbe0ff */
[----:B------:R-:W-:Y:S02]  /*33130*/  SEL R3, R3, RZ, !P0 ;  /* 0x000000ff03037207 */ /* 0x000fe40004000000 */
[----:B------:R-:W-:Y:S01]  /*33140*/  ISETP.GT.AND P6, PT, R2, 0x3e, PT ;  /* 0x0000003e0200780c */ /* 0x000fe20003fc4270 */
[----:B------:R-:W-:Y:S01]  /*33150*/  IMAD.X R142, R142, 0x1, R0, P1 ;  /* 0x000000018e8e7824 */ /* 0x000fe200008e0600 */
[----:B------:R-:W-:Y:S02]  /*33160*/  ISETP.NE.U32.AND P4, PT, R3, RZ, PT ;  /* 0x000000ff0300720c */ /* 0x000fe40003f85070 */
[----:B------:R-:W-:Y:S01]  /*33170*/  SEL R3, RZ, 0x4, !P6 ;  /* 0x00000004ff037807 */ /* 0x000fe20007000000 */
[----:B------:R-:W-:Y:S01]  /*33180*/  STL [R1+0xfdc], R141 ;  /* 0x000fdc8d01007387 */ /* 0x000fe20000100800 */
[----:B-1----:R-:W-:-:S02]  /*33190*/  IMAD.MOV.U32 R126, RZ, RZ, R141 ;  /* 0x000000ffff7e7224 */ /* 0x002fc400078e008d */
[----:B------:R-:W-:Y:S01]  /*331a0*/  IMAD.MOV.U32 R127, RZ, RZ, R142 ;  /* 0x000000ffff7f7224 */ /* 0x000fe200078e008e */
[----:B------:R-:W-:Y:S04]  /*331b0*/  STL [R1+0xe14], R139 ;  /* 0x000e148b01007387 */ /* 0x000fe80000100800 */
[----:B------:R-:W-:Y:S04]  /*331c0*/  STL [R1+0xfd0], R142 ;  /* 0x000fd08e01007387 */ /* 0x000fe80000100800 */
[----:B------:R1:W-:Y:S02]  /*331d0*/  LDGSTS.E [R124+0xb800], [R126.64], P2 ;  /* 0x0b8000007e7c7fae */ /* 0x0003e40009121848 */
[----:B-1----:R-:W-:-:S02]  /*331e0*/  IMAD.MOV.U32 R126, RZ, RZ, R139 ;  /* 0x000000ffff7e7224 */ /* 0x002fc400078e008b */
[----:B--2---:R-:W-:-:S05]  /*331f0*/  IMAD.X R140, R140, 0x1, R0, P5 ;  /* 0x000000018c8c7824 */ /* 0x004fca00028e0600 */
[----:B------:R1:W-:Y:S01]  /*33200*/  STL [R1+0xe08], R140 ;  /* 0x000e088c01007387 */ /* 0x0003e20000100800 */
[-C--:B------:R-:W-:Y:S02]  /*33210*/  IADD3 R129, P5, R129, R138.reuse, RZ ;  /* 0x0000008a81817210 */ /* 0x080fe40007fbe0ff */
[----:B---3--:R-:W-:-:S03]  /*33220*/  IADD3 R134, P6, R134, R138, RZ ;  /* 0x0000008a86867210 */ /* 0x008fc60007fde0ff */
[----:B------:R-:W-:Y:S01]  /*33230*/  STL [R1+0xfd4], R129 ;  /* 0x000fd48101007387 */ /* 0x000fe20000100800 */
[----:B------:R-:W-:-:S03]  /*33240*/  IMAD.MOV.U32 R127, RZ, RZ, R140 ;  /* 0x000000ffff7f7224 */ /* 0x000fc600078e008c */
[----:B------:R-:W2:Y:S01]  /*33250*/  LDL.LU R143, [R1+0xfc4] ;  /* 0x000fc400018f7983 */ /* 0x000ea20000300800 */
[----:B----4-:R-:W-:-:S03]  /*33260*/  IMAD.X R137, R137, 0x1, R0, P5 ;  /* 0x0000000189897824 */ /* 0x010fc600028e0600 */
[----:B------:R-:W-:Y:S04]  /*33270*/  STL [R1+0xe0c], R134 ;  /* 0x000e0c8601007387 */ /* 0x000fe80000100800 */
[----:B-1----:R-:W3:Y:S01]  /*33280*/  LDL.LU R140, [R1+0xdfc] ;  /* 0x000dfc00018c7983 */ /* 0x002ee20000300800 */
[----:B------:R-:W-:-:S03]  /*33290*/  IMAD.X R136, R136, 0x1, R0, P6 ;  /* 0x0000000188887824 */ /* 0x000fc600030e0600 */
[----:B------:R1:W-:Y:S04]  /*332a0*/  STL [R1+0xfc8], R137 ;  /* 0x000fc88901007387 */ /* 0x0003e80000100800 */
[----:B------:R4:W-:Y:S04]  /*332b0*/  STL [R1+0xe00], R136 ;  /* 0x000e008801007387 */ /* 0x0009e80000100800 */
[----:B------:R-:W3:Y:S04]  /*332c0*/  LDL.LU R176, [R1+0xfb8] ;  /* 0x000fb80001b07983 */ /* 0x000ee80000300800 */
[----:B------:R1:W-:Y:S04]  /*332d0*/  LDGSTS.E [R124+0xba00], [R126.64], P2 ;  /* 0x0ba000007e7c7fae */ /* 0x0003e80009121848 */
[----:B------:R-:W3:Y:S01]  /*332e0*/  LDL.LU R141, [R1+0xdf0] ;  /* 0x000df000018d7983 */ /* 0x000ee20000300800 */
[----:B------:R-:W-:-:S05]  /*332f0*/  IADD3 R132, P6, R132, R138, RZ ;  /* 0x0000008a84847210 */ /* 0x000fca0007fde0ff */
[----:B------:R-:W-:Y:S01]  /*33300*/  STL [R1+0xfcc], R132 ;  /* 0x000fcc8401007387 */ /* 0x000fe20000100800 */
[----:B------:R-:W-:Y:S02]  /*33310*/  IMAD.X R133, R133, 0x1, R0, P6 ;  /* 0x0000000185857824 */ /* 0x000fe400030e0600 */
[----:B-1----:R-:W-:Y:S02]  /*33320*/  IMAD.MOV.U32 R126, RZ, RZ, R129 ;  /* 0x000000ffff7e7224 */ /* 0x002fe400078e0081 */
[----:B------:R-:W-:Y:S02]  /*33330*/  IMAD.MOV.U32 R127, RZ, RZ, R137 ;  /* 0x000000ffff7f7224 */ /* 0x000fe400078e0089 */
[----:B------:R-:W3:Y:S04]  /*33340*/  LDL.LU R137, [R1+0xfbc] ;  /* 0x000fbc0001897983 */ /* 0x000ee80000300800 */
[----:B------:R-:W3:Y:S04]  /*33350*/  LDL.LU R129, [R1+0xdf4] ;  /* 0x000df40001817983 */ /* 0x000ee80000300800 */
[----:B------:R1:W-:Y:S04]  /*33360*/  LDGSTS.E [R124+0xc800], [R126.64], P3 ;  /* 0x0c8000007e7c7fae */ /* 0x0003e80009921848 */
[----:B------:R-:W3:Y:S04]  /*33370*/  LDL.LU R139, [R1+0xfb4] ;  /* 0x000fb400018b7983 */ /* 0x000ee80000300800 */
[----:B------:R4:W-:Y:S01]  /*33380*/  STL [R1+0xfc0], R133 ;  /* 0x000fc08501007387 */ /* 0x0009e20000100800 */
[----:B-1----:R-:W-:-:S03]  /*33390*/  IMAD.MOV.U32 R127, RZ, RZ, R136 ;  /* 0x000000ffff7f7224 */ /* 0x002fc600078e0088 */
[----:B----4-:R-:W4:Y:S01]  /*333a0*/  LDL.LU R136, [R1+0xdec] ;  /* 0x000dec0001887983 */ /* 0x010f220000300800 */
[----:B------:R-:W-:Y:S02]  /*333b0*/  SEL R3, R3, RZ, !P0 ;  /* 0x000000ff03037207 */ /* 0x000fe40004000000 */
[----:B------:R-:W-:Y:S02]  /*333c0*/  ISETP.GT.AND P2, PT, R2, 0x3, PT ;  /* 0x000000030200780c */ /* 0x000fe40003f44270 */
[----:B------:R-:W-:Y:S02]  /*333d0*/  SEL R125, R125, RZ, !P0 ;  /* 0x000000ff7d7d7207 */ /* 0x000fe40004000000 */
[----:B------:R-:W-:Y:S02]  /*333e0*/  ISETP.NE.U32.AND P5, PT, R3, RZ, PT ;  /* 0x000000ff0300720c */ /* 0x000fe40003fa5070 */
[----:B------:R-:W-:Y:S02]  /*333f0*/  SEL R3, RZ, 0x4, !P2 ;  /* 0x00000004ff037807 */ /* 0x000fe40005000000 */
[----:B------:R-:W-:-:S02]  /*33400*/  IADD3 R130, P2, R130, R138, RZ ;  /* 0x0000008a82827210 */ /* 0x000fc40007f5e0ff */
[----:B------:R-:W-:Y:S01]  /*33410*/  ISETP.NE.U32.AND P1, PT, R125, RZ, PT ;  /* 0x000000ff7d00720c */ /* 0x000fe20003f25070 */
[----:B------:R-:W-:Y:S02]  /*33420*/  IMAD.MOV.U32 R126, RZ, RZ, R134 ;  /* 0x000000ffff7e7224 */ /* 0x000fe400078e0086 */
[----:B------:R-:W-:Y:S01]  /*33430*/  IMAD.X R131, R131, 0x1, R0, P2 ;  /* 0x0000000183837824 */ /* 0x000fe200010e0600 */
[----:B------:R1:W-:Y:S04]  /*33440*/  STL [R1+0xe04], R130 ;  /* 0x000e048201007387 */ /* 0x0003e80000100800 */
[----:B------:R1:W-:Y:S04]  /*33450*/  LDGSTS.E [R124+0xca00], [R126.64], P3 ;  /* 0x0ca000007e7c7fae */ /* 0x0003e80009921848 */
[----:B------:R1:W-:Y:S04]  /*33460*/  STL [R1+0xdf8], R131 ;  /* 0x000df88301007387 */ /* 0x0003e80000100800 */
[----:B------:R-:W4:Y:S01]  /*33470*/  LDL.LU R134, [R1+0xfa8] ;  /* 0x000fa80001867983 */ /* 0x000f220000300800 */
[----:B-1----:R-:W-:Y:S01]  /*33480*/  MOV R126, R132 ;  /* 0x00000084007e7202 */ /* 0x002fe20000000f00 */
[----:B------:R-:W-:-:S02]  /*33490*/  IMAD.MOV.U32 R127, RZ, RZ, R133 ;  /* 0x000000ffff7f7224 */ /* 0x000fc400078e0085 */
[----:B------:R-:W4:Y:S01]  /*334a0*/  LDL.LU R133, [R1+0xfb0] ;  /* 0x000fb00001857983 */ /* 0x000f220000300800 */
[----:B------:R-:W-:-:S03]  /*334b0*/  SEL R3, R3, RZ, !P0 ;  /* 0x000000ff03037207 */ /* 0x000fc60004000000 */
[----:B------:R1:W-:Y:S01]  /*334c0*/  LDGSTS.E [R124+0xd800], [R126.64], P1 ;  /* 0x0d8000007e7c7fae */ /* 0x0003e20008921848 */
[----:B------:R-:W-:-:S03]  /*334d0*/  ISETP.GT.AND P3, PT, R2, 0x7, PT ;  /* 0x000000070200780c */ /* 0x000fc60003f64270 */
[----:B------:R-:W4:Y:S01]  /*334e0*/  LDL.LU R132, [R1+0xde0] ;  /* 0x000de00001847983 */ /* 0x000f220000300800 */
[----:B------:R-:W-:Y:S02]  /*334f0*/  ISETP.NE.U32.AND P2, PT, R3, RZ, PT ;  /* 0x000000ff0300720c */ /* 0x000fe40003f45070 */
[----:B------:R-:W-:Y:S01]  /*33500*/  SEL R3, RZ, 0x4, !P3 ;  /* 0x00000004ff037807 */ /* 0x000fe20005800000 */
[----:B-1----:R-:W-:Y:S02]  /*33510*/  IMAD.MOV.U32 R126, RZ, RZ, R130 ;  /* 0x000000ffff7e7224 */ /* 0x002fe400078e0082 */
[----:B------:R-:W4:Y:S01]  /*33520*/  LDL.LU R130, [R1+0xde8] ;  /* 0x000de80001827983 */ /* 0x000f220000300800 */
[----:B------:R-:W-:-:S03]  /*33530*/  IMAD.MOV.U32 R127, RZ, RZ, R131 ;  /* 0x000000ffff7f7224 */ /* 0x000fc600078e0083 */
[----:B------:R-:W4:Y:S04]  /*33540*/  LDL.LU R142, [R1+0xfac] ;  /* 0x000fac00018e7983 */ /* 0x000f280000300800 */
[----:B------:R1:W-:Y:S01]  /*33550*/  LDGSTS.E [R124+0xda00], [R126.64], P1 ;  /* 0x0da000007e7c7fae */ /* 0x0003e20008921848 */
[----:B------:R-:W-:-:S03]  /*33560*/  ISETP.GT.AND P1, PT, R2, 0xb, PT ;  /* 0x0000000b0200780c */ /* 0x000fc60003f24270 */
[----:B------:R-:W4:Y:S01]  /*33570*/  LDL.LU R131, [R1+0xde4] ;  /* 0x000de40001837983 */ /* 0x000f220000300800 */
[----:B------:R-:W-:Y:S02]  /*33580*/  SEL R125, RZ, 0x4, !P1 ;  /* 0x00000004ff7d7807 */ /* 0x000fe40004800000 */
[----:B--2---:R-:W-:-:S05]  /*33590*/  IADD3 R143, P3, R143, R138, RZ ;  /* 0x0000008a8f8f7210 */ /* 0x004fca0007f7e0ff */
[----:B-1----:R-:W-:Y:S01]  /*335a0*/  IMAD.MOV.U32 R126, RZ, RZ, R143 ;  /* 0x000000ffff7e7224 */ /* 0x002fe200078e008f */
[----:B---3--:R-:W-:Y:S01]  /*335b0*/  IADD3 R140, P6, R140, R138, RZ ;  /* 0x0000008a8c8c7210 */ /* 0x008fe20007fde0ff */
[----:B------:R1:W-:Y:S04]  /*335c0*/  STL [R1+0xfc4], R143 ;  /* 0x000fc48f01007387 */ /* 0x0003e80000100800 */
[----:B------:R-:W-:Y:S01]  /*335d0*/  STL [R1+0xdfc], R140 ;  /* 0x000dfc8c01007387 */ /* 0x000fe20000100800 */
[----:B------:R-:W-:-:S04]  /*335e0*/  IMAD.X R176, R176, 0x1, R0, P3 ;  /* 0x00000001b0b07824 */ /* 0x000fc800018e0600 */
[----:B------:R-:W-:Y:S02]  /*335f0*/  IMAD.MOV.U32 R127, RZ, RZ, R176 ;  /* 0x000000ffff7f7224 */ /* 0x000fe400078e00b0 */
[----:B------:R-:W-:-:S03]  /*33600*/  IMAD.X R141, R141, 0x1, R0, P6 ;  /* 0x000000018d8d7824 */ /* 0x000fc600030e0600 */
[----:B------:R2:W-:Y:S04]  /*33610*/  LDGSTS.E [R124+0xe800], [R126.64], P4 ;  /* 0x0e8000007e7c7fae */ /* 0x0005e8000a121848 */
[----:B------:R-:W-:Y:S01]  /*33620*/  STL [R1+0xfb8], R176 ;  /* 0x000fb8b001007387 */ /* 0x000fe20000100800 */
[-C--:B------:R-:W-:Y:S01]  /*33630*/  IADD3 R137, P1, R137, R138.reuse, RZ ;  /* 0x0000008a89897210 */ /* 0x080fe20007f3e0ff */
[----:B--2---:R-:W-:Y:S01]  /*33640*/  IMAD.MOV.U32 R126, RZ, RZ, R140 ;  /* 0x000000ffff7e7224 */ /* 0x004fe200078e008c */
[----:B------:R-:W-:Y:S01]  /*33650*/  IADD3 R129, P6, R129, R138, RZ ;  /* 0x0000008a81817210 */ /* 0x000fe20007fde0ff */
[----:B------:R-:W-:Y:S02]  /*33660*/  IMAD.MOV.U32 R127, RZ, RZ, R141 ;  /* 0x000000ffff7f7224 */ /* 0x000fe400078e008d */
[----:B------:R-:W-:Y:S01]  /*33670*/  STL [R1+0xfbc], R137 ;  /* 0x000fbc8901007387 */ /* 0x000fe20000100800 */
[----:B------:R-:W-:-:S03]  /*33680*/  IMAD.X R139, R139, 0x1, R0, P1 ;  /* 0x000000018b8b7824 */ /* 0x000fc600008e0600 */
[----:B------:R2:W-:Y:S04]  /*33690*/  STL [R1+0xdf0], R141 ;  /* 0x000df08d01007387 */ /* 0x0005e80000100800 */
[----:B------:R-:W-:Y:S04]  /*336a0*/  STL [R1+0xdf4], R129 ;  /* 0x000df48101007387 */ /* 0x000fe80000100800 */
[----:B------:R3:W-:Y:S01]  /*336b0*/  LDGSTS.E [R124+0xea00], [R126.64], P4 ;  /* 0x0ea000007e7c7fae */ /* 0x0007e2000a121848 */
[----:B----4-:R-:W-:-:S03]  /*336c0*/  IMAD.X R136, R136, 0x1, R0, P6 ;  /* 0x0000000188887824 */ /* 0x010fc600030e0600 */
[----:B------:R-:W-:Y:S04]  /*336d0*/  STL [R1+0xfb4], R139 ;  /* 0x000fb48b01007387 */ /* 0x000fe80000100800 */
[----:B------:R4:W-:Y:S01]  /*336e0*/  STL [R1+0xdec], R136 ;  /* 0x000dec8801007387 */ /* 0x0009e20000100800 */
[----:B---3--:R-:W-:-:S03]  /*336f0*/  IMAD.MOV.U32 R126, RZ, RZ, R137 ;  /* 0x000000ffff7e7224 */ /* 0x008fc600078e0089 */
[----:B-1----:R-:W3:Y:S01]  /*33700*/  LDL.LU R143, [R1+0xfa0] ;  /* 0x000fa000018f7983 */ /* 0x002ee20000300800 */
[----:B------:R-:W-:-:S03]  /*33710*/  IMAD.MOV.U32 R127, RZ, RZ, R139 ;  /* 0x000000ffff7f7224 */ /* 0x000fc600078e008b */
[----:B--2---:R-:W2:Y:S04]  /*33720*/  LDL.LU R141, [R1+0xdd8] ;  /* 0x000dd800018d7983 */ /* 0x004ea80000300800 */
[----:B------:R1:W-:Y:S04]  /*33730*/  LDGSTS.E [R124+0xf800], [R126.64], P5 ;  /* 0x0f8000007e7c7fae */ /* 0x0003e8000a921848 */
[----:B------:R-:W2:Y:S01]  /*33740*/  LDL.LU R140, [R1+0xf98] ;  /* 0x000f9800018c7983 */ /* 0x000ea20000300800 */
[----:B-1----:R-:W-:-:S03]  /*33750*/  IMAD.MOV.U32 R127, RZ, RZ, R136 ;  /* 0x000000ffff7f7224 */ /* 0x002fc600078e0088 */
[----:B----4-:R-:W4:Y:S01]  /*33760*/  LDL.LU R136, [R1+0xfa4] ;  /* 0x000fa40001887983 */ /* 0x010f220000300800 */
[----:B------:R-:W-:Y:S01]  /*33770*/  IMAD.MOV.U32 R126, RZ, RZ, R129 ;  /* 0x000000ffff7e7224 */ /* 0x000fe200078e0081 */
[----:B------:R-:W-:Y:S02]  /*33780*/  SEL R3, R3, RZ, !P0 ;  /* 0x000000ff03037207 */ /* 0x000fe40004000000 */
[----:B------:R-:W-:Y:S01]  /*33790*/  ISETP.GT.AND P4, PT, R2, 0xf, PT ;  /* 0x0000000f0200780c */ /* 0x000fe20003f84270 */
[----:B------:R-:W4:Y:S01]  /*337a0*/  LDL.LU R129, [R1+0xddc] ;  /* 0x000ddc0001817983 */ /* 0x000f220000300800 */
[----:B------:R-:W-:-:S03]  /*337b0*/  ISETP.NE.U32.AND P3, PT, R3, RZ, PT ;  /* 0x000000ff0300720c */ /* 0x000fc60003f65070 */
[----:B------:R1:W-:Y:S01]  /*337c0*/  LDGSTS.E [R124+0xfa00], [R126.64], P5 ;  /* 0x0fa000007e7c7fae */ /* 0x0003e2000a921848 */
[----:B------:R-:W-:Y:S02]  /*337d0*/  SEL R3, R125, RZ, !P0 ;  /* 0x000000ff7d037207 */ /* 0x000fe40004000000 */
[----:B------:R-:W-:Y:S02]  /*337e0*/  LOP3.LUT R135, R135, 0x60, RZ, 0x3c, !PT ;  /* 0x0000006087877812 */ /* 0x000fe400078e3cff */
[----:B------:R-:W-:Y:S01]  /*337f0*/  ISETP.NE.U32.AND P1, PT, R3, RZ, PT ;  /* 0x000000ff0300720c */ /* 0x000fe20003f25070 */
[----:B------:R-:W-:Y:S01]  /*33800*/  IMAD.U32 R3, RZ, RZ, UR5 ;  /* 0x00000005ff037e24 */ /* 0x000fe2000f8e00ff */
[----:B-1----:R-:W-:Y:S02]  /*33810*/  SEL R124, RZ, 0x4, !P4 ;  /* 0x00000004ff7c7807 */ /* 0x002fe40006000000 */
[-C--:B------:R-:W-:Y:S02]  /*33820*/  IADD3 R133, P4, R133, R138.reuse, RZ ;  /* 0x0000008a85857210 */ /* 0x080fe40007f9e0ff */
[----:B------:R-:W-:-:S03]  /*33830*/  IADD3 R130, P5, R130, R138, RZ ;  /* 0x0000008a82827210 */ /* 0x000fc60007fbe0ff */
[--C-:B------:R-:W-:Y:S01]  /*33840*/  IMAD.X R134, R134, 0x1, R0.reuse, P4 ;  /* 0x0000000186867824 */ /* 0x100fe200020e0600 */
[----:B------:R-:W-:Y:S01]  /*33850*/  SEL R124, R124, RZ, !P0 ;  /* 0x000000ff7c7c7207 */ /* 0x000fe20004000000 */
[----:B------:R-:W-:Y:S01]  /*33860*/  STL [R1+0xfb0], R133 ;  /* 0x000fb08501007387 */ /* 0x000fe20000100800 */
[----:B------:R-:W-:Y:S02]  /*33870*/  ISETP.GT.AND P6, PT, R2, 0x13, PT ;  /* 0x000000130200780c */ /* 0x000fe40003fc4270 */
[----:B------:R-:W-:Y:S01]  /*33880*/  LEA R3, R3, R135, 0x10 ;  /* 0x0000008703037211 */ /* 0x000fe200078e80ff */
[----:B------:R-:W-:Y:S01]  /*33890*/  STL [R1+0xde8], R130 ;  /* 0x000de88201007387 */ /* 0x000fe20000100800 */
[----:B------:R-:W-:Y:S01]  /*338a0*/  ISETP.NE.U32.AND P4, PT, R124, RZ, PT ;  /* 0x000000ff7c00720c */ /* 0x000fe20003f85070 */
[----:B------:R-:W-:Y:S02]  /*338b0*/  IMAD.X R132, R132, 0x1, R0, P5 ;  /* 0x0000000184847824 */ /* 0x000fe400028e0600 */
[----:B------:R-:W-:Y:S01]  /*338c0*/  STL [R1+0xfa8], R134 ;  /* 0x000fa88601007387 */ /* 0x000fe20000100800 */
[----:B------:R-:W-:Y:S01]  /*338d0*/  IMAD.MOV.U32 R124, RZ, RZ, R133 ;  /* 0x000000ffff7c7224 */ /* 0x000fe200078e0085 */
[----:B------:R-:W-:Y:S01]  /*338e0*/  IADD3 R142, P5, R142, R138, RZ ;  /* 0x0000008a8e8e7210 */ /* 0x000fe20007fbe0ff */
[----:B------:R-:W-:Y:S01]  /*338f0*/  IMAD.MOV.U32 R125, RZ, RZ, R134 ;  /* 0x000000ffff7d7224 */ /* 0x000fe200078e0086 */
[----:B------:R-:W4:Y:S01]  /*33900*/  LDL.LU R135, [R1+0xdd0] ;  /* 0x000dd00001877983 */ /* 0x000f220000300800 */
[----:B------:R-:W-:-:S02]  /*33910*/  SEL R126, RZ, 0x4, !P6 ;  /* 0x00000004ff7e7807 */ /* 0x000fc40007000000 */
[----:B------:R-:W-:Y:S01]  /*33920*/  IADD3 R131, P6, R131, R138, RZ ;  /* 0x0000008a83837210 */ /* 0x000fe20007fde0ff */
[----:B------:R1:W-:Y:S04]  /*33930*/  LDGSTS.E [R3+0xc00], [R124.64], P2 ;  /* 0x00c000007c037fae */ /* 0x0003e80009121848 */
[----:B------:R1:W-:Y:S04]  /*33940*/  STL [R1+0xde0], R132 ;  /* 0x000de08401007387 */ /* 0x0003e80000100800 */
[----:B------:R-:W-:Y:S01]  /*33950*/  STL [R1+0xfac], R142 ;  /* 0x000fac8e01007387 */ /* 0x000fe20000100800 */
[----:B-1----:R-:W-:-:S03]  /*33960*/  IMAD.MOV.U32 R125, RZ, RZ, R132 ;  /* 0x000000ffff7d7224 */ /* 0x002fc600078e0084 */
[----:B------:R-:W4:Y:S04]  /*33970*/  LDL.LU R132, [R1+0xf90] ;  /* 0x000f900001847983 */ /* 0x000f280000300800 */
[----:B------:R1:W-:Y:S04]  /*33980*/  STL [R1+0xde4], R131 ;  /* 0x000de48301007387 */ /* 0x0003e80000100800 */
[----:B------:R-:W4:Y:S04]  /*33990*/  LDL.LU R127, [R1+0xf9c] ;  /* 0x000f9c00017f7983 */ /* 0x000f280000300800 */
[----:B------:R-:W4:Y:S04]  /*339a0*/  LDL.LU R139, [R1+0xdc8] ;  /* 0x000dc800018b7983 */ /* 0x000f280000300800 */
[----:B------:R-:W4:Y:S01]  /*339b0*/  LDL.LU R137, [R1+0xdd4] ;  /* 0x000dd40001897983 */ /* 0x000f220000300800 */
[----:B------:R-:W-:-:S03]  /*339c0*/  IMAD.MOV.U32 R124, RZ, RZ, R130 ;  /* 0x000000ffff7c7224 */ /* 0x000fc600078e0082 */
[----:B------:R-:W4:Y:S04]  /*339d0*/  LDL.LU R134, [R1+0xf88] ;  /* 0x000f880001867983 */ /* 0x000f280000300800 */
[----:B------:R-:W4:Y:S04]  /*339e0*/  LDL.LU R133, [R1+0xf94] ;  /* 0x000f940001857983 */ /* 0x000f280000300800 */
[----:B------:R-:W4:Y:S04]  /*339f0*/  LDL.LU R130, [R1+0xdcc] ;  /* 0x000dcc0001827983 */ /* 0x000f280000300800 */
[----:B------:R1:W-:Y:S02]  /*33a00*/  LDGSTS.E [R3+0xe00], [R124.64], P2 ;  /* 0x00e000007c037fae */ /* 0x0003e40009121848 */
[----:B-1----:R-:W-:-:S02]  /*33a10*/  IMAD.MOV.U32 R124, RZ, RZ, R142 ;  /* 0x000000ffff7c7224 */ /* 0x002fc400078e008e */
[--C-:B---3--:R-:W-:Y:S02]  /*33a20*/  IMAD.X R143, R143, 0x1, R0.reuse, P5 ;  /* 0x000000018f8f7824 */ /* 0x108fe400028e0600 */
[----:B--2---:R-:W-:Y:S02]  /*33a30*/  IMAD.X R141, R141, 0x1, R0, P6 ;  /* 0x000000018d8d7824 */ /* 0x004fe400030e0600 */
[----:B------:R-:W-:Y:S01]  /*33a40*/  IMAD.MOV.U32 R125, RZ, RZ, R143 ;  /* 0x000000ffff7d7224 */ /* 0x000fe200078e008f */
[----:B------:R-:W-:Y:S04]  /*33a50*/  STL [R1+0xfa0], R143 ;  /* 0x000fa08f01007387 */ /* 0x000fe80000100800 */
[----:B------:R-:W-:Y:S04]  /*33a60*/  STL [R1+0xdd8], R141 ;  /* 0x000dd88d01007387 */ /* 0x000fe80000100800 */
[----:B------:R1:W-:Y:S01]  /*33a70*/  LDGSTS.E [R3+0x1c00], [R124.64], P3 ;  /* 0x01c000007c037fae */ /* 0x0003e20009921848 */
[----:B----4-:R-:W-:-:S05]  /*33a80*/  IADD3 R136, P6, R136, R138, RZ ;  /* 0x0000008a88887210 */ /* 0x010fca0007fde0ff */
[----:B------:R2:W-:Y:S01]  /*33a90*/  STL [R1+0xfa4], R136 ;  /* 0x000fa48801007387 */ /* 0x0005e20000100800 */
[----:B-1----:R-:W-:-:S03]  /*33aa0*/  IMAD.MOV.U32 R124, RZ, RZ, R131 ;  /* 0x000000ffff7c7224 */ /* 0x002fc600078e0083 */
[----:B------:R-:W3:Y:S01]  /*33ab0*/  LDL.LU R131, [R1+0xdc0] ;  /* 0x000dc00001837983 */ /* 0x000ee20000300800 */
        /* <DEDUP_REMOVED lines=8> */
[----:B------:R-:W-:-:S02]  /*33b40*/  SEL R126, R126, RZ, !P0 ;  /* 0x000000ff7e7e7207 */ /* 0x000fc40004000000 */
[----:B------:R-:W-:Y:S01]  /*33b50*/  ISETP.GT.AND P3, PT, R2, 0x1b, PT ;  /* 0x0000001b0200780c */ /* 0x000fe20003f64270 */
[----:B-1----:R-:W-:Y:S02]  /*33b60*/  IMAD.MOV.U32 R124, RZ, RZ, R136 ;  /* 0x000000ffff7c7224 */ /* 0x002fe400078e0088 */
[----:B------:R-:W-:-:S05]  /*33b70*/  IMAD.MOV.U32 R125, RZ, RZ, R140 ;  /* 0x000000ffff7d7224 */ /* 0x000fca00078e008c */
[----:B------:R1:W-:Y:S01]  /*33b80*/  LDGSTS.E [R3+0x2c00], [R124.64], P1 ;  /* 0x02c000007c037fae */ /* 0x0003e20008921848 */
[----:B------:R-:W-:Y:S01]  /*33b90*/  IMAD.X R135, R135, 0x1, R0, P2 ;  /* 0x0000000187877824 */ /* 0x000fe200010e0600 */
[----:B------:R-:W-:Y:S01]  /*33ba0*/  ISETP.NE.U32.AND P2, PT, R126, RZ, PT ;  /* 0x000000ff7e00720c */ /* 0x000fe20003f45070 */
[----:B-1----:R-:W-:Y:S02]  /*33bb0*/  IMAD.MOV.U32 R124, RZ, RZ, R129 ;  /* 0x000000ffff7c7224 */ /* 0x002fe400078e0081 */
[----:B------:R-:W-:Y:S01]  /*33bc0*/  IMAD.MOV.U32 R125, RZ, RZ, R135 ;  /* 0x000000ffff7d7224 */ /* 0x000fe200078e0087 */
[----:B------:R-:W-:-:S04]  /*33bd0*/  SEL R126, RZ, 0x4, !P3 ;  /* 0x00000004ff7e7807 */ /* 0x000fc80005800000 */
[----:B------:R1:W-:Y:S04]  /*33be0*/  LDGSTS.E [R3+0x2e00], [R124.64], P1 ;  /* 0x02e000007c037fae */ /* 0x0003e80008921848 */
[----:B------:R-:W-:Y:S01]  /*33bf0*/  STL [R1+0xf98], R140 ;  /* 0x000f988c01007387 */ /* 0x000fe20000100800 */
[----:B------:R-:W-:-:S03]  /*33c00*/  IADD3 R127, P1, R127, R138, RZ ;  /* 0x0000008a7f7f7210 */ /* 0x000fc60007f3e0ff */
[----:B------:R-:W-:Y:S01]  /*33c10*/  STL [R1+0xddc], R129 ;  /* 0x000ddc8101007387 */ /* 0x000fe20000100800 */
[----:B-1----:R-:W-:Y:S02]  /*33c20*/  SEL R124, R126, RZ, !P0 ;  /* 0x000000ff7e7c7207 */ /* 0x002fe40004000000 */
[----:B------:R-:W-:Y:S01]  /*33c30*/  IADD3.X R132, R132, R0, RZ, P1, !PT ;  /* 0x0000000084847210 */ /* 0x000fe20000ffe4ff */
[----:B------:R1:W-:Y:S01]  /*33c40*/  STL [R1+0xdd0], R135 ;  /* 0x000dd08701007387 */ /* 0x0003e20000100800 */
[----:B------:R-:W-:-:S03]  /*33c50*/  IADD3 R137, P3, R137, R138, RZ ;  /* 0x0000008a89897210 */ /* 0x000fc60007f7e0ff */
[----:B--2---:R-:W4:Y:S01]  /*33c60*/  LDL.LU R136, [R1+0xf80] ;  /* 0x000f800001887983 */ /* 0x004f220000300800 */
[----:B------:R-:W-:Y:S01]  /*33c70*/  ISETP.NE.U32.AND P1, PT, R124, RZ, PT ;  /* 0x000000ff7c00720c */ /* 0x000fe20003f25070 */
[----:B------:R-:W-:Y:S02]  /*33c80*/  IMAD.MOV.U32 R124, RZ, RZ, R127 ;  /* 0x000000ffff7c7224 */ /* 0x000fe400078e007f */
[----:B------:R-:W-:Y:S01]  /*33c90*/  IMAD.X R139, R139, 0x1, R0, P3 ;  /* 0x000000018b8b7824 */ /* 0x000fe200018e0600 */
[----:B-1----:R-:W4:Y:S01]  /*33ca0*/  LDL.LU R135, [R1+0xf8c] ;  /* 0x000f8c0001877983 */ /* 0x002f220000300800 */
[-C--:B------:R-:W-:Y:S01]  /*33cb0*/  IADD3 R133, P6, R133, R138.reuse, RZ ;  /* 0x0000008a85857210 */ /* 0x080fe20007fde0ff */
[----:B------:R-:W-:Y:S02]  /*33cc0*/  IMAD.MOV.U32 R125, RZ, RZ, R132 ;  /* 0x000000ffff7d7224 */ /* 0x000fe400078e0084 */
[----:B------:R-:W4:Y:S01]  /*33cd0*/  LDL.LU R129, [R1+0xdc4] ;  /* 0x000dc40001817983 */ /* 0x000f220000300800 */
[----:B------:R-:W-:-:S03]  /*33ce0*/  IADD3 R130, P3, R130, R138, RZ ;  /* 0x0000008a82827210 */ /* 0x000fc60007f7e0ff */
[----:B------:R-:W-:Y:S01]  /*33cf0*/  STL [R1+0xf9c], R127 ;  /* 0x000f9c7f01007387 */ /* 0x000fe20000100800 */
[----:B------:R-:W-:-:S03]  /*33d00*/  IMAD.X R134, R134, 0x1, R0, P6 ;  /* 0x0000000186867824 */ /* 0x000fc600030e0600 */
[----:B------:R-:W-:Y:S04]  /*33d10*/  STL [R1+0xdd4], R137 ;  /* 0x000dd48901007387 */ /* 0x000fe80000100800 */
[----:B------:R1:W-:Y:S04]  /*33d20*/  STL [R1+0xf90], R132 ;  /* 0x000f908401007387 */ /* 0x0003e80000100800 */
[----:B------:R-:W-:Y:S04]  /*33d30*/  STL [R1+0xf94], R133 ;  /* 0x000f948501007387 */ /* 0x000fe80000100800 */
[----:B------:R-:W-:Y:S04]  /*33d40*/  STL [R1+0xdc8], R139 ;  /* 0x000dc88b01007387 */ /* 0x000fe80000100800 */
[----:B-1----:R-:W4:Y:S04]  /*33d50*/  LDL.LU R132, [R1+0xdb8] ;  /* 0x000db80001847983 */ /* 0x002f280000300800 */
[----:B------:R1:W-:Y:S04]  /*33d60*/  LDGSTS.E [R3+0x3c00], [R124.64], P4 ;  /* 0x03c000007c037fae */ /* 0x0003e8000a121848 */
[----:B------:R-:W-:Y:S04]  /*33d70*/  STL [R1+0xdcc], R130 ;  /* 0x000dcc8201007387 */ /* 0x000fe80000100800 */
[----:B------:R-:W-:Y:S01]  /*33d80*/  STL [R1+0xf88], R134 ;  /* 0x000f888601007387 */ /* 0x000fe20000100800 */
[----:B-1----:R-:W-:-:S03]  /*33d90*/  IMAD.MOV.U32 R124, RZ, RZ, R137 ;  /* 0x000000ffff7c7224 */ /* 0x002fc600078e0089 */
[----:B------:R-:W4:Y:S01]  /*33da0*/  LDL.LU R127, [R1+0xf84] ;  /* 0x000f8400017f7983 */ /* 0x000f220000300800 */
[----:B------:R-:W-:-:S05]  /*33db0*/  IMAD.MOV.U32 R125, RZ, RZ, R139 ;  /* 0x000000ffff7d7224 */ /* 0x000fca00078e008b */
[----:B------:R1:W-:Y:S02]  /*33dc0*/  LDGSTS.E [R3+0x3e00], [R124.64], P4 ;  /* 0x03e000007c037fae */ /* 0x0003e4000a121848 */
[----:B-1----:R-:W-:Y:S02]  /*33dd0*/  IMAD.MOV.U32 R124, RZ, RZ, R133 ;  /* 0x000000ffff7c7224 */ /* 0x002fe400078e0085 */
[----:B------:R-:W-:-:S05]  /*33de0*/  IMAD.MOV.U32 R125, RZ, RZ, R134 ;  /* 0x000000ffff7d7224 */ /* 0x000fca00078e0086 */
[----:B------:R1:W-:Y:S02]  /*33df0*/  LDGSTS.E [R3+0x4c00], [R124.64], P5 ;  /* 0x04c000007c037fae */ /* 0x0003e4000a921848 */
[----:B-1----:R-:W-:Y:S02]  /*33e00*/  IMAD.MOV.U32 R124, RZ, RZ, R130 ;  /* 0x000000ffff7c7224 */ /* 0x002fe400078e0082 */
[----:B---3--:R-:W-:-:S04]  /*33e10*/  IMAD.X R131, R131, 0x1, R0, P3 ;  /* 0x0000000183837824 */ /* 0x008fc800018e0600 */
[----:B------:R-:W-:Y:S01]  /*33e20*/  IMAD.MOV.U32 R125, RZ, RZ, R131 ;  /* 0x000000ffff7d7224 */ /* 0x000fe200078e0083 */
[----:B------:R1:W-:Y:S01]  /*33e30*/  STL [R1+0xdc0], R131 ;  /* 0x000dc08301007387 */ /* 0x0003e20000100800 */
[----:B------:R-:W-:-:S03]  /*33e40*/  ISETP.GT.AND P3, PT, R2, 0x1f, PT ;  /* 0x0000001f0200780c */ /* 0x000fc60003f64270 */
[----:B------:R3:W-:Y:S04]  /*33e50*/  LDGSTS.E [R3+0x4e00], [R124.64], P5 ;  /* 0x04e000007c037fae */ /* 0x0007e8000a921848 */
[----:B-1----:R-:W2:Y:S04]  /*33e60*/  LDL.LU R131, [R1+0xf78] ;  /* 0x000f780001837983 */ /* 0x002ea80000300800 */
[----:B------:R-:W2:Y:S04]  /*33e70*/  LDL.LU R176, [R1+0x93c] ;  /* 0x00093c0001b07983 */ /* 0x000ea80000300800 */
[----:B------:R-:W2:Y:S04]  /*33e80*/  LDL.LU R143, [R1+0xdbc] ;  /* 0x000dbc00018f7983 */ /* 0x000ea80000300800 */
[----:B------:R-:W2:Y:S04]  /*33e90*/  LDL.LU R133, [R1+0xf70] ;  /* 0x000f700001857983 */ /* 0x000ea80000300800 */
[----:B------:R-:W2:Y:S04]  /*33ea0*/  LDL.LU R130, [R1+0xf7c] ;  /* 0x000f7c0001827983 */ /* 0x000ea80000300800 */
[----:B------:R-:W2:Y:S04]  /*33eb0*/  LDL.LU R142, [R1+0x940] ;  /* 0x00094000018e7983 */ /* 0x000ea80000300800 */
[----:B------:R-:W2:Y:S01]  /*33ec0*/  LDL.LU R134, [R1+0x944] ;  /* 0x0009440001867983 */ /* 0x000ea20000300800 */
[----:B---3--:R-:W-:-:S02]  /*33ed0*/  SEL R125, RZ, 0x4, !P3 ;  /* 0x00000004ff7d7807 */ /* 0x008fc40005800000 */
[C---:B------:R-:W-:Y:S02]  /*33ee0*/  ISETP.GT.AND P4, PT, R2.reuse, 0x23, PT ;  /* 0x000000230200780c */ /* 0x040fe40003f84270 */
[----:B------:R-:W-:Y:S02]  /*33ef0*/  ISETP.GT.AND P6, PT, R2, 0x27, PT ;  /* 0x000000270200780c */ /* 0x000fe40003fc4270 */
[----:B------:R-:W-:Y:S02]  /*33f00*/  SEL R124, RZ, 0x4, !P4 ;  /* 0x00000004ff7c7807 */ /* 0x000fe40006000000 */
[----:B------:R-:W-:Y:S02]  /*33f10*/  SEL R126, RZ, 0x4, !P6 ;  /* 0x00000004ff7e7807 */ /* 0x000fe40007000000 */
[----:B------:R-:W-:Y:S02]  /*33f20*/  SEL R125, R125, RZ, !P0 ;  /* 0x000000ff7d7d7207 */ /* 0x000fe40004000000 */
[----:B------:R-:W-:-:S02]  /*33f30*/  SEL R124, R124, RZ, !P0 ;  /* 0x000000ff7c7c7207 */ /* 0x000fc40004000000 */
[----:B------:R-:W-:Y:S02]  /*33f40*/  ISETP.NE.U32.AND P4, PT, R125, RZ, PT ;  /* 0x000000ff7d00720c */ /* 0x000fe40003f85070 */
[-C--:B----4-:R-:W-:Y:S02]  /*33f50*/  IADD3 R135, P3, R135, R138.reuse, RZ ;  /* 0x0000008a87877210 */ /* 0x090fe40007f7e0ff */
[----:B------:R-:W-:-:S03]  /*33f60*/  IADD3 R129, P5, R129, R138, RZ ;  /* 0x0000008a81817210 */ /* 0x000fc60007fbe0ff */
[----:B------:R-:W-:Y:S01]  /*33f70*/  IMAD.X R136, R136, 0x1, R0, P3 ;  /* 0x0000000188887824 */ /* 0x000fe200018e0600 */
[----:B------:R-:W-:Y:S04]  /*33f80*/  STL [R1+0xf8c], R135 ;  /* 0x000f8c8701007387 */ /* 0x000fe80000100800 */
[----:B------:R-:W-:Y:S04]  /*33f90*/  STL [R1+0xdc4], R129 ;  /* 0x000dc48101007387 */ /* 0x000fe80000100800 */
[----:B------:R1:W-:Y:S01]  /*33fa0*/  STL [R1+0xf80], R136 ;  /* 0x000f808801007387 */ /* 0x0003e20000100800 */
[----:B------:R-:W-:Y:S01]  /*33fb0*/  ISETP.NE.U32.AND P3, PT, R124, RZ, PT ;  /* 0x000000ff7c00720c */ /* 0x000fe20003f65070 */
[----:B------:R-:W-:-:S02]  /*33fc0*/  IMAD.MOV.U32 R124, RZ, RZ, R135 ;  /* 0x000000ffff7c7224 */ /* 0x000fc400078e0087 */
[----:B------:R-:W-:-:S05]  /*33fd0*/  IMAD.X R132, R132, 0x1, R0, P5 ;  /* 0x0000000184847824 */ /* 0x000fca00028e0600 */
[----:B------:R-:W-:Y:S04]  /*33fe0*/  STL [R1+0xdb8], R132 ;  /* 0x000db88401007387 */ /* 0x000fe80000100800 */
[----:B------:R-:W3:Y:S04]  /*33ff0*/  LDL.LU R141, [R1+0xf68] ;  /* 0x000f6800018d7983 */ /* 0x000ee80000300800 */
[----:B------:R-:W4:Y:S01]  /*34000*/  LDL.LU R140, [R1+0xf74] ;  /* 0x000f7400018c7983 */ /* 0x000f220000300800 */
[----:B------:R-:W-:Y:S01]  /*34010*/  IADD3 R127, P6, R127, R138, RZ ;  /* 0x0000008a7f7f7210 */ /* 0x000fe20007fde0ff */
[----:B------:R-:W-:-:S04]  /*34020*/  IMAD.MOV.U32 R125, RZ, RZ, R136 ;  /* 0x000000ffff7d7224 */ /* 0x000fc800078e0088 */
[----:B------:R-:W-:Y:S04]  /*34030*/  STL [R1+0xf84], R127 ;  /* 0x000f847f01007387 */ /* 0x000fe80000100800 */
[----:B------:R-:W3:Y:S04]  /*34040*/  LDL.LU R139, [R1+0x948] ;  /* 0x00094800018b7983 */ /* 0x000ee80000300800 */
[----:B------:R-:W3:Y:S04]  /*34050*/  LDL.LU R137, [R1+0x94c] ;  /* 0x00094c0001897983 */ /* 0x000ee80000300800 */
[----:B------:R1:W-:Y:S04]  /*34060*/  LDGSTS.E [R3+0x5c00], [R124.64], P2 ;  /* 0x05c000007c037fae */ /* 0x0003e80009121848 */
[----:B-1----:R-:W3:Y:S04]  /*34070*/  LDL.LU R136, [R1+0xf64] ;  /* 0x000f640001887983 */ /* 0x002ee80000300800 */
[----:B------:R-:W3:Y:S01]  /*34080*/  LDL.LU R135, [R1+0xf6c] ;  /* 0x000f6c0001877983 */ /* 0x000ee20000300800 */
[----:B------:R-:W-:-:S02]  /*34090*/  IMAD.MOV.U32 R124, RZ, RZ, R129 ;  /* 0x000000ffff7c7224 */ /* 0x000fc400078e0081 */
[----:B------:R-:W-:Y:S01]  /*340a0*/  IMAD.MOV.U32 R125, RZ, RZ, R132 ;  /* 0x000000ffff7d7224 */ /* 0x000fe200078e0084 */
[----:B------:R-:W3:Y:S04]  /*340b0*/  LDL.LU R129, [R1+0x954] ;  /* 0x0009540001817983 */ /* 0x000ee80000300800 */
[----:B------:R1:W-:Y:S02]  /*340c0*/  LDGSTS.E [R3+0x5e00], [R124.64], P2 ;  /* 0x05e000007c037fae */ /* 0x0003e40009121848 */
[----:B-1----:R-:W-:Y:S01]  /*340d0*/  IMAD.MOV.U32 R124, RZ, RZ, R127 ;  /* 0x000000ffff7c7224 */ /* 0x002fe200078e007f */
[----:B--2---:R-:W-:Y:S02]  /*340e0*/  IADD3.X R131, R131, R0, RZ, P6, !PT ;  /* 0x0000000083837210 */ /* 0x004fe400037fe4ff */
[----:B------:R-:W-:-:S03]  /*340f0*/  IADD3 R143, P5, R143, R138, RZ ;  /* 0x0000008a8f8f7210 */ /* 0x000fc60007fbe0ff */
[----:B------:R-:W-:Y:S02]  /*34100*/  IMAD.MOV.U32 R125, RZ, RZ, R131 ;  /* 0x000000ffff7d7224 */ /* 0x000fe400078e0083 */
[----:B------:R-:W-:Y:S01]  /*34110*/  IMAD.X R176, R176, 0x1, R0, P5 ;  /* 0x00000001b0b07824 */ /* 0x000fe200028e0600 */
[-C--:B------:R-:W-:Y:S01]  /*34120*/  IADD3 R130, P6, R130, R138.reuse, RZ ;  /* 0x0000008a82827210 */ /* 0x080fe20007fde0ff */
[----:B------:R-:W-:Y:S04]  /*34130*/  STL [R1+0xdbc], R143 ;  /* 0x000dbc8f01007387 */ /* 0x000fe80000100800 */
[----:B------:R1:W-:Y:S01]  /*34140*/  STL [R1+0xf78], R131 ;  /* 0x000f788301007387 */ /* 0x0003e20000100800 */
[----:B------:R-:W-:-:S03]  /*34150*/  IADD3 R134, P5, R134, R138, RZ ;  /* 0x0000008a86867210 */ /* 0x000fc60007fbe0ff */
[----:B------:R-:W-:Y:S01]  /*34160*/  STL [R1+0xf7c], R130 ;  /* 0x000f7c8201007387 */ /* 0x000fe20000100800 */
[----:B------:R-:W-:-:S03]  /*34170*/  IMAD.X R133, R133, 0x1, R0, P6 ;  /* 0x0000000185857824 */ /* 0x000fc600030e0600 */
[----:B------:R-:W-:Y:S01]  /*34180*/  STL [R1+0x93c], R176 ;  /* 0x00093cb001007387 */ /* 0x000fe20000100800 */
[----:B------:R-:W-:-:S03]  /*34190*/  IMAD.X R142, R142, 0x1, R0, P5 ;  /* 0x000000018e8e7824 */ /* 0x000fc600028e0600 */
[----:B-1----:R-:W2:Y:S04]  /*341a0*/  LDL.LU R131, [R1+0x950] ;  /* 0x0009500001837983 */ /* 0x002ea80000300800 */
[----:B------:R1:W-:Y:S04]  /*341b0*/  LDGSTS.E [R3+0x6c00], [R124.64], P1 ;  /* 0x06c000007c037fae */ /* 0x0003e80008921848 */
[----:B------:R-:W2:Y:S04]  /*341c0*/  LDL.LU R132, [R1+0x95c] ;  /* 0x00095c0001847983 */ /* 0x000ea80000300800 */
[----:B------:R-:W-:Y:S01]  /*341d0*/  STL [R1+0x944], R134 ;  /* 0x0009448601007387 */ /* 0x000fe20000100800 */
[----:B-1----:R-:W-:-:S03]  /*341e0*/  IMAD.MOV.U32 R124, RZ, RZ, R143 ;  /* 0x000000ffff7c7224 */ /* 0x002fc600078e008f */
[----:B------:R-:W2:Y:S01]  /*341f0*/  LDL.LU R127, [R1+0x964] ;  /* 0x00096400017f7983 */ /* 0x000ea20000300800 */
[----:B------:R-:W-:-:S03]  /*34200*/  IMAD.MOV.U32 R125, RZ, RZ, R176 ;  /* 0x000000ffff7d7224 */ /* 0x000fc600078e00b0 */
[----:B------:R1:W-:Y:S04]  /*34210*/  STL [R1+0xf70], R133 ;  /* 0x000f708501007387 */ /* 0x0003e80000100800 */
[----:B------:R1:W-:Y:S04]  /*34220*/  LDGSTS.E [R3+0x6e00], [R124.64], P1 ;  /* 0x06e000007c037fae */ /* 0x0003e80008921848 */
[----:B------:R3:W-:Y:S01]  /*34230*/  STL [R1+0x940], R142 ;  /* 0x0009408e01007387 */ /* 0x0007e20000100800 */
[----:B-1----:R-:W-:Y:S02]  /*34240*/  IMAD.MOV.U32 R125, RZ, RZ, R133 ;  /* 0x000000ffff7d7224 */ /* 0x002fe400078e0085 */
[----:B------:R-:W-:Y:S01]  /*34250*/  IMAD.MOV.U32 R124, RZ, RZ, R130 ;  /* 0x000000ffff7c7224 */ /* 0x000fe200078e0082 */
[----:B------:R-:W2:Y:S04]  /*34260*/  LDL.LU R133, [R1+0x958] ;  /* 0x0009580001857983 */ /* 0x000ea80000300800 */
[----:B------:R-:W2:Y:S04]  /*34270*/  LDL.LU R130, [R1+0x960] ;  /* 0x0009600001827983 */ /* 0x000ea80000300800 */
[----:B------:R1:W-:Y:S02]  /*34280*/  LDGSTS.E [R3+0x7c00], [R124.64], P4 ;  /* 0x07c000007c037fae */ /* 0x0003e4000a121848 */
[----:B-1----:R-:W-:-:S02]  /*34290*/  IMAD.MOV.U32 R124, RZ, RZ, R134 ;  /* 0x000000ffff7c7224 */ /* 0x002fc400078e0086 */
[----:B------:R-:W2:Y:S01]  /*342a0*/  LDL.LU R134, [R1+0x96c] ;  /* 0x00096c0001867983 */ /* 0x000ea20000300800 */
[----:B------:R-:W-:Y:S01]  /*342b0*/  IMAD.MOV.U32 R125, RZ, RZ, R142 ;  /* 0x000000ffff7d7224 */ /* 0x000fe200078e008e */
[----:B------:R-:W-:Y:S02]  /*342c0*/  SEL R126, R126, RZ, !P0 ;  /* 0x000000ff7e7e7207 */ /* 0x000fe40004000000 */
[----:B------:R-:W-:Y:S02]  /*342d0*/  ISETP.GT.AND P5, PT, R2, 0x2b, PT ;  /* 0x0000002b0200780c */ /* 0x000fe40003fa4270 */
[----:B------:R-:W-:Y:S01]  /*342e0*/  ISETP.NE.U32.AND P2, PT, R126, RZ, PT ;  /* 0x000000ff7e00720c */ /* 0x000fe20003f45070 */
[----:B------:R1:W-:Y:S01]  /*342f0*/  LDGSTS.E [R3+0x7e00], [R124.64], P4 ;  /* 0x07e000007c037fae */ /* 0x0003e2000a121848 */
[----:B------:R-:W-:Y:S02]  /*34300*/  SEL R126, RZ, 0x4, !P5 ;  /* 0x00000004ff7e7807 */ /* 0x000fe40006800000 */
[----:B----4-:R-:W-:-:S05]  /*34310*/  IADD3 R140, P4, R140, R138, RZ ;  /* 0x0000008a8c8c7210 */ /* 0x010fca0007f9e0ff */
[----:B---3--:R-:W-:Y:S01]  /*34320*/  IMAD.X R141, R141, 0x1, R0, P4 ;  /* 0x000000018d8d7824 */ /* 0x008fe200020e0600 */
[----:B-1----:R-:W-:Y:S02]  /*34330*/  SEL R124, R126, RZ, !P0 ;  /* 0x000000ff7e7c7207 */ /* 0x002fe40004000000 */
[----:B------:R-:W-:Y:S01]  /*34340*/  IADD3 R137, P5, R137, R138, RZ ;  /* 0x0000008a89897210 */ /* 0x000fe20007fbe0ff */
[----:B------:R-:W-:Y:S01]  /*34350*/  IMAD.MOV.U32 R125, RZ, RZ, R141 ;  /* 0x000000ffff7d7224 */ /* 0x000fe200078e008d */
[----:B------:R-:W-:Y:S01]  /*34360*/  ISETP.NE.U32.AND P4, PT, R124, RZ, PT ;  /* 0x000000ff7c00720c */ /* 0x000fe20003f85070 */
[----:B------:R-:W-:Y:S02]  /*34370*/  IMAD.MOV.U32 R124, RZ, RZ, R140 ;  /* 0x000000ffff7c7224 */ /* 0x000fe400078e008c */
[----:B------:R-:W-:-:S03]  /*34380*/  IMAD.X R139, R139, 0x1, R0, P5 ;  /* 0x000000018b8b7824 */ /* 0x000fc600028e0600 */
[----:B------:R1:W-:Y:S01]  /*34390*/  LDGSTS.E [R3+0x8c00], [R124.64], P3 ;  /* 0x08c000007c037fae */ /* 0x0003e20009921848 */
[----:B------:R-:W-:-:S03]  /*343a0*/  IADD3 R135, P1, R135, R138, RZ ;  /* 0x0000008a87877210 */ /* 0x000fc60007f3e0ff */
[----:B------:R-:W-:Y:S02]  /*343b0*/  STL [R1+0xf74], R140 ;  /* 0x000f748c01007387 */ /* 0x000fe40000100800 */
[----:B------:R-:W-:Y:S01]  /*343c0*/  IMAD.X R136, R136, 0x1, R0, P1 ;  /* 0x0000000188887824 */ /* 0x000fe200008e0600 */
[----:B------:R-:W-:Y:S01]  /*343d0*/  IADD3 R129, P5, R129, R138, RZ ;  /* 0x0000008a81817210 */ /* 0x000fe20007fbe0ff */
[----:B-1----:R-:W-:Y:S01]  /*343e0*/  IMAD.MOV.U32 R124, RZ, RZ, R137 ;  /* 0x000000ffff7c7224 */ /* 0x002fe200078e0089 */
[----:B------:R-:W-:Y:S01]  /*343f0*/  MOV R125, R139 ;  /* 0x0000008b007d7202 */ /* 0x000fe20000000f00 */
[----:B------:R-:W-:Y:S04]  /*34400*/  STL [R1+0x94c], R137 ;  /* 0x00094c8901007387 */ /* 0x000fe80000100800 */
[----:B------:R-:W-:Y:S04]  /*34410*/  STL [R1+0xf68], R141 ;  /* 0x000f688d01007387 */ /* 0x000fe80000100800 */
[----:B------:R1:W-:Y:S04]  /*34420*/  LDGSTS.E [R3+0x8e00], [R124.64], P3 ;  /* 0x08e000007c037fae */ /* 0x0003e80009921848 */
[----:B------:R-:W3:Y:S04]  /*34430*/  S2R R252, SR_TID.X ;  /* 0x0000000000fc7919 */ /* 0x000ee80000002100 */
[----:B------:R-:W-:Y:S01]  /*34440*/  STL [R1+0xf6c], R135 ;  /* 0x000f6c8701007387 */ /* 0x000fe20000100800 */
[----:B-1----:R-:W-:-:S03]  /*34450*/  IMAD.MOV.U32 R124, RZ, RZ, R135 ;  /* 0x000000ffff7c7224 */ /* 0x002fc600078e0087 */
[----:B------:R-:W-:Y:S01]  /*34460*/  STL [R1+0x948], R139 ;  /* 0x0009488b01007387 */ /* 0x000fe20000100800 */
[----:B------:R-:W-:-:S03]  /*34470*/  IMAD.MOV.U32 R125, RZ, RZ, R136 ;  /* 0x000000ffff7d7224 */ /* 0x000fc600078e0088 */
[----:B------:R-:W-:Y:S04]  /*34480*/  STL [R1+0x954], R129 ;  /* 0x0009548101007387 */ /* 0x000fe80000100800 */
[----:B------:R1:W-:Y:S04]  /*34490*/  STL [R1+0xf64], R136 ;  /* 0x000f648801007387 */ /* 0x0003e80000100800 */
[----:B------:R4:W-:Y:S02]  /*344a0*/  LDGSTS.E [R3+0x9c00], [R124.64], P2 ;  /* 0x09c000007c037fae */ /* 0x0009e40009121848 */
[----:B----4-:R-:W-:Y:S01]  /*344b0*/  IMAD.MOV.U32 R124, RZ, RZ, R129 ;  /* 0x000000ffff7c7224 */ /* 0x010fe200078e0081 */
[----:B---3--:R-:W-:-:S02]  /*344c0*/  LOP3.LUT R142, R252, 0x3f, RZ, 0xc0, !PT ;  /* 0x0000003ffc8e7812 */ /* 0x008fc400078ec0ff */
[----:B------:R-:W-:Y:S01]  /*344d0*/  ISETP.GT.AND P6, PT, R2, 0x37, PT ;  /* 0x000000370200780c */ /* 0x000fe20003fc4270 */
[----:B--2---:R-:W-:-:S05]  /*344e0*/  IMAD.X R131, R131, 0x1, R0, P5 ;  /* 0x0000000183837824 */ /* 0x004fca00028e0600 */
[----:B------:R2:W-:Y:S01]  /*344f0*/  STL [R1+0x950], R131 ;  /* 0x0009508301007387 */ /* 0x0005e20000100800 */
[----:B------:R-:W-:-:S03]  /*34500*/  IADD3 R132, P1, R132, R138, RZ ;  /* 0x0000008a84847210 */ /* 0x000fc60007f3e0ff */
[----:B-1----:R-:W3:Y:S01]  /*34510*/  LDL.LU R136, [R1+0x968] ;  /* 0x0009680001887983 */ /* 0x002ee20000300800 */
[----:B------:R-:W-:-:S03]  /*34520*/  IMAD.MOV.U32 R125, RZ, RZ, R131 ;  /* 0x000000ffff7d7224 */ /* 0x000fc600078e0083 */
[----:B------:R1:W-:Y:S01]  /*34530*/  STL [R1+0x95c], R132 ;  /* 0x00095c8401007387 */ /* 0x0003e20000100800 */
[----:B------:R-:W-:-:S03]  /*34540*/  IADD3 R127, P3, R127, R138, RZ ;  /* 0x0000008a7f7f7210 */ /* 0x000fc60007f7e0ff */
[----:B--2---:R-:W2:Y:S04]  /*34550*/  LDL.LU R131, [R1+0x970] ;  /* 0x0009700001837983 */ /* 0x004ea80000300800 */
[----:B------:R4:W-:Y:S04]  /*34560*/  STL [R1+0x964], R127 ;  /* 0x0009647f01007387 */ /* 0x0009e80000100800 */
[----:B------:R-:W2:Y:S04]  /*34570*/  LDL.LU R129, [R1+0x974] ;  /* 0x0009740001817983 */ /* 0x000ea80000300800 */
[----:B------:R-:W2:Y:S01]  /*34580*/  LDL.LU R143, [R1+0x97c] ;  /* 0x00097c00018f7983 */ /* 0x000ea20000300800 */
[----:B------:R-:W-:-:S03]  /*34590*/  ISETP.GT.AND P5, PT, R2, 0x33, PT ;  /* 0x000000330200780c */ /* 0x000fc60003fa4270 */
[----:B------:R1:W-:Y:S01]  /*345a0*/  LDGSTS.E [R3+0x9e00], [R124.64], P2 ;  /* 0x09e000007c037fae */ /* 0x0003e20009121848 */
[--C-:B------:R-:W-:Y:S02]  /*345b0*/  IMAD.X R133, R133, 0x1, R0.reuse, P1 ;  /* 0x0000000185857824 */ /* 0x100fe400008e0600 */
[----:B------:R-:W-:-:S03]  /*345c0*/  IMAD.X R130, R130, 0x1, R0, P3 ;  /* 0x0000000182827824 */ /* 0x000fc600018e0600 */
[----:B------:R1:W-:Y:S04]  /*345d0*/  STL [R1+0x958], R133 ;  /* 0x0009588501007387 */ /* 0x0003e80000100800 */
[----:B------:R1:W-:Y:S04]  /*345e0*/  STL [R1+0x960], R130 ;  /* 0x0009608201007387 */ /* 0x0003e80000100800 */
[----:B------:R-:W2:Y:S01]  /*345f0*/  LDL.LU R176, [R1+0x978] ;  /* 0x0009780001b07983 */ /* 0x000ea20000300800 */
[C---:B------:R-:W-:Y:S02]  /*34600*/  ISETP.GT.AND P3, PT, R2.reuse, 0x2f, PT ;  /* 0x0000002f0200780c */ /* 0x040fe40003f64270 */
[----:B------:R-:W-:Y:S01]  /*34610*/  ISETP.GT.AND P1, PT, R2, 0x3b, PT ;  /* 0x0000003b0200780c */ /* 0x000fe20003f24270 */
[----:B------:R-:W2:Y:S01]  /*34620*/  LDL.LU R141, [R1+0x980] ;  /* 0x00098000018d7983 */ /* 0x000ea20000300800 */
[----:B------:R-:W-:-:S02]  /*34630*/  SEL R126, RZ, 0x4, !P3 ;  /* 0x00000004ff7e7807 */ /* 0x000fc40005800000 */
[----:B------:R-:W-:Y:S02]  /*34640*/  ISETP.GT.AND P2, PT, R2, 0x3f, PT ;  /* 0x0000003f0200780c */ /* 0x000fe40003f44270 */
[----:B------:R-:W-:Y:S02]  /*34650*/  ISETP.GE.AND P3, PT, R142, R2, PT ;  /* 0x000000028e00720c */ /* 0x000fe40003f66270 */
[----:B------:R-:W-:Y:S02]  /*34660*/  SEL R2, RZ, 0x4, !P5 ;  /* 0x00000004ff027807 */ /* 0x000fe40006800000 */
[----:B------:R-:W-:Y:S01]  /*34670*/  IADD3 R134, P5, R134, R138, RZ ;  /* 0x0000008a86867210 */ /* 0x000fe20007fbe0ff */
[----:B-1----:R-:W-:-:S04]  /*34680*/  IMAD.MOV.U32 R124, RZ, RZ, R132 ;  /* 0x000000ffff7c7224 */ /* 0x002fc800078e0084 */
[----:B------:R1:W-:Y:S04]  /*34690*/  STL [R1+0x96c], R134 ;  /* 0x00096c8601007387 */ /* 0x0003e80000100800 */
[----:B------:R-:W2:Y:S01]  /*346a0*/  LDL.LU R132, [R1+0x984] ;  /* 0x0009840001847983 */ /* 0x000ea20000300800 */
[----:B------:R-:W-:-:S03]  /*346b0*/  IMAD.MOV.U32 R125, RZ, RZ, R133 ;  /* 0x000000ffff7d7224 */ /* 0x000fc600078e0085 */
[----:B------:R-:W2:Y:S04]  /*346c0*/  LDL.LU R135, [R1+0x988] ;  /* 0x0009880001877983 */ /* 0x000ea80000300800 */
[----:B------:R1:W-:Y:S01]  /*346d0*/  LDGSTS.E [R3+0xac00], [R124.64], P4 ;  /* 0x0ac000007c037fae */ /* 0x0003e2000a121848 */
[----:B------:R-:W-:Y:S01]  /*346e0*/  SEL R2, R2, RZ, !P0 ;  /* 0x000000ff02027207 */ /* 0x000fe20004000000 */
[----:B-1----:R-:W-:Y:S02]  /*346f0*/  IMAD.MOV.U32 R124, RZ, RZ, R127 ;  /* 0x000000ffff7c7224 */ /* 0x002fe400078e007f */
[----:B----4-:R-:W2:Y:S01]  /*34700*/  LDL.LU R127, [R1+0x98c] ;  /* 0x00098c00017f7983 */ /* 0x010ea20000300800 */
[----:B------:R-:W-:-:S03]  /*34710*/  IMAD.MOV.U32 R125, RZ, RZ, R130 ;  /* 0x000000ffff7d7224 */ /* 0x000fc600078e0082 */
[----:B------:R-:W2:Y:S04]  /*34720*/  LDL.LU R140, [R1+0x990] ;  /* 0x00099000018c7983 */ /* 0x000ea80000300800 */
[----:B------:R-:W2:Y:S04]  /*34730*/  LDL.LU R137, [R1+0x994] ;  /* 0x0009940001897983 */ /* 0x000ea80000300800 */
[----:B------:R1:W-:Y:S01]  /*34740*/  LDGSTS.E [R3+0xae00], [R124.64], P4 ;  /* 0x0ae000007c037fae */ /* 0x0003e2000a121848 */
[----:B------:R-:W-:-:S03]  /*34750*/  SEL R126, R126, RZ, !P0 ;  /* 0x000000ff7e7e7207 */ /* 0x000fc60004000000 */
[----:B------:R-:W2:Y:S01]  /*34760*/  LDL.LU R133, [R1+0x99c] ;  /* 0x00099c0001857983 */ /* 0x000ea20000300800 */
[----:B------:R-:W-:-:S03]  /*34770*/  ISETP.NE.U32.AND P4, PT, R126, RZ, PT ;  /* 0x000000ff7e00720c */ /* 0x000fc60003f85070 */
[----:B------:R-:W2:Y:S01]  /*34780*/  LDL.LU R130, [R1+0x9a4] ;  /* 0x0009a40001827983 */ /* 0x000ea20000300800 */
[----:B-1----:R-:W-:Y:S02]  /*34790*/  SEL R124, RZ, 0x4, !P1 ;  /* 0x00000004ff7c7807 */ /* 0x002fe40004800000 */
[----:B------:R-:W-:Y:S02]  /*347a0*/  SEL R125, RZ, 0x4, !P2 ;  /* 0x00000004ff7d7807 */ /* 0x000fe40005000000 */
[----:B------:R-:W-:-:S04]  /*347b0*/  SEL R124, R124, RZ, !P0 ;  /* 0x000000ff7c7c7207 */ /* 0x000fc80004000000 */
[----:B------:R-:W-:Y:S01]  /*347c0*/  ISETP.NE.U32.AND P2, PT, R124, RZ, PT ;  /* 0x000000ff7c00720c */ /* 0x000fe20003f45070 */
[----:B------:R-:W-:Y:S01]  /*347d0*/  IMAD.MOV.U32 R124, RZ, RZ, R134 ;  /* 0x000000ffff7c7224 */ /* 0x000fe200078e0086 */
[----:B------:R-:W-:Y:S01]  /*347e0*/  SEL R126, RZ, 0x4, P3 ;  /* 0x00000004ff7e7807 */ /* 0x000fe20001800000 */
[----:B---3--:R-:W-:Y:S01]  /*347f0*/  IMAD.X R136, R136, 0x1, R0, P5 ;  /* 0x0000000188887824 */ /* 0x008fe200028e0600 */
[----:B------:R-:W-:Y:S02]  /*34800*/  ISETP.NE.U32.AND P5, PT, R2, RZ, PT ;  /* 0x000000ff0200720c */ /* 0x000fe40003fa5070 */
[----:B------:R-:W-:Y:S02]  /*34810*/  SEL R2, RZ, 0x4, !P6 ;  /* 0x00000004ff027807 */ /* 0x000fe40007000000 */
[----:B------:R1:W-:Y:S02]  /*34820*/  STL [R1+0x968], R136 ;  /* 0x0009688801007387 */ /* 0x0003e40000100800 */
[----:B------:R-:W-:-:S02]  /*34830*/  SEL R2, R2, RZ, !P0 ;  /* 0x000000ff02027207 */ /* 0x000fc40004000000 */
[-C--:B--2---:R-:W-:Y:S02]  /*34840*/  IADD3 R129, P6, R129, R138.reuse, RZ ;  /* 0x0000008a81817210 */ /* 0x084fe40007fde0ff */
[----:B------:R-:W-:-:S03]  /*34850*/  IADD3 R143, P1, R143, R138, RZ ;  /* 0x0000008a8f8f7210 */ /* 0x000fc60007f3e0ff */
[----:B------:R-:W-:Y:S01]  /*34860*/  IMAD.X R131, R131, 0x1, R0, P6 ;  /* 0x0000000183837824 */ /* 0x000fe200030e0600 */
[----:B------:R-:W-:Y:S01]  /*34870*/  STL [R1+0x974], R129 ;  /* 0x0009748101007387 */ /* 0x000fe20000100800 */
[----:B------:R-:W-:-:S03]  /*34880*/  ISETP.NE.U32.AND P6, PT, R2, RZ, PT ;  /* 0x000000ff0200720c */ /* 0x000fc60003fc5070 */
[----:B------:R-:W-:Y:S01]  /*34890*/  STL [R1+0x97c], R143 ;  /* 0x00097c8f01007387 */ /* 0x000fe20000100800 */
[----:B------:R-:W-:-:S03]  /*348a0*/  SEL R2, R125, RZ, !P0 ;  /* 0x000000ff7d027207 */ /* 0x000fc60004000000 */
[----:B------:R2:W-:Y:S01]  /*348b0*/  STL [R1+0x970], R131 ;  /* 0x0009708301007387 */ /* 0x0005e20000100800 */
[----:B------:R-:W-:-:S05]  /*348c0*/  IMAD.MOV.U32 R125, RZ, RZ, R136 ;  /* 0x000000ffff7d7224 */ /* 0x000fca00078e0088 */
[----:B------:R3:W-:Y:S01]  /*348d0*/  LDGSTS.E [R3+0xbc00], [R124.64], P4 ;  /* 0x0bc000007c037fae */ /* 0x0007e2000a121848 */
[----:B------:R-:W-:-:S05]  /*348e0*/  IMAD.X R176, R176, 0x1, R0, P1 ;  /* 0x00000001b0b07824 */ /* 0x000fca00008e0600 */
[----:B------:R-:W-:Y:S04]  /*348f0*/  STL [R1+0x978], R176 ;  /* 0x000978b001007387 */ /* 0x000fe80000100800 */
[----:B------:R-:W4:Y:S04]  /*34900*/  LDL.LU R139, [R1+0x998] ;  /* 0x00099800018b7983 */ /* 0x000f280000300800 */
[----:B------:R-:W4:Y:S04]  /*34910*/  LDL.LU R134, [R1+0x9a0] ;  /* 0x0009a00001867983 */ /* 0x000f280000300800 */
[----:B-1----:R-:W4:Y:S01]  /*34920*/  LDL.LU R136, [R1+0x9ac] ;  /* 0x0009ac0001887983 */ /* 0x002f220000300800 */
[----:B------:R-:W-:-:S02]  /*34930*/  ISETP.NE.U32.AND P1, PT, R2, RZ, PT ;  /* 0x000000ff0200720c */ /* 0x000fc40003f25070 */
[----:B------:R-:W-:Y:S02]  /*34940*/  SEL R2, R126, RZ, !P0 ;  /* 0x000000ff7e027207 */ /* 0x000fe40004000000 */
[----:B---3--:R-:W-:Y:S01]  /*34950*/  MOV R125, R131 ;  /* 0x00000083007d7202 */ /* 0x008fe20000000f00 */
[----:B------:R-:W3:Y:S04]  /*34960*/  LDL.LU R126, [R1+0x9a8] ;  /* 0x0009a800017e7983 */ /* 0x000ee80000300800 */
[----:B--2---:R-:W2:Y:S01]  /*34970*/  LDL.LU R131, [R1+0x9b4] ;  /* 0x0009b40001837983 */ /* 0x004ea20000300800 */
[----:B------:R-:W-:Y:S01]  /*34980*/  IADD3 R132, P0, R132, R138, RZ ;  /* 0x0000008a84847210 */ /* 0x000fe20007f1e0ff */
[----:B------:R-:W-:-:S04]  /*34990*/  IMAD.MOV.U32 R124, RZ, RZ, R129 ;  /* 0x000000ffff7c7224 */ /* 0x000fc800078e0081 */
[----:B------:R1:W-:Y:S04]  /*349a0*/  STL [R1+0x984], R132 ;  /* 0x0009848401007387 */ /* 0x0003e80000100800 */
[----:B------:R1:W-:Y:S04]  /*349b0*/  LDGSTS.E [R3+0xbe00], [R124.64], P4 ;  /* 0x0be000007c037fae */ /* 0x0003e8000a121848 */
[----:B------:R-:W3:Y:S01]  /*349c0*/  LDL.LU R129, [R1+0x9bc] ;  /* 0x0009bc0001817983 */ /* 0x000ee20000300800 */
[----:B-1----:R-:W-:-:S03]  /*349d0*/  IMAD.MOV.U32 R124, RZ, RZ, R143 ;  /* 0x000000ffff7c7224 */ /* 0x002fc600078e008f */
[----:B------:R-:W3:Y:S01]  /*349e0*/  LDL.LU R143, [R1+0x9b0] ;  /* 0x0009b000018f7983 */ /* 0x000ee20000300800 */
[----:B------:R-:W-:Y:S01]  /*349f0*/  IMAD.MOV.U32 R125, RZ, RZ, R176 ;  /* 0x000000ffff7d7224 */ /* 0x000fe200078e00b0 */
[-C--:B------:R-:W-:Y:S01]  /*34a00*/  IADD3 R127, P4, R127, R138.reuse, RZ ;  /* 0x0000008a7f7f7210 */ /* 0x080fe20007f9e0ff */
[--C-:B------:R-:W-:Y:S01]  /*34a10*/  IMAD.X R141, R141, 0x1, R0.reuse, P0 ;  /* 0x000000018d8d7824 */ /* 0x100fe200000e0600 */
[----:B------:R-:W-:Y:S02]  /*34a20*/  IADD3 R137, P0, R137, R138, RZ ;  /* 0x0000008a89897210 */ /* 0x000fe40007f1e0ff */
[----:B------:R1:W-:Y:S01]  /*34a30*/  LDGSTS.E [R3+0xcc00], [R124.64], P5 ;  /* 0x0cc000007c037fae */ /* 0x0003e2000a921848 */
[----:B------:R-:W-:-:S03]  /*34a40*/  IMAD.X R135, R135, 0x1, R0, P4 ;  /* 0x0000000187877824 */ /* 0x000fc600020e0600 */
[----:B------:R-:W-:Y:S04]  /*34a50*/  STL [R1+0x98c], R127 ;  /* 0x00098c7f01007387 */ /* 0x000fe80000100800 */
[----:B------:R-:W-:Y:S01]  /*34a60*/  STL [R1+0x980], R141 ;  /* 0x0009808d01007387 */ /* 0x000fe20000100800 */
[----:B-1----:R-:W-:Y:S02]  /*34a70*/  IMAD.MOV.U32 R124, RZ, RZ, R132 ;  /* 0x000000ffff7c7224 */ /* 0x002fe400078e0084 */
[----:B------:R-:W-:Y:S01]  /*34a80*/  IMAD.MOV.U32 R125, RZ, RZ, R141 ;  /* 0x000000ffff7d7224 */ /* 0x000fe200078e008d */
[----:B------:R-:W3:Y:S04]  /*34a90*/  LDL.LU R132, [R1+0x9dc] ;  /* 0x0009dc0001847983 */ /* 0x000ee80000300800 */
[----:B------:R-:W-:Y:S04]  /*34aa0*/  STL [R1+0x994], R137 ;  /* 0x0009948901007387 */ /* 0x000fe80000100800 */
[----:B------:R1:W-:Y:S04]  /*34ab0*/  LDGSTS.E [R3+0xce00], [R124.64], P5 ;  /* 0x0ce000007c037fae */ /* 0x0003e8000a921848 */
[----:B------:R1:W-:Y:S01]  /*34ac0*/  STL [R1+0x988], R135 ;  /* 0x0009888701007387 */ /* 0x0003e20000100800 */
[----:B------:R-:W-:Y:S01]  /*34ad0*/  IADD3 R133, P4, R133, R138, RZ ;  /* 0x0000008a85857210 */ /* 0x000fe20007f9e0ff */
[----:B------:R-:W-:-:S02]  /*34ae0*/  IMAD.X R140, R140, 0x1, R0, P0 ;  /* 0x000000018c8c7824 */ /* 0x000fc400000e0600 */
[----:B-1----:R-:W-:Y:S02]  /*34af0*/  IMAD.MOV.U32 R125, RZ, RZ, R135 ;  /* 0x000000ffff7d7224 */ /* 0x002fe400078e0087 */
[----:B------:R-:W3:Y:S01]  /*34b00*/  LDL.LU R135, [R1+0x9b8] ;  /* 0x0009b80001877983 */ /* 0x000ee20000300800 */
[----:B------:R-:W-:Y:S01]  /*34b10*/  IMAD.MOV.U32 R124, RZ, RZ, R127 ;  /* 0x000000ffff7c7224 */ /* 0x000fe200078e007f */
[----:B------:R-:W-:Y:S02]  /*34b20*/  IADD3 R130, P0, R130, R138, RZ ;  /* 0x0000008a82827210 */ /* 0x000fe40007f1e0ff */
[----:B------:R1:W-:Y:S04]  /*34b30*/  STL [R1+0x99c], R133 ;  /* 0x00099c8501007387 */ /* 0x0003e80000100800 */
[----:B------:R1:W-:Y:S04]  /*34b40*/  LDGSTS.E [R3+0xdc00], [R124.64], P6 ;  /* 0x0dc000007c037fae */ /* 0x0003e8000b121848 */
[----:B------:R-:W-:Y:S04]  /*34b50*/  STL [R1+0x990], R140 ;  /* 0x0009908c01007387 */ /* 0x000fe80000100800 */
[----:B------:R-:W3:Y:S01]  /*34b60*/  LDL.LU R127, [R1+0x9fc] ;  /* 0x0009fc00017f7983 */ /* 0x000ee20000300800 */
[----:B-1----:R-:W-:-:S02]  /*34b70*/  IMAD.MOV.U32 R124, RZ, RZ, R137 ;  /* 0x000000ffff7c7224 */ /* 0x002fc400078e0089 */
[----:B------:R-:W-:Y:S01]  /*34b80*/  IMAD.MOV.U32 R125, RZ, RZ, R140 ;  /* 0x000000ffff7d7224 */ /* 0x000fe200078e008c */
[----:B------:R-:W3:Y:S04]  /*34b90*/  LDL.LU R137, [R1+0x9d8] ;  /* 0x0009d80001897983 */ /* 0x000ee80000300800 */
[----:B------:R-:W-:Y:S04]  /*34ba0*/  STL [R1+0x9a4], R130 ;  /* 0x0009a48201007387 */ /* 0x000fe80000100800 */
[----:B------:R1:W-:Y:S02]  /*34bb0*/  LDGSTS.E [R3+0xde00], [R124.64], P6 ;  /* 0x0de000007c037fae */ /* 0x0003e4000b121848 */
[----:B-1----:R-:W-:-:S02]  /*34bc0*/  IMAD.MOV.U32 R124, RZ, RZ, R133 ;  /* 0x000000ffff7c7224 */ /* 0x002fc400078e0085 */
[--C-:B----4-:R-:W-:Y:S02]  /*34bd0*/  IMAD.X R139, R139, 0x1, R0.reuse, P4 ;  /* 0x000000018b8b7824 */ /* 0x110fe400020e0600 */
[----:B------:R-:W-:-:S03]  /*34be0*/  IMAD.X R134, R134, 0x1, R0, P0 ;  /* 0x0000000186867824 */ /* 0x000fc600000e0600 */
[----:B------:R1:W-:Y:S01]  /*34bf0*/  STL [R1+0x998], R139 ;  /* 0x0009988b01007387 */ /* 0x0003e20000100800 */
[----:B------:R-:W-:-:S03]  /*34c00*/  IADD3 R136, P4, R136, R138, RZ ;  /* 0x0000008a88887210 */ /* 0x000fc60007f9e0ff */
[----:B------:R-:W4:Y:S01]  /*34c10*/  LDL.LU R133, [R1+0xa1c] ;  /* 0x000a1c0001857983 */ /* 0x000f220000300800 */
[----:B------:R-:W-:-:S03]  /*34c20*/  IMAD.MOV.U32 R125, RZ, RZ, R139 ;  /* 0x000000ffff7d7224 */ /* 0x000fc600078e008b */
[----:B------:R-:W-:Y:S04]  /*34c30*/  STL [R1+0x9ac], R136 ;  /* 0x0009ac8801007387 */ /* 0x000fe80000100800 */
[----:B------:R3:W-:Y:S01]  /*34c40*/  STL [R1+0x9a0], R134 ;  /* 0x0009a08601007387 */ /* 0x0007e20000100800 */
[----:B--2---:R-:W-:-:S03]  /*34c50*/  IADD3 R131, P0, R131, R138, RZ ;  /* 0x0000008a83837210 */ /* 0x004fc60007f1e0ff */
[----:B-1----:R-:W2:Y:S01]  /*34c60*/  LDL.LU R139, [R1+0x9f8] ;  /* 0x0009f800018b7983 */ /* 0x002ea20000300800 */
[----:B---3--:R-:W-:-:S03]  /*34c70*/  IMAD.X R126, R126, 0x1, R0, P4 ;  /* 0x000000017e7e7824 */ /* 0x008fc600020e0600 */
[----:B------:R1:W-:Y:S04]  /*34c80*/  LDGSTS.E [R3+0xec00], [R124.64], P2 ;  /* 0x0ec000007c037fae */ /* 0x0003e80009121848 */
[----:B------:R-:W-:Y:S01]  /*34c90*/  STL [R1+0x9b4], R131 ;  /* 0x0009b48301007387 */ /* 0x000fe20000100800 */
[----:B-1----:R-:W-:Y:S01]  /*34ca0*/  IMAD.MOV.U32 R124, RZ, RZ, R130 ;  /* 0x000000ffff7c7224 */ /* 0x002fe200078e0082 */
[----:B------:R-:W-:Y:S02]  /*34cb0*/  MOV R125, R134 ;  /* 0x00000086007d7202 */ /* 0x000fe40000000f00 */
[----:B------:R-:W3:Y:S04]  /*34cc0*/  LDL.LU R134, [R1+0xa18] ;  /* 0x000a180001867983 */ /* 0x000ee80000300800 */
[----:B------:R1:W-:Y:S01]  /*34cd0*/  STL [R1+0x9a8], R126 ;  /* 0x0009a87e01007387 */ /* 0x0003e20000100800 */
[----:B------:R-:W-:-:S03]  /*34ce0*/  IMAD.X R143, R143, 0x1, R0, P0 ;  /* 0x000000018f8f7824 */ /* 0x000fc600000e0600 */
[----:B------:R-:W3:Y:S04]  /*34cf0*/  LDL.LU R130, [R1+0xa3c] ;  /* 0x000a3c0001827983 */ /* 0x000ee80000300800 */
[----:B------:R1:W-:Y:S01]  /*34d00*/  LDGSTS.E [R3+0xee00], [R124.64], P2 ;  /* 0x0ee000007c037fae */ /* 0x0003e20009121848 */
[----:B------:R-:W-:-:S03]  /*34d10*/  IADD3 R129, P2, R129, UR7, RZ ;  /* 0x0000000781817c10 */ /* 0x000fc6000ff5e0ff */
[----:B------:R-:W3:Y:S04]  /*34d20*/  LDL.LU R138, [R1+0xa38] ;  /* 0x000a3800018a7983 */ /* 0x000ee80000300800 */
[----:B------:R-:W-:Y:S01]  /*34d30*/  STL [R1+0x9bc], R129 ;  /* 0x0009bc8101007387 */ /* 0x000fe20000100800 */
[----:B-1----:R-:W-:-:S03]  /*34d40*/  IMAD.MOV.U32 R125, RZ, RZ, R126 ;  /* 0x000000ffff7d7224 */ /* 0x002fc600078e007e */
[----:B------:R-:W-:Y:S04]  /*34d50*/  STL [R1+0x9b0], R143 ;  /* 0x0009b08f01007387 */ /* 0x000fe80000100800 */
[----:B------:R-:W3:Y:S04]  /*34d60*/  LDL.LU R126, [R1+0xa5c] ;  /* 0x000a5c00017e7983 */ /* 0x000ee80000300800 */
[----:B------:R-:W1:Y:S01]  /*34d70*/  S2R R140, SR_TID.X ;  /* 0x00000000008c7919 */ /* 0x000e620000002100 */
[----:B------:R-:W-:Y:S01]  /*34d80*/  IMAD.MOV.U32 R124, RZ, RZ, R136 ;  /* 0x000000ffff7c7224 */ /* 0x000fe200078e0088 */
[----:B------:R-:W-:-:S02]  /*34d90*/  IADD3 R132, P0, R132, UR7, RZ ;  /* 0x0000000784847c10 */ /* 0x000fc4000ff1e0ff */
[----:B------:R-:W3:Y:S01]  /*34da0*/  LDL.LU R136, [R1+0xa7c] ;  /* 0x000a7c0001887983 */ /* 0x000ee20000300800 */
[----:B------:R-:W-:-:S03]  /*34db0*/  ISETP.NE.U32.AND P3, PT, R2, RZ, PT ;  /* 0x000000ff0200720c */ /* 0x000fc60003f65070 */
[----:B------:R1:W-:Y:S01]  /*34dc0*/  LDGSTS.E [R3+0xfc00], [R124.64], P1 ;  /* 0x0fc000007c037fae */ /* 0x0003e20008921848 */
[----:B------:R-:W-:-:S03]  /*34dd0*/  IADD3.X R135, R135, UR6, RZ, P2, !PT ;  /* 0x0000000687877c10 */ /* 0x000fc600097fe4ff */
[----:B------:R-:W-:Y:S01]  /*34de0*/  STL [R1+0x9dc], R132 ;  /* 0x0009dc8401007387 */ /* 0x000fe20000100800 */
[----:B-1----:R-:W-:Y:S02]  /*34df0*/  LOP3.LUT R141, R140, 0x3f, RZ, 0xc0, !PT ;  /* 0x0000003f8c8d7812 */ /* 0x002fe400078ec0ff */
[----:B------:R-:W-:-:S03]  /*34e00*/  SHF.R.S32.HI R140, RZ, 0x6, R140 ;  /* 0x00000006ff8c7819 */ /* 0x000fc6000001148c */
[----:B------:R-:W-:Y:S01]  /*34e10*/  IMAD.SHL.U32 R141, R141, 0x4, RZ ;  /* 0x000000048d8d7824 */ /* 0x000fe200078e00ff */
[----:B------:R-:W-:Y:S01]  /*34e20*/  SGXT R140, R140, 0x1 ;  /* 0x000000018c8c781a */ /* 0x000fe20000000200 */
[----:B------:R-:W-:Y:S01]  /*34e30*/  IMAD.MOV.U32 R124, RZ, RZ, R131 ;  /* 0x000000ffff7c7224 */ /* 0x000fe200078e0083 */
[----:B------:R1:W-:Y:S01]  /*34e40*/  STL [R1+0x9b8], R135 ;  /* 0x0009b88701007387 */ /* 0x0003e20000100800 */
[----:B------:R-:W-:Y:S01]  /*34e50*/  IMAD.MOV.U32 R125, RZ, RZ, R143 ;  /* 0x000000ffff7d7224 */ /* 0x000fe200078e008f */
[----:B------:R-:W-:Y:S02]  /*34e60*/  LOP3.LUT R131, R141, 0x110, R140, 0x78, !PT ;  /* 0x000001108d837812 */ /* 0x000fe400078e788c */
[----:B------:R-:W3:Y:S01]  /*34e70*/  LDL.LU R140, [R1+0xa58] ;  /* 0x000a5800018c7983 */ /* 0x000ee20000300800 */
[----:B------:R-:W-:Y:S01]  /*34e80*/  IMAD.U32 R2, RZ, RZ, UR5 ;  /* 0x00000005ff027e24 */ /* 0x000fe2000f8e00ff */
[----:B------:R-:W-:Y:S02]  /*34e90*/  IADD3.X R137, R137, UR6, RZ, P0, !PT ;  /* 0x0000000689897c10 */ /* 0x000fe400087fe4ff */
[----:B------:R1:W-:Y:S01]  /*34ea0*/  LDGSTS.E [R3+0xfe00], [R124.64], P1 ;  /* 0x0fe000007c037fae */ /* 0x0003e20008921848 */
[----:B------:R-:W-:Y:S01]  /*34eb0*/  IADD3 R127, P1, R127, UR7, RZ ;  /* 0x000000077f7f7c10 */ /* 0x000fe2000ff3e0ff */
[----:B------:R-:W-:-:S02]  /*34ec0*/  IMAD R2, R2, 0x10000, R131 ;  /* 0x0001000002027824 */ /* 0x000fc400078e0283 */
[----:B------:R-:W3:Y:S04]  /*34ed0*/  LDL.LU R131, [R1+0xa9c] ;  /* 0x000a9c0001837983 */ /* 0x000ee80000300800 */
[----:B------:R-:W0:Y:S01]  /*34ee0*/  LDGDEPBAR ;  /* 0x00000000000079af */ /* 0x000e220000000000 */
[----:B-1----:R-:W-:-:S03]  /*34ef0*/  IMAD.MOV.U32 R124, RZ, RZ, R129 ;  /* 0x000000ffff7c7224 */ /* 0x002fc600078e0081 */
[----:B------:R-:W3:Y:S01]  /*34f00*/  LDL.LU R3, [R1+0xa78] ;  /* 0x000a780001037983 */ /* 0x000ee20000300800 */
[----:B------:R-:W-:-:S03]  /*34f10*/  IMAD.MOV.U32 R125, RZ, RZ, R135 ;  /* 0x000000ffff7d7224 */ /* 0x000fc600078e0087 */
[----:B------:R-:W-:Y:S04]  /*34f20*/  STL [R1+0x9fc], R127 ;  /* 0x0009fc7f01007387 */ /* 0x000fe80000100800 */
[----:B------:R1:W-:Y:S04]  /*34f30*/  STL [R1+0x9d8], R137 ;  /* 0x0009d88901007387 */ /* 0x0003e80000100800 */
[----:B------:R-:W3:Y:S04]  /*34f40*/  LDL.LU R135, [R1+0xa98] ;  /* 0x000a980001877983 */ /* 0x000ee80000300800 */
[----:B------:R-:W3:Y:S04]  /*34f50*/  LDL.LU R129, [R1+0xabc] ;  /* 0x000abc0001817983 */ /* 0x000ee80000300800 */
[----:B------:R1:W-:Y:S02]  /*34f60*/  LDGSTS.E [R2+0x20000], [R124.64], P3 ;  /* 0x200000007c027fae */ /* 0x0003e40009921848 */
[----:B-1----:R-:W-:-:S02]  /*34f70*/  IMAD.MOV.U32 R125, RZ, RZ, R137 ;  /* 0x000000ffff7d7224 */ /* 0x002fc400078e0089 */
[----:B------:R-:W3:Y:S01]  /*34f80*/  LDL.LU R137, [R1+0xab8] ;  /* 0x000ab80001897983 */ /* 0x000ee20000300800 */
[----:B------:R-:W-:-:S05]  /*34f90*/  IMAD.MOV.U32 R124, RZ, RZ, R132 ;  /* 0x000000ffff7c7224 */ /* 0x000fca00078e0084 */
[----:B------:R1:W-:Y:S02]  /*34fa0*/  LDGSTS.E [R2+0x20800], [R124.64], P3 ;  /* 0x208000007c027fae */ /* 0x0003e40009921848 */
[----:B-1----:R-:W-:Y:S01]  /*34fb0*/  IMAD.MOV.U32 R124, RZ, RZ, R127 ;  /* 0x000000ffff7c7224 */ /* 0x002fe200078e007f */
[----:B----4-:R-:W-:-:S05]  /*34fc0*/  IADD3 R133, P0, R133, UR7, RZ ;  /* 0x0000000785857c10 */ /* 0x010fca000ff1e0ff */
[----:B------:R-:W-:Y:S01]  /*34fd0*/  STL [R1+0xa1c], R133 ;  /* 0x000a1c8501007387 */ /* 0x000fe20000100800 */
[----:B--2---:R-:W-:-:S05]  /*34fe0*/  IADD3.X R139, R139, UR6, RZ, P1, !PT ;  /* 0x000000068b8b7c10 */ /* 0x004fca0008ffe4ff */
[----:B------:R1:W-:Y:S04]  /*34ff0*/  STL [R1+0x9f8], R139 ;  /* 0x0009f88b01007387 */ /* 0x0003e80000100800 */
[----:B------:R-:W2:Y:S01]  /*35000*/  LDL.LU R132, [R1+0xadc] ;  /* 0x000adc0001847983 */ /* 0x000ea20000300800 */
[----:B------:R-:W-:-:S03]  /*35010*/  IMAD.MOV.U32 R125, RZ, RZ, R139 ;  /* 0x000000ffff7d7224 */ /* 0x000fc600078e008b */
[----:B-1----:R-:W4:Y:S01]  /*35020*/  LDL.LU R139, [R1+0xad8] ;  /* 0x000ad800018b7983 */ /* 0x002f220000300800 */
[----:B---3--:R-:W-:-:S03]  /*35030*/  IADD3.X R134, R134, UR6, RZ, P0, !PT ;  /* 0x0000000686867c10 */ /* 0x008fc600087fe4ff */
[----:B------:R1:W-:Y:S01]  /*35040*/  LDGSTS.E [R2+0x21000], [R124.64], P3 ;  /* 0x210000007c027fae */ /* 0x0003e20009921848 */
[----:B------:R-:W-:-:S05]  /*35050*/  IADD3 R130, P1, R130, UR7, RZ ;  /* 0x0000000782827c10 */ /* 0x000fca000ff3e0ff */
[----:B------:R-:W-:Y:S04]  /*35060*/  STL [R1+0xa3c], R130 ;  /* 0x000a3c8201007387 */ /* 0x000fe80000100800 */
[----:B------:R3:W-:Y:S01]  /*35070*/  STL [R1+0xa18], R134 ;  /* 0x000a188601007387 */ /* 0x0007e20000100800 */
[----:B------:R-:W-:-:S03]  /*35080*/  IADD3.X R138, R138, UR6, RZ, P1, !PT ;  /* 0x000000068a8a7c10 */ /* 0x000fc60008ffe4ff */
[----:B------:R-:W4:Y:S01]  /*35090*/  LDL.LU R127, [R1+0xafc] ;  /* 0x000afc00017f7983 */ /* 0x000f220000300800 */
[----:B-1----:R-:W-:Y:S01]  /*350a0*/  IMAD.MOV.U32 R125, RZ, RZ, R134 ;  /* 0x000000ffff7d7224 */ /* 0x002fe200078e0086 */
[----:B------:R-:W-:Y:S02]  /*350b0*/  IADD3 R126, P0, R126, UR7, RZ ;  /* 0x000000077e7e7c10 */ /* 0x000fe4000ff1e0ff */
[----:B---3--:R-:W4:Y:S01]  /*350c0*/  LDL.LU R134, [R1+0xaf8] ;  /* 0x000af80001867983 */ /* 0x008f220000300800 */
[----:B------:R-:W-:-:S03]  /*350d0*/  IMAD.MOV.U32 R124, RZ, RZ, R133 ;  /* 0x000000ffff7c7224 */ /* 0x000fc600078e0085 */
[----:B------:R-:W-:Y:S04]  /*350e0*/  STL [R1+0xa5c], R126 ;  /* 0x000a5c7e01007387 */ /* 0x000fe80000100800 */
[----:B------:R1:W-:Y:S04]  /*350f0*/  STL [R1+0xa38], R138 ;  /* 0x000a388a01007387 */ /* 0x0003e80000100800 */
[----:B------:R-:W4:Y:S01]  /*35100*/  LDL.LU R133, [R1+0xb1c] ;  /* 0x000b1c0001857983 */ /* 0x000f220000300800 */
[----:B------:R-:W-:-:S03]  /*35110*/  IADD3 R136, P1, R136, UR7, RZ ;  /* 0x0000000788887c10 */ /* 0x000fc6000ff3e0ff */
[----:B------:R1:W-:Y:S02]  /*35120*/  LDGSTS.E [R2+0x21800], [R124.64], P3 ;  /* 0x218000007c027fae */ /* 0x0003e40009921848 */
[----:B-1----:R-:W-:Y:S01]  /*35130*/  IMAD.MOV.U32 R124, RZ, RZ, R130 ;  /* 0x000000ffff7c7224 */ /* 0x002fe200078e0082 */
[----:B------:R-:W-:Y:S02]  /*35140*/  MOV R125, R138 ;  /* 0x0000008a007d7202 */ /* 0x000fe40000000f00 */
[----:B------:R-:W4:Y:S04]  /*35150*/  LDL.LU R138, [R1+0xb18] ;  /* 0x000b1800018a7983 */ /* 0x000f280000300800 */
[----:B------:R1:W-:Y:S01]  /*35160*/  STL [R1+0xa7c], R136 ;  /* 0x000a7c8801007387 */ /* 0x0003e20000100800 */
[----:B------:R-:W-:-:S03]  /*35170*/  IADD3.X R140, R140, UR6, RZ, P0, !PT ;  /* 0x000000068c8c7c10 */ /* 0x000fc600087fe4ff */
[----:B------:R1:W-:Y:S04]  /*35180*/  LDGSTS.E [R2+0x22000], [R124.64], P3 ;  /* 0x220000007c027fae */ /* 0x0003e80009921848 */
[----:B------:R-:W-:Y:S01]  /*35190*/  STL [R1+0xa58], R140 ;  /* 0x000a588c01007387 */ /* 0x000fe20000100800 */
[----:B------:R-:W-:-:S03]  /*351a0*/  IADD3 R131, P0, R131, UR7, RZ ;  /* 0x0000000783837c10 */ /* 0x000fc6000ff1e0ff */
[----:B------:R-:W4:Y:S01]  /*351b0*/  LDL.LU R130, [R1+0xb3c] ;  /* 0x000b3c0001827983 */ /* 0x000f220000300800 */
[----:B-1----:R-:W-:Y:S02]  /*351c0*/  IMAD.MOV.U32 R124, RZ, RZ, R126 ;  /* 0x000000ffff7c7224 */ /* 0x002fe400078e007e */
[----:B------:R-:W-:Y:S01]  /*351d0*/  IMAD.MOV.U32 R125, RZ, RZ, R140 ;  /* 0x000000ffff7d7224 */ /* 0x000fe200078e008c */
[----:B------:R-:W4:Y:S01]  /*351e0*/  LDL.LU R126, [R1+0xb5c] ;  /* 0x000b5c00017e7983 */ /* 0x000f220000300800 */
[----:B------:R-:W-:-:S03]  /*351f0*/  IADD3.X R3, R3, UR6, RZ, P1, !PT ;  /* 0x0000000603037c10 */ /* 0x000fc60008ffe4ff */
[----:B------:R-:W-:Y:S04]  /*35200*/  STL [R1+0xa9c], R131 ;  /* 0x000a9c8301007387 */ /* 0x000fe80000100800 */
[----:B------:R1:W-:Y:S04]  /*35210*/  LDGSTS.E [R2+0x22800], [R124.64], P3 ;  /* 0x228000007c027fae */ /* 0x0003e80009921848 */
[----:B------:R1:W-:Y:S01]  /*35220*/  STL [R1+0xa78], R3 ;  /* 0x000a780301007387 */ /* 0x0003e20000100800 */
[----:B------:R-:W-:Y:S02]  /*35230*/  IADD3.X R135, R135, UR6, RZ, P0, !PT ;  /* 0x0000000687877c10 */ /* 0x000fe400087fe4ff */
[----:B------:R-:W-:Y:S01]  /*35240*/  IADD3 R129, P1, R129, UR7, RZ ;  /* 0x0000000781817c10 */ /* 0x000fe2000ff3e0ff */
[----:B-1----:R-:W-:-:S02]  /*35250*/  IMAD.MOV.U32 R124, RZ, RZ, R136 ;  /* 0x000000ffff7c7224 */ /* 0x002fc400078e0088 */
[----:B------:R-:W-:Y:S01]  /*35260*/  IMAD.MOV.U32 R125, RZ, RZ, R3 ;  /* 0x000000ffff7d7224 */ /* 0x000fe200078e0003 */
[----:B------:R-:W4:Y:S04]  /*35270*/  LDL.LU R136, [R1+0xb38] ;  /* 0x000b380001887983 */ /* 0x000f280000300800 */
[----:B------:R-:W-:Y:S04]  /*35280*/  STL [R1+0xabc], R129 ;  /* 0x000abc8101007387 */ /* 0x000fe80000100800 */
[----:B------:R1:W-:Y:S04]  /*35290*/  STL [R1+0xa98], R135 ;  /* 0x000a988701007387 */ /* 0x0003e80000100800 */
[----:B------:R1:W-:Y:S01]  /*352a0*/  LDGSTS.E [R2+0x23000], [R124.64], P3 ;  /* 0x230000007c027fae */ /* 0x0003e20009921848 */
[----:B------:R-:W-:-:S03]  /*352b0*/  IADD3.X R137, R137, UR6, RZ, P1, !PT ;  /* 0x0000000689897c10 */ /* 0x000fc60008ffe4ff */
[----:B------:R-:W4:Y:S01]  /*352c0*/  LDL.LU R3, [R1+0xb7c] ;  /* 0x000b7c0001037983 */ /* 0x000f220000300800 */
[----:B-1----:R-:W-:Y:S02]  /*352d0*/  IMAD.MOV.U32 R124, RZ, RZ, R131 ;  /* 0x000000ffff7c7224 */ /* 0x002fe400078e0083 */
[----:B------:R-:W-:Y:S02]  /*352e0*/  IMAD.MOV.U32 R125, RZ, RZ, R135 ;  /* 0x000000ffff7d7224 */ /* 0x000fe400078e0087 */
[----:B------:R-:W4:Y:S04]  /*352f0*/  LDL.LU R135, [R1+0xb58] ;  /* 0x000b580001877983 */ /* 0x000f280000300800 */
[----:B------:R1:W-:Y:S02]  /*35300*/  LDGSTS.E [R2+0x23800], [R124.64], P3 ;  /* 0x238000007c027fae */ /* 0x0003e40009921848 */
[----:B-1----:R-:W-:-:S02]  /*35310*/  IMAD.MOV.U32 R125, RZ, RZ, R137 ;  /* 0x000000ffff7d7224 */ /* 0x002fc400078e0089 */
[----:B------:R-:W-:-:S05]  /*35320*/  IMAD.MOV.U32 R124, RZ, RZ, R129 ;  /* 0x000000ffff7c7224 */ /* 0x000fca00078e0081 */
[----:B------:R1:W-:Y:S01]  /*35330*/  LDGSTS.E [R2+0x24000], [R124.64], P3 ;  /* 0x240000007c027fae */ /* 0x0003e20009921848 */
[----:B--2---:R-:W-:-:S05]  /*35340*/  IADD3 R132, P0, R132, UR7, RZ ;  /* 0x0000000784847c10 */ /* 0x004fca000ff1e0ff */
[----:B------:R-:W-:Y:S04]  /*35350*/  STL [R1+0xadc], R132 ;  /* 0x000adc8401007387 */ /* 0x000fe80000100800 */
[----:B------:R2:W-:Y:S04]  /*35360*/  STL [R1+0xab8], R137 ;  /* 0x000ab88901007387 */ /* 0x0005e80000100800 */
[----:B------:R-:W3:Y:S01]  /*35370*/  LDL.LU R131, [R1+0xb9c] ;  /* 0x000b9c0001837983 */ /* 0x000ee20000300800 */
[----:B----4-:R-:W-:-:S03]  /*35380*/  IADD3.X R139, R139, UR6, RZ, P0, !PT ;  /* 0x000000068b8b7c10 */ /* 0x010fc600087fe4ff */
[----:B--2---:R-:W2:Y:S01]  /*35390*/  LDL.LU R137, [R1+0xb78] ;  /* 0x000b780001897983 */ /* 0x004ea20000300800 */
[----:B-1----:R-:W-:Y:S01]  /*353a0*/  IMAD.MOV.U32 R124, RZ, RZ, R132 ;  /* 0x000000ffff7c7224 */ /* 0x002fe200078e0084 */
[----:B------:R-:W-:-:S05]  /*353b0*/  IADD3 R127, P1, R127, UR7, RZ ;  /* 0x000000077f7f7c10 */ /* 0x000fca000ff3e0ff */
[----:B------:R-:W-:Y:S04]  /*353c0*/  STL [R1+0xafc], R127 ;  /* 0x000afc7f01007387 */ /* 0x000fe80000100800 */
[----:B------:R-:W-:Y:S01]  /*353d0*/  STL [R1+0xad8], R139 ;  /* 0x000ad88b01007387 */ /* 0x000fe20000100800 */
[----:B------:R-:W-:-:S03]  /*353e0*/  IADD3.X R134, R134, UR6, RZ, P1, !PT ;  /* 0x0000000686867c10 */ /* 0x000fc60008ffe4ff */
[----:B------:R-:W4:Y:S01]  /*353f0*/  LDL.LU R129, [R1+0xbbc] ;  /* 0x000bbc0001817983 */ /* 0x000f220000300800 */
[----:B------:R-:W-:-:S03]  /*35400*/  IMAD.MOV.U32 R125, RZ, RZ, R139 ;  /* 0x000000ffff7d7224 */ /* 0x000fc600078e008b */
[----:B------:R-:W4:Y:S01]  /*35410*/  LDL.LU R140, [R1+0xb98] ;  /* 0x000b9800018c7983 */ /* 0x000f220000300800 */
[----:B------:R-:W-:-:S03]  /*35420*/  IADD3 R133, P0, R133, UR7, RZ ;  /* 0x0000000785857c10 */ /* 0x000fc6000ff1e0ff */
[----:B------:R1:W-:Y:S04]  /*35430*/  LDGSTS.E [R2+0x24800], [R124.64], P3 ;  /* 0x248000007c027fae */ /* 0x0003e80009921848 */
[----:B------:R-:W-:Y:S04]  /*35440*/  STL [R1+0xb1c], R133 ;  /* 0x000b1c8501007387 */ /* 0x000fe80000100800 */
[----:B------:R1:W-:Y:S04]  /*35450*/  STL [R1+0xaf8], R134 ;  /* 0x000af88601007387 */ /* 0x0003e80000100800 */
[----:B------:R-:W4:Y:S01]  /*35460*/  LDL.LU R132, [R1+0xbdc] ;  /* 0x000bdc0001847983 */ /* 0x000f220000300800 */
[----:B-1----:R-:W-:-:S03]  /*35470*/  IMAD.MOV.U32 R125, RZ, RZ, R134 ;  /* 0x000000ffff7d7224 */ /* 0x002fc600078e0086 */
[----:B------:R-:W4:Y:S01]  /*35480*/  LDL.LU R134, [R1+0xbb8] ;  /* 0x000bb80001867983 */ /* 0x000f220000300800 */
[----:B------:R-:W-:Y:S01]  /*35490*/  IADD3.X R138, R138, UR6, RZ, P0, !PT ;  /* 0x000000068a8a7c10 */ /* 0x000fe200087fe4ff */
[----:B------:R-:W-:-:S05]  /*354a0*/  IMAD.MOV.U32 R124, RZ, RZ, R127 ;  /* 0x000000ffff7c7224 */ /* 0x000fca00078e007f */
[----:B------:R1:W-:Y:S01]  /*354b0*/  LDGSTS.E [R2+0x25000], [R124.64], P3 ;  /* 0x250000007c027fae */ /* 0x0003e20009921848 */
[----:B------:R-:W-:-:S05]  /*354c0*/  IADD3 R130, P1, R130, UR7, RZ ;  /* 0x0000000782827c10 */ /* 0x000fca000ff3e0ff */
[----:B------:R-:W-:Y:S01]  /*354d0*/  STL [R1+0xb3c], R130 ;  /* 0x000b3c8201007387 */ /* 0x000fe20000100800 */
[----:B------:R-:W-:-:S03]  /*354e0*/  IADD3 R126, P0, R126, UR7, RZ ;  /* 0x000000077e7e7c10 */ /* 0x000fc6000ff1e0ff */
[----:B------:R1:W-:Y:S02]  /*354f0*/  STL [R1+0xb18], R138 ;  /* 0x000b188a01007387 */ /* 0x0003e40000100800 */
[----:B-1----:R-:W-:Y:S02]  /*35500*/  IMAD.MOV.U32 R124, RZ, RZ, R133 ;  /* 0x000000ffff7c7224 */ /* 0x002fe400078e0085 */
[----:B------:R-:W4:Y:S01]  /*35510*/  LDL.LU R139, [R1+0xbd8] ;  /* 0x000bd800018b7983 */ /* 0x000f220000300800 */
[----:B------:R-:W-:-:S03]  /*35520*/  IMAD.MOV.U32 R125, RZ, RZ, R138 ;  /* 0x000000ffff7d7224 */ /* 0x000fc600078e008a */
[----:B------:R-:W4:Y:S04]  /*35530*/  LDL.LU R127, [R1+0xbfc] ;  /* 0x000bfc00017f7983 */ /* 0x000f280000300800 */
[----:B------:R-:W4:Y:S04]  /*35540*/  LDL.LU R138, [R1+0xbf8] ;  /* 0x000bf800018a7983 */ /* 0x000f280000300800 */
[----:B------:R-:W-:Y:S04]  /*35550*/  STL [R1+0xb5c], R126 ;  /* 0x000b5c7e01007387 */ /* 0x000fe80000100800 */
[----:B------:R1:W-:Y:S01]  /*35560*/  LDGSTS.E [R2+0x25800], [R124.64], P3 ;  /* 0x258000007c027fae */ /* 0x0003e20009921848 */
[----:B------:R-:W-:-:S05]  /*35570*/  IADD3.X R136, R136, UR6, RZ, P1, !PT ;  /* 0x0000000688887c10 */ /* 0x000fca0008ffe4ff */
[----:B------:R1:W-:Y:S04]  /*35580*/  STL [R1+0xb38], R136 ;  /* 0x000b388801007387 */ /* 0x0003e80000100800 */
[----:B------:R-:W4:Y:S01]  /*35590*/  LDL.LU R133, [R1+0xc1c] ;  /* 0x000c1c0001857983 */ /* 0x000f220000300800 */
[----:B-1----:R-:W-:Y:S02]  /*355a0*/  IMAD.MOV.U32 R124, RZ, RZ, R130 ;  /* 0x000000ffff7c7224 */ /* 0x002fe400078e0082 */
[----:B------:R-:W-:Y:S02]  /*355b0*/  IMAD.MOV.U32 R125, RZ, RZ, R136 ;  /* 0x000000ffff7d7224 */ /* 0x000fe400078e0088 */
[----:B------:R-:W4:Y:S01]  /*355c0*/  LDL.LU R136, [R1+0xc18] ;  /* 0x000c180001887983 */ /* 0x000f220000300800 */
[----:B------:R-:W-:-:S03]  /*355d0*/  IADD3 R3, P1, R3, UR7, RZ ;  /* 0x0000000703037c10 */ /* 0x000fc6000ff3e0ff */
[----:B------:R1:W-:Y:S04]  /*355e0*/  LDGSTS.E [R2+0x26000], [R124.64], P3 ;  /* 0x260000007c027fae */ /* 0x0003e80009921848 */
[----:B------:R-:W-:Y:S01]  /*355f0*/  STL [R1+0xb7c], R3 ;  /* 0x000b7c0301007387 */ /* 0x000fe20000100800 */
[----:B------:R-:W-:-:S05]  /*35600*/  IADD3.X R135, R135, UR6, RZ, P0, !PT ;  /* 0x0000000687877c10 */ /* 0x000fca00087fe4ff */
[----:B------:R1:W-:Y:S02]  /*35610*/  STL [R1+0xb58], R135 ;  /* 0x000b588701007387 */ /* 0x0003e40000100800 */
[----:B-1----:R-:W-:Y:S02]  /*35620*/  MOV R125, R135 ;  /* 0x00000087007d7202 */ /* 0x002fe40000000f00 */
[----:B------:R-:W4:Y:S01]  /*35630*/  LDL.LU R130, [R1+0xc3c] ;  /* 0x000c3c0001827983 */ /* 0x000f220000300800 */
[----:B------:R-:W-:-:S03]  /*35640*/  IMAD.MOV.U32 R124, RZ, RZ, R126 ;  /* 0x000000ffff7c7224 */ /* 0x000fc600078e007e */
[----:B------:R-:W4:Y:S04]  /*35650*/  LDL.LU R135, [R1+0xc38] ;  /* 0x000c380001877983 */ /* 0x000f280000300800 */
[----:B------:R1:W-:Y:S02]  /*35660*/  LDGSTS.E [R2+0x26800], [R124.64], P3 ;  /* 0x268000007c027fae */ /* 0x0003e40009921848 */
[----:B-1----:R-:W-:Y:S01]  /*35670*/  IMAD.MOV.U32 R124, RZ, RZ, R3 ;  /* 0x000000ffff7c7224 */ /* 0x002fe200078e0003 */
[----:B---3--:R-:W-:Y:S02]  /*35680*/  IADD3 R131, P0, R131, UR7, RZ ;  /* 0x0000000783837c10 */ /* 0x008fe4000ff1e0ff */
[----:B--2---:R-:W-:-:S03]  /*35690*/  IADD3.X R137, R137, UR6, RZ, P1, !PT ;  /* 0x0000000689897c10 */ /* 0x004fc60008ffe4ff */
[----:B------:R-:W-:Y:S04]  /*356a0*/  STL [R1+0xb9c], R131 ;  /* 0x000b9c8301007387 */ /* 0x000fe80000100800 */
[----:B------:R1:W-:Y:S04]  /*356b0*/  STL [R1+0xb78], R137 ;  /* 0x000b788901007387 */ /* 0x0003e80000100800 */
[----:B------:R-:W2:Y:S01]  /*356c0*/  LDL.LU R126, [R1+0xc5c] ;  /* 0x000c5c00017e7983 */ /* 0x000ea20000300800 */
[----:B------:R-:W-:-:S03]  /*356d0*/  IMAD.MOV.U32 R125, RZ, RZ, R137 ;  /* 0x000000ffff7d7224 */ /* 0x000fc600078e0089 */
[----:B-1----:R-:W3:Y:S04]  /*356e0*/  LDL.LU R137, [R1+0xc58] ;  /* 0x000c580001897983 */ /* 0x002ee80000300800 */
[----:B------:R1:W-:Y:S01]  /*356f0*/  LDGSTS.E [R2+0x27000], [R124.64], P3 ;  /* 0x270000007c027fae */ /* 0x0003e20009921848 */
[----:B----4-:R-:W-:Y:S02]  /*35700*/  IADD3 R129, P1, R129, UR7, RZ ;  /* 0x0000000781817c10 */ /* 0x010fe4000ff3e0ff */
[----:B------:R-:W-:-:S03]  /*35710*/  IADD3.X R140, R140, UR6, RZ, P0, !PT ;  /* 0x000000068c8c7c10 */ /* 0x000fc600087fe4ff */
[----:B------:R-:W-:Y:S01]  /*35720*/  STL [R1+0xbbc], R129 ;  /* 0x000bbc8101007387 */ /* 0x000fe20000100800 */
[----:B-1----:R-:W-:-:S03]  /*35730*/  IMAD.MOV.U32 R124, RZ, RZ, R131 ;  /* 0x000000ffff7c7224 */ /* 0x002fc600078e0083 */
[----:B------:R-:W-:Y:S01]  /*35740*/  STL [R1+0xb98], R140 ;  /* 0x000b988c01007387 */ /* 0x000fe20000100800 */
[----:B------:R-:W-:-:S03]  /*35750*/  IMAD.MOV.U32 R125, RZ, RZ, R140 ;  /* 0x000000ffff7d7224 */ /* 0x000fc600078e008c */
[----:B------:R-:W2:Y:S04]  /*35760*/  LDL.LU R3, [R1+0xc7c] ;  /* 0x000c7c0001037983 */ /* 0x000ea80000300800 */
[----:B------:R-:W2:Y:S01]  /*35770*/  LDL.LU R131, [R1+0xc9c] ;  /* 0x000c9c0001837983 */ /* 0x000ea20000300800 */
[----:B------:R-:W-:-:S03]  /*35780*/  IADD3 R132, P0, R132, UR7, RZ ;  /* 0x0000000784847c10 */ /* 0x000fc6000ff1e0ff */
[----:B------:R1:W-:Y:S01]  /*35790*/  LDGSTS.E [R2+0x27800], [R124.64], P3 ;  /* 0x278000007c027fae */ /* 0x0003e20009921848 */
[----:B------:R-:W-:-:S03]  /*357a0*/  IADD3.X R134, R134, UR6, RZ, P1, !PT ;  /* 0x0000000686867c10 */ /* 0x000fc60008ffe4ff */
[----:B------:R-:W-:Y:S04]  /*357b0*/  STL [R1+0xbdc], R132 ;  /* 0x000bdc8401007387 */ /* 0x000fe80000100800 */
[----:B------:R1:W-:Y:S02]  /*357c0*/  STL [R1+0xbb8], R134 ;  /* 0x000bb88601007387 */ /* 0x0003e40000100800 */
[----:B-1----:R-:W-:Y:S02]  /*357d0*/  IMAD.MOV.U32 R125, RZ, RZ, R134 ;  /* 0x000000ffff7d7224 */ /* 0x002fe400078e0086 */
[----:B------:R-:W2:Y:S01]  /*357e0*/  LDL.LU R134, [R1+0xc78] ;  /* 0x000c780001867983 */ /* 0x000ea20000300800 */
[----:B------:R-:W-:-:S05]  /*357f0*/  IMAD.MOV.U32 R124, RZ, RZ, R129 ;  /* 0x000000ffff7c7224 */ /* 0x000fca00078e0081 */
[----:B------:R1:W-:Y:S01]  /*35800*/  LDGSTS.E [R2+0x28000], [R124.64], P3 ;  /* 0x280000007c027fae */ /* 0x0003e20009921848 */
[----:B------:R-:W-:Y:S02]  /*35810*/  IADD3.X R139, R139, UR6, RZ, P0, !PT ;  /* 0x000000068b8b7c10 */ /* 0x000fe400087fe4ff */
[----:B------:R-:W-:-:S05]  /*35820*/  IADD3 R127, P1, R127, UR7, RZ ;  /* 0x000000077f7f7c10 */ /* 0x000fca000ff3e0ff */
[----:B------:R-:W-:Y:S01]  /*35830*/  STL [R1+0xbfc], R127 ;  /* 0x000bfc7f01007387 */ /* 0x000fe20000100800 */
[----:B------:R-:W-:-:S03]  /*35840*/  IADD3.X R138, R138, UR6, RZ, P1, !PT ;  /* 0x000000068a8a7c10 */ /* 0x000fc60008ffe4ff */
[----:B------:R1:W-:Y:S04]  /*35850*/  STL [R1+0xbd8], R139 ;  /* 0x000bd88b01007387 */ /* 0x0003e80000100800 */
[----:B------:R-:W2:Y:S04]  /*35860*/  LDL.LU R129, [R1+0xcbc] ;  /* 0x000cbc0001817983 */ /* 0x000ea80000300800 */
[----:B------:R-:W2:Y:S01]  /*35870*/  LDL.LU R140, [R1+0xc98] ;  /* 0x000c9800018c7983 */ /* 0x000ea20000300800 */
[----:B------:R-:W-:Y:S01]  /*35880*/  IADD3 R133, P0, R133, UR7, RZ ;  /* 0x0000000785857c10 */ /* 0x000fe2000ff1e0ff */
[----:B-1----:R-:W-:-:S02]  /*35890*/  IMAD.MOV.U32 R124, RZ, RZ, R132 ;  /* 0x000000ffff7c7224 */ /* 0x002fc400078e0084 */
[----:B------:R-:W-:Y:S02]  /*358a0*/  IMAD.MOV.U32 R125, RZ, RZ, R139 ;  /* 0x000000ffff7d7224 */ /* 0x000fe400078e008b */
[----:B------:R-:W-:Y:S01]  /*358b0*/  STL [R1+0xc1c], R133 ;  /* 0x000c1c8501007387 */ /* 0x000fe20000100800 */
[----:B------:R-:W-:-:S03]  /*358c0*/  IADD3.X R136, R136, UR6, RZ, P0, !PT ;  /* 0x0000000688887c10 */ /* 0x000fc600087fe4ff */
[----:B------:R1:W-:Y:S04]  /*358d0*/  STL [R1+0xbf8], R138 ;  /* 0x000bf88a01007387 */ /* 0x0003e80000100800 */
[----:B------:R-:W2:Y:S04]  /*358e0*/  LDL.LU R132, [R1+0xcdc] ;  /* 0x000cdc0001847983 */ /* 0x000ea80000300800 */
[----:B------:R-:W2:Y:S04]  /*358f0*/  LDL.LU R139, [R1+0xcb8] ;  /* 0x000cb800018b7983 */ /* 0x000ea80000300800 */
[----:B------:R1:W-:Y:S01]  /*35900*/  LDGSTS.E [R2+0x28800], [R124.64], P3 ;  /* 0x288000007c027fae */ /* 0x0003e20009921848 */
[----:B------:R-:W-:-:S05]  /*35910*/  IADD3 R130, P1, R130, UR7, RZ ;  /* 0x0000000782827c10 */ /* 0x000fca000ff3e0ff */
[----:B------:R-:W-:Y:S01]  /*35920*/  STL [R1+0xc3c], R130 ;  /* 0x000c3c8201007387 */ /* 0x000fe20000100800 */
[----:B-1----:R-:W-:Y:S01]  /*35930*/  IMAD.MOV.U32 R124, RZ, RZ, R127 ;  /* 0x000000ffff7c7224 */ /* 0x002fe200078e007f */
[----:B------:R-:W-:Y:S01]  /*35940*/  IADD3.X R135, R135, UR6, RZ, P1, !PT ;  /* 0x0000000687877c10 */ /* 0x000fe20008ffe4ff */
[----:B------:R-:W-:Y:S01]  /*35950*/  IMAD.MOV.U32 R125, RZ, RZ, R138 ;  /* 0x000000ffff7d7224 */ /* 0x000fe200078e008a */
[----:B------:R1:W-:Y:S04]  /*35960*/  STL [R1+0xc18], R136 ;  /* 0x000c188801007387 */ /* 0x0003e80000100800 */
[----:B------:R-:W2:Y:S04]  /*35970*/  LDL.LU R127, [R1+0xcfc] ;  /* 0x000cfc00017f7983 */ /* 0x000ea80000300800 */
[----:B------:R-:W2:Y:S04]  /*35980*/  LDL.LU R138, [R1+0xcd8] ;  /* 0x000cd800018a7983 */ /* 0x000ea80000300800 */
[----:B------:R1:W-:Y:S02]  /*35990*/  LDGSTS.E [R2+0x29000], [R124.64], P3 ;  /* 0x290000007c027fae */ /* 0x0003e40009921848 */
[----:B-1----:R-:W-:-:S02]  /*359a0*/  IMAD.MOV.U32 R124, RZ, RZ, R133 ;  /* 0x000000ffff7c7224 */ /* 0x002fc400078e0085 */
[----:B------:R-:W-:-:S05]  /*359b0*/  IMAD.MOV.U32 R125, RZ, RZ, R136 ;  /* 0x000000ffff7d7224 */ /* 0x000fca00078e0088 */
[----:B------:R1:W-:Y:S02]  /*359c0*/  LDGSTS.E [R2+0x29800], [R124.64], P3 ;  /* 0x298000007c027fae */ /* 0x0003e40009921848 */
[----:B-1----:R-:W-:Y:S02]  /*359d0*/  IMAD.MOV.U32 R124, RZ, RZ, R130 ;  /* 0x000000ffff7c7224 */ /* 0x002fe400078e0082 */
[----:B------:R-:W-:-:S05]  /*359e0*/  IMAD.MOV.U32 R125, RZ, RZ, R135 ;  /* 0x000000ffff7d7224 */ /* 0x000fca00078e0087 */
[----:B------:R1:W-:Y:S01]  /*359f0*/  LDGSTS.E [R2+0x2a000], [R124.64], P3 ;  /* 0x2a0000007c027fae */ /* 0x0003e20009921848 */
[----:B--2---:R-:W-:-:S05]  /*35a00*/  IADD3 R126, P0, R126, UR7, RZ ;  /* 0x000000077e7e7c10 */ /* 0x004fca000ff1e0ff */
[----:B------:R-:W-:Y:S04]  /*35a10*/  STL [R1+0xc5c], R126 ;  /* 0x000c5c7e01007387 */ /* 0x000fe80000100800 */
[----:B------:R2:W-:Y:S04]  /*35a20*/  STL [R1+0xc38], R135 ;  /* 0x000c388701007387 */ /* 0x0005e80000100800 */
[----:B------:R-:W4:Y:S01]  /*35a30*/  LDL.LU R133, [R1+0xd1c] ;  /* 0x000d1c0001857983 */ /* 0x000f220000300800 */
[----:B---3--:R-:W-:-:S03]  /*35a40*/  IADD3.X R137, R137, UR6, RZ, P0, !PT ;  /* 0x0000000689897c10 */ /* 0x008fc600087fe4ff */
[----:B------:R-:W3:Y:S01]  /*35a50*/  LDL.LU R136, [R1+0xcf8] ;  /* 0x000cf80001887983 */ /* 0x000ee20000300800 */
[----:B--2---:R-:W-:-:S05]  /*35a60*/  IADD3 R3, P1, R3, UR7, RZ ;  /* 0x0000000703037c10 */ /* 0x004fca000ff3e0ff */
[----:B------:R-:W-:Y:S01]  /*35a70*/  STL [R1+0xc7c], R3 ;  /* 0x000c7c0301007387 */ /* 0x000fe20000100800 */
[----:B------:R-:W-:-:S03]  /*35a80*/  IADD3 R131, P0, R131, UR7, RZ ;  /* 0x0000000783837c10 */ /* 0x000fc6000ff1e0ff */
[----:B------:R2:W-:Y:S04]  /*35a90*/  STL [R1+0xc58], R137 ;  /* 0x000c588901007387 */ /* 0x0005e80000100800 */
[----:B------:R-:W3:Y:S01]  /*35aa0*/  LDL.LU R135, [R1+0xd18] ;  /* 0x000d180001877983 */ /* 0x000ee20000300800 */
[----:B-1----:R-:W-:-:S03]  /*35ab0*/  IMAD.MOV.U32 R125, RZ, RZ, R137 ;  /* 0x000000ffff7d7224 */ /* 0x002fc600078e0089 */
[----:B------:R-:W3:Y:S01]  /*35ac0*/  LDL.LU R130, [R1+0xd3c] ;  /* 0x000d3c0001827983 */ /* 0x000ee20000300800 */
[----:B------:R-:W-:-:S03]  /*35ad0*/  IMAD.MOV.U32 R124, RZ, RZ, R126 ;  /* 0x000000ffff7c7224 */ /* 0x000fc600078e007e */
[----:B--2---:R-:W2:Y:S04]  /*35ae0*/  LDL.LU R137, [R1+0xd38] ;  /* 0x000d380001897983 */ /* 0x004ea80000300800 */
[----:B------:R-:W-:Y:S01]  /*35af0*/  STL [R1+0xc9c], R131 ;  /* 0x000c9c8301007387 */ /* 0x000fe20000100800 */
[----:B------:R-:W-:-:S03]  /*35b00*/  IADD3.X R134, R134, UR6, RZ, P1, !PT ;  /* 0x0000000686867c10 */ /* 0x000fc60008ffe4ff */
[----:B------:R1:W-:Y:S04]  /*35b10*/  LDGSTS.E [R2+0x2a800], [R124.64], P3 ;  /* 0x2a8000007c027fae */ /* 0x0003e80009921848 */
[----:B------:R1:W-:Y:S04]  /*35b20*/  STL [R1+0xc78], R134 ;  /* 0x000c788601007387 */ /* 0x0003e80000100800 */
[----:B------:R-:W2:Y:S01]  /*35b30*/  LDL.LU R126, [R1+0xd5c] ;  /* 0x000d5c00017e7983 */ /* 0x000ea20000300800 */
[----:B-1----:R-:W-:Y:S01]  /*35b40*/  IMAD.MOV.U32 R124, RZ, RZ, R3 ;  /* 0x000000ffff7c7224 */ /* 0x002fe200078e0003 */
[----:B------:R-:W-:-:S02]  /*35b50*/  MOV R125, R134 ;  /* 0x00000086007d7202 */ /* 0x000fc40000000f00 */
[----:B------:R-:W2:Y:S04]  /*35b60*/  LDL.LU R134, [R1+0xd58] ;  /* 0x000d580001867983 */ /* 0x000ea80000300800 */
[----:B------:R1:W-:Y:S01]  /*35b70*/  LDGSTS.E [R2+0x2b000], [R124.64], P3 ;  /* 0x2b0000007c027fae */ /* 0x0003e20009921848 */
[----:B------:R-:W-:Y:S02]  /*35b80*/  IADD3 R129, P1, R129, UR7, RZ ;  /* 0x0000000781817c10 */ /* 0x000fe4000ff3e0ff */
[----:B------:R-:W-:-:S03]  /*35b90*/  IADD3.X R140, R140, UR6, RZ, P0, !PT ;  /* 0x000000068c8c7c10 */ /* 0x000fc600087fe4ff */
[----:B------:R-:W-:Y:S01]  /*35ba0*/  STL [R1+0xcbc], R129 ;  /* 0x000cbc8101007387 */ /* 0x000fe20000100800 */
[----:B-1----:R-:W-:Y:S02]  /*35bb0*/  IMAD.MOV.U32 R124, RZ, RZ, R131 ;  /* 0x000000ffff7c7224 */ /* 0x002fe400078e0083 */
[----:B------:R-:W-:Y:S01]  /*35bc0*/  IMAD.MOV.U32 R125, RZ, RZ, R140 ;  /* 0x000000ffff7d7224 */ /* 0x000fe200078e008c */
[----:B------:R1:W-:Y:S04]  /*35bd0*/  STL [R1+0xc98], R140 ;  /* 0x000c988c01007387 */ /* 0x0003e80000100800 */
[----:B------:R-:W2:Y:S04]  /*35be0*/  LDL.LU R3, [R1+0xd7c] ;  /* 0x000d7c0001037983 */ /* 0x000ea80000300800 */
[----:B------:R1:W-:Y:S01]  /*35bf0*/  LDGSTS.E [R2+0x2b800], [R124.64], P3 ;  /* 0x2b8000007c027fae */ /* 0x0003e20009921848 */
[----:B------:R-:W-:-:S03]  /*35c00*/  IADD3 R132, P0, R132, UR7, RZ ;  /* 0x0000000784847c10 */ /* 0x000fc6000ff1e0ff */
[----:B------:R-:W2:Y:S01]  /*35c10*/  LDL.LU R131, [R1+0xd78] ;  /* 0x000d780001837983 */ /* 0x000ea20000300800 */
[----:B------:R-:W-:-:S03]  /*35c20*/  IADD3.X R139, R139, UR6, RZ, P1, !PT ;  /* 0x000000068b8b7c10 */ /* 0x000fc60008ffe4ff */
[----:B------:R1:W-:Y:S02]  /*35c30*/  STL [R1+0xcdc], R132 ;  /* 0x000cdc8401007387 */ /* 0x0003e40000100800 */
[----:B-1----:R-:W-:Y:S02]  /*35c40*/  IMAD.MOV.U32 R124, RZ, RZ, R129 ;  /* 0x000000ffff7c7224 */ /* 0x002fe400078e0081 */
[----:B------:R-:W-:Y:S01]  /*35c50*/  IMAD.MOV.U32 R125, RZ, RZ, R139 ;  /* 0x000000ffff7d7224 */ /* 0x000fe200078e008b */
[----:B------:R-:W-:Y:S04]  /*35c60*/  STL [R1+0xcb8], R139 ;  /* 0x000cb88b01007387 */ /* 0x000fe80000100800 */
[----:B------:R-:W2:Y:S04]  /*35c70*/  LDL.LU R140, [R1+0xd9c] ;  /* 0x000d9c00018c7983 */ /* 0x000ea80000300800 */
[----:B------:R1:W-:Y:S04]  /*35c80*/  LDGSTS.E [R2+0x2c000], [R124.64], P3 ;  /* 0x2c0000007c027fae */ /* 0x0003e80009921848 */
[----:B------:R-:W2:Y:S01]  /*35c90*/  LDL.LU R141, [R1+0xd98] ;  /* 0x000d9800018d7983 */ /* 0x000ea20000300800 */
[----:B------:R-:W-:-:S02]  /*35ca0*/  IADD3 R127, P1, R127, UR7, RZ ;  /* 0x000000077f7f7c10 */ /* 0x000fc4000ff3e0ff */
[----:B------:R-:W-:Y:S01]  /*35cb0*/  IADD3.X R138, R138, UR6, RZ, P0, !PT ;  /* 0x000000068a8a7c10 */ /* 0x000fe200087fe4ff */
[----:B-1----:R-:W-:Y:S02]  /*35cc0*/  IMAD.MOV.U32 R124, RZ, RZ, R132 ;  /* 0x000000ffff7c7224 */ /* 0x002fe400078e0084 */
[----:B------:R-:W-:Y:S02]  /*35cd0*/  STL [R1+0xcfc], R127 ;  /* 0x000cfc7f01007387 */ /* 0x000fe40000100800 */
[----:B------:R-:W-:Y:S02]  /*35ce0*/  IMAD.MOV.U32 R125, RZ, RZ, R138 ;  /* 0x000000ffff7d7224 */ /* 0x000fe400078e008a */
[----:B------:R-:W-:Y:S04]  /*35cf0*/  STL [R1+0xcd8], R138 ;  /* 0x000cd88a01007387 */ /* 0x000fe80000100800 */
[----:B------:R-:W2:Y:S04]  /*35d00*/  LDL.LU R129, [R1+0x9c4] ;  /* 0x0009c40001817983 */ /* 0x000ea80000300800 */
[----:B------:R-:W2:Y:S04]  /*35d10*/  LDL.LU R132, [R1+0x9e4] ;  /* 0x0009e40001847983 */ /* 0x000ea80000300800 */
[----:B------:R1:W-:Y:S02]  /*35d20*/  LDGSTS.E [R2+0x2c800], [R124.64], P3 ;  /* 0x2c8000007c027fae */ /* 0x0003e40009921848 */
[----:B-1----:R-:W-:Y:S01]  /*35d30*/  IMAD.MOV.U32 R124, RZ, RZ, R127 ;  /* 0x000000ffff7c7224 */ /* 0x002fe200078e007f */
[----:B----4-:R-:W-:-:S02]  /*35d40*/  IADD3 R133, P0, R133, UR7, RZ ;  /* 0x0000000785857c10 */ /* 0x010fc4000ff1e0ff */
[----:B---3--:R-:W-:-:S03]  /*35d50*/  IADD3.X R136, R136, UR6, RZ, P1, !PT ;  /* 0x0000000688887c10 */ /* 0x008fc60008ffe4ff */
[----:B------:R-:W-:Y:S04]  /*35d60*/  STL [R1+0xd1c], R133 ;  /* 0x000d1c8501007387 */ /* 0x000fe80000100800 */
[----:B------:R1:W-:Y:S01]  /*35d70*/  STL [R1+0xcf8], R136 ;  /* 0x000cf88801007387 */ /* 0x0003e20000100800 */
[----:B------:R-:W-:-:S05]  /*35d80*/  IMAD.MOV.U32 R125, RZ, RZ, R136 ;  /* 0x000000ffff7d7224 */ /* 0x000fca00078e0088 */
[----:B------:R3:W-:Y:S04]  /*35d90*/  LDGSTS.E [R2+0x2d000], [R124.64], P3 ;  /* 0x2d0000007c027fae */ /* 0x0007e80009921848 */
[----:B-1----:R-:W4:Y:S01]  /*35da0*/  LDL.LU R136, [R1+0x9c0] ;  /* 0x0009c00001887983 */ /* 0x002f220000300800 */
[----:B------:R-:W-:Y:S02]  /*35db0*/  IADD3.X R135, R135, UR6, RZ, P0, !PT ;  /* 0x0000000687877c10 */ /* 0x000fe400087fe4ff */
[----:B------:R-:W-:-:S03]  /*35dc0*/  IADD3 R130, P1, R130, UR7, RZ ;  /* 0x0000000782827c10 */ /* 0x000fc6000ff3e0ff */
[----:B---3--:R-:W-:Y:S02]  /*35dd0*/  IMAD.MOV.U32 R125, RZ, RZ, R135 ;  /* 0x000000ffff7d7224 */ /* 0x008fe400078e0087 */
[----:B------:R-:W-:Y:S01]  /*35de0*/  STL [R1+0xd3c], R130 ;  /* 0x000d3c8201007387 */ /* 0x000fe20000100800 */
[----:B--2---:R-:W-:-:S03]  /*35df0*/  IADD3.X R137, R137, UR6, RZ, P1, !PT ;  /* 0x0000000689897c10 */ /* 0x004fc60008ffe4ff */
[----:B------:R1:W-:Y:S04]  /*35e00*/  STL [R1+0xd18], R135 ;  /* 0x000d188701007387 */ /* 0x0003e80000100800 */
[----:B------:R-:W2:Y:S01]  /*35e10*/  LDL.LU R127, [R1+0xa04] ;  /* 0x000a0400017f7983 */ /* 0x000ea20000300800 */
[----:B------:R-:W-:-:S03]  /*35e20*/  IMAD.MOV.U32 R124, RZ, RZ, R133 ;  /* 0x000000ffff7c7224 */ /* 0x000fc600078e0085 */
[----:B-1----:R-:W3:Y:S01]  /*35e30*/  LDL.LU R135, [R1+0x9e0] ;  /* 0x0009e00001877983 */ /* 0x002ee20000300800 */
[----:B------:R-:W-:-:S03]  /*35e40*/  IADD3 R126, P0, R126, UR7, RZ ;  /* 0x000000077e7e7c10 */ /* 0x000fc6000ff1e0ff */
[----:B------:R1:W-:Y:S04]  /*35e50*/  LDGSTS.E [R2+0x2d800], [R124.64], P3 ;  /* 0x2d8000007c027fae */ /* 0x0003e80009921848 */
[----:B------:R-:W-:Y:S04]  /*35e60*/  STL [R1+0xd5c], R126 ;  /* 0x000d5c7e01007387 */ /* 0x000fe80000100800 */
[----:B------:R1:W-:Y:S04]  /*35e70*/  STL [R1+0xd38], R137 ;  /* 0x000d388901007387 */ /* 0x0003e80000100800 */
[----:B------:R-:W3:Y:S04]  /*35e80*/  LDL.LU R133, [R1+0xa24] ;  /* 0x000a240001857983 */ /* 0x000ee80000300800 */
[----:B------:R-:W3:Y:S01]  /*35e90*/  LDL.LU R139, [R1+0xa00] ;  /* 0x000a0000018b7983 */ /* 0x000ee20000300800 */
[----:B-1----:R-:W-:-:S03]  /*35ea0*/  IMAD.MOV.U32 R125, RZ, RZ, R137 ;  /* 0x000000ffff7d7224 */ /* 0x002fc600078e0089 */
[----:B------:R-:W1:Y:S01]  /*35eb0*/  S2R R137, SR_TID.X ;  /* 0x0000000000897919 */ /* 0x000e620000002100 */
[----:B------:R-:W-:Y:S01]  /*35ec0*/  IADD3.X R134, R134, UR6, RZ, P0, !PT ;  /* 0x0000000686867c10 */ /* 0x000fe200087fe4ff */
[----:B------:R-:W-:-:S05]  /*35ed0*/  IMAD.MOV.U32 R124, RZ, RZ, R130 ;  /* 0x000000ffff7c7224 */ /* 0x000fca00078e0082 */
[----:B------:R1:W-:Y:S01]  /*35ee0*/  LDGSTS.E [R2+0x2e000], [R124.64], P3 ;  /* 0x2e0000007c027fae */ /* 0x0003e20009921848 */
[----:B------:R-:W-:-:S05]  /*35ef0*/  IADD3 R3, P1, R3, UR7, RZ ;  /* 0x0000000703037c10 */ /* 0x000fca000ff3e0ff */
[----:B------:R-:W-:Y:S01]  /*35f00*/  STL [R1+0xd7c], R3 ;  /* 0x000d7c0301007387 */ /* 0x000fe20000100800 */
[----:B-1----:R-:W-:-:S03]  /*35f10*/  IMAD.MOV.U32 R125, RZ, RZ, R134 ;  /* 0x000000ffff7d7224 */ /* 0x002fc600078e0086 */
[----:B------:R1:W-:Y:S01]  /*35f20*/  STL [R1+0xd58], R134 ;  /* 0x000d588601007387 */ /* 0x0003e20000100800 */
[----:B------:R-:W-:-:S03]  /*35f30*/  IADD3.X R131, R131, UR6, RZ, P1, !PT ;  /* 0x0000000683837c10 */ /* 0x000fc60008ffe4ff */
[----:B------:R-:W3:Y:S01]  /*35f40*/  LDL.LU R130, [R1+0xa44] ;  /* 0x000a440001827983 */ /* 0x000ee20000300800 */
[----:B------:R-:W-:Y:S01]  /*35f50*/  IMAD.MOV.U32 R124, RZ, RZ, R126 ;  /* 0x000000ffff7c7224 */ /* 0x000fe200078e007e */
[----:B------:R-:W-:Y:S02]  /*35f60*/  LOP3.LUT R187, R137, 0x3f, RZ, 0xc0, !PT ;  /* 0x0000003f89bb7812 */ /* 0x000fe400078ec0ff */
[----:B-1----:R-:W3:Y:S01]  /*35f70*/  LDL.LU R134, [R1+0xa20] ;  /* 0x000a200001867983 */ /* 0x002ee20000300800 */
[----:B------:R-:W-:Y:S02]  /*35f80*/  SHF.R.S32.HI R137, RZ, 0x6, R137 ;  /* 0x00000006ff897819 */ /* 0x000fe40000011489 */
[----:B------:R-:W-:Y:S01]  /*35f90*/  IADD3 R140, P2, R140, UR7, RZ ;  /* 0x000000078c8c7c10 */ /* 0x000fe2000ff5e0ff */
[----:B------:R1:W-:Y:S01]  /*35fa0*/  LDGSTS.E [R2+0x2e800], [R124.64], P3 ;  /* 0x2e8000007c027fae */ /* 0x0003e20009921848 */
[----:B------:R-:W-:Y:S01]  /*35fb0*/  IMAD.SHL.U32 R187, R187, 0x4, RZ ;  /* 0x00000004bbbb7824 */ /* 0x000fe200078e00ff */
[----:B------:R-:W-:-:S02]  /*35fc0*/  SGXT R186, R137, 0x1 ;  /* 0x0000000189ba781a */ /* 0x000fc40000000200 */
[----:B------:R-:W-:Y:S01]  /*35fd0*/  STL [R1+0xd9c], R140 ;  /* 0x000d9c8c01007387 */ /* 0x000fe20000100800 */
[----:B------:R-:W-:-:S03]  /*35fe0*/  IADD3.X R141, R141, UR6, RZ, P2, !PT ;  /* 0x000000068d8d7c10 */ /* 0x000fc600097fe4ff */
[----:B------:R1:W-:Y:S04]  /*35ff0*/  STL [R1+0xd78], R131 ;  /* 0x000d788301007387 */ /* 0x0003e80000100800 */
[----:B------:R-:W3:Y:S01]  /*36000*/  LDL.LU R126, [R1+0xa64] ;  /* 0x000a6400017e7983 */ /* 0x000ee20000300800 */
[----:B-1----:R-:W-:Y:S02]  /*36010*/  IMAD.MOV.U32 R124, RZ, RZ, R3 ;  /* 0x000000ffff7c7224 */ /* 0x002fe400078e0003 */
[----:B------:R-:W-:Y:S01]  /*36020*/  IMAD.MOV.U32 R125, RZ, RZ, R131 ;  /* 0x000000ffff7d7224 */ /* 0x000fe200078e0083 */
[----:B------:R-:W3:Y:S01]  /*36030*/  LDL.LU R138, [R1+0xa40] ;  /* 0x000a4000018a7983 */ /* 0x000ee20000300800 */
[----:B------:R-:W-:-:S03]  /*36040*/  LOP3.LUT R131, R187, 0x110, R186, 0x78, !PT ;  /* 0x00000110bb837812 */ /* 0x000fc600078e78ba */
[----:B------:R1:W-:Y:S01]  /*36050*/  LDGSTS.E [R2+0x2f000], [R124.64], P3 ;  /* 0x2f0000007c027fae */ /* 0x0003e20009921848 */
[----:B------:R-:W-:Y:S02]  /*36060*/  IADD3 R129, P0, R129, UR7, RZ ;  /* 0x0000000781817c10 */ /* 0x000fe4000ff1e0ff */
[----:B------:R-:W-:-:S03]  /*36070*/  IADD3 R132, P1, R132, UR7, RZ ;  /* 0x0000000784847c10 */ /* 0x000fc6000ff3e0ff */
[----:B------:R-:W-:Y:S01]  /*36080*/  STL [R1+0x9c4], R129 ;  /* 0x0009c48101007387 */ /* 0x000fe20000100800 */
[----:B-1----:R-:W-:-:S03]  /*36090*/  IMAD.MOV.U32 R124, RZ, RZ, R140 ;  /* 0x000000ffff7c7224 */ /* 0x002fc600078e008c */
[----:B------:R-:W-:Y:S04]  /*360a0*/  STL [R1+0xd98], R141 ;  /* 0x000d988d01007387 */ /* 0x000fe80000100800 */
[----:B------:R-:W3:Y:S01]  /*360b0*/  LDL.LU R137, [R1+0xa84] ;  /* 0x000a840001897983 */ /* 0x000ee20000300800 */
[----:B------:R-:W-:-:S03]  /*360c0*/  MOV R3, UR5 ;  /* 0x0000000500037c02 */ /* 0x000fc60008000f00 */
[----:B------:R-:W-:Y:S01]  /*360d0*/  STL [R1+0x9e4], R132 ;  /* 0x0009e48401007387 */ /* 0x000fe20000100800 */
[----:B------:R-:W-:Y:S01]  /*360e0*/  LOP3.LUT R131, R131, 0x20, RZ, 0x3c, !PT ;  /* 0x0000002083837812 */ /* 0x000fe200078e3cff */
[----:B------:R-:W-:-:S04]  /*360f0*/  IMAD.MOV.U32 R125, RZ, RZ, R141 ;  /* 0x000000ffff7d7224 */ /* 0x000fc800078e008d */
[----:B------:R-:W-:Y:S01]  /*36100*/  IMAD R3, R3, 0x10000, R131 ;  /* 0x0001000003037824 */ /* 0x000fe200078e0283 */
[----:B------:R1:W-:Y:S02]  /*36110*/  LDGSTS.E [R2+0x2f800], [R124.64], P3 ;  /* 0x2f8000007c027fae */ /* 0x0003e40009921848 */
[----:B-1----:R-:W-:Y:S01]  /*36120*/  IMAD.MOV.U32 R124, RZ, RZ, R129 ;  /* 0x000000ffff7c7224 */ /* 0x002fe200078e0081 */
[----:B----4-:R-:W-:-:S05]  /*36130*/  IADD3.X R136, R136, UR6, RZ, P0, !PT ;  /* 0x0000000688887c10 */ /* 0x010fca00087fe4ff */
[----:B------:R1:W-:Y:S04]  /*36140*/  STL [R1+0x9c0], R136 ;  /* 0x0009c08801007387 */ /* 0x0003e80000100800 */
[----:B------:R-:W4:Y:S01]  /*36150*/  LDL.LU R140, [R1+0xa60] ;  /* 0x000a6000018c7983 */ /* 0x000f220000300800 */
[----:B------:R-:W-:-:S03]  /*36160*/  IMAD.MOV.U32 R125, RZ, RZ, R136 ;  /* 0x000000ffff7d7224 */ /* 0x000fc600078e0088 */
[----:B------:R-:W4:Y:S04]  /*36170*/  LDL.LU R131, [R1+0xaa4] ;  /* 0x000aa40001837983 */ /* 0x000f280000300800 */
[----:B------:R-:W4:Y:S04]  /*36180*/  LDL.LU R2, [R1+0xa80] ;  /* 0x000a800001027983 */ /* 0x000f280000300800 */
[----:B------:R1:W-:Y:S01]  /*36190*/  LDGSTS.E [R3+0x20200], [R124.64], P3 ;  /* 0x202000007c037fae */ /* 0x0003e20009921848 */
[----:B--2---:R-:W-:Y:S02]  /*361a0*/  IADD3 R127, P0, R127, UR7, RZ ;  /* 0x000000077f7f7c10 */ /* 0x004fe4000ff1e0ff */
[----:B---3--:R-:W-:-:S03]  /*361b0*/  IADD3.X R135, R135, UR6, RZ, P1, !PT ;  /* 0x0000000687877c10 */ /* 0x008fc60008ffe4ff */
[----:B------:R-:W-:Y:S04]  /*361c0*/  STL [R1+0xa04], R127 ;  /* 0x000a047f01007387 */ /* 0x000fe80000100800 */
[----:B------:R2:W-:Y:S01]  /*361d0*/  STL [R1+0x9e0], R135 ;  /* 0x0009e08701007387 */ /* 0x0005e20000100800 */
[----:B-1----:R-:W-:-:S03]  /*361e0*/  IMAD.MOV.U32 R125, RZ, RZ, R135 ;  /* 0x000000ffff7d7224 */ /* 0x002fc600078e0087 */
[----:B------:R-:W3:Y:S04]  /*361f0*/  LDL.LU R136, [R1+0xaa0] ;  /* 0x000aa00001887983 */ /* 0x000ee80000300800 */
[----:B------:R-:W3:Y:S01]  /*36200*/  LDL.LU R129, [R1+0xac4] ;  /* 0x000ac40001817983 */ /* 0x000ee20000300800 */
[----:B------:R-:W-:-:S03]  /*36210*/  IADD3 R133, P1, R133, UR7, RZ ;  /* 0x0000000785857c10 */ /* 0x000fc6000ff3e0ff */
[----:B--2---:R-:W2:Y:S01]  /*36220*/  LDL.LU R135, [R1+0xac0] ;  /* 0x000ac00001877983 */ /* 0x004ea20000300800 */
[----:B------:R-:W-:-:S03]  /*36230*/  IADD3.X R139, R139, UR6, RZ, P0, !PT ;  /* 0x000000068b8b7c10 */ /* 0x000fc600087fe4ff */
[----:B------:R-:W-:Y:S01]  /*36240*/  STL [R1+0xa24], R133 ;  /* 0x000a248501007387 */ /* 0x000fe20000100800 */
[----:B------:R-:W-:-:S03]  /*36250*/  IMAD.MOV.U32 R124, RZ, RZ, R132 ;  /* 0x000000ffff7c7224 */ /* 0x000fc600078e0084 */
[----:B------:R1:W-:Y:S04]  /*36260*/  STL [R1+0xa00], R139 ;  /* 0x000a008b01007387 */ /* 0x0003e80000100800 */
[----:B------:R-:W2:Y:S04]  /*36270*/  LDL.LU R132, [R1+0xae4] ;  /* 0x000ae40001847983 */ /* 0x000ea80000300800 */
[----:B------:R1:W-:Y:S02]  /*36280*/  LDGSTS.E [R3+0x20a00], [R124.64], P3 ;  /* 0x20a000007c037fae */ /* 0x0003e40009921848 */
[----:B-1----:R-:W-:-:S02]  /*36290*/  IMAD.MOV.U32 R125, RZ, RZ, R139 ;  /* 0x000000ffff7d7224 */ /* 0x002fc400078e008b */
[----:B------:R-:W2:Y:S01]  /*362a0*/  LDL.LU R139, [R1+0xae0] ;  /* 0x000ae000018b7983 */ /* 0x000ea20000300800 */
[----:B------:R-:W-:Y:S01]  /*362b0*/  IADD3 R130, P0, R130, UR7, RZ ;  /* 0x0000000782827c10 */ /* 0x000fe2000ff1e0ff */
[----:B------:R-:W-:Y:S01]  /*362c0*/  IMAD.MOV.U32 R124, RZ, RZ, R127 ;  /* 0x000000ffff7c7224 */ /* 0x000fe200078e007f */
[----:B------:R-:W-:-:S03]  /*362d0*/  IADD3.X R134, R134, UR6, RZ, P1, !PT ;  /* 0x0000000686867c10 */ /* 0x000fc60008ffe4ff */
[----:B------:R-:W-:Y:S04]  /*362e0*/  STL [R1+0xa44], R130 ;  /* 0x000a448201007387 */ /* 0x000fe80000100800 */
[----:B------:R1:W-:Y:S04]  /*362f0*/  STL [R1+0xa20], R134 ;  /* 0x000a208601007387 */ /* 0x0003e80000100800 */
[----:B------:R-:W2:Y:S04]  /*36300*/  LDL.LU R127, [R1+0xb04] ;  /* 0x000b0400017f7983 */ /* 0x000ea80000300800 */
[----:B------:R1:W-:Y:S01]  /*36310*/  LDGSTS.E [R3+0x21200], [R124.64], P3 ;  /* 0x212000007c037fae */ /* 0x0003e20009921848 */
[----:B------:R-:W-:-:S02]  /*36320*/  IADD3 R126, P1, R126, UR7, RZ ;  /* 0x000000077e7e7c10 */ /* 0x000fc4000ff3e0ff */
[----:B------:R-:W-:Y:S01]  /*36330*/  IADD3.X R138, R138, UR6, RZ, P0, !PT ;  /* 0x000000068a8a7c10 */ /* 0x000fe200087fe4ff */
[----:B-1----:R-:W-:Y:S02]  /*36340*/  IMAD.MOV.U32 R124, RZ, RZ, R133 ;  /* 0x000000ffff7c7224 */ /* 0x002fe400078e0085 */
[----:B------:R-:W-:Y:S02]  /*36350*/  IMAD.MOV.U32 R125, RZ, RZ, R134 ;  /* 0x000000ffff7d7224 */ /* 0x000fe400078e0086 */
[----:B------:R-:W2:Y:S04]  /*36360*/  LDL.LU R134, [R1+0xb00] ;  /* 0x000b000001867983 */ /* 0x000ea80000300800 */
[----:B------:R-:W-:Y:S04]  /*36370*/  STL [R1+0xa64], R126 ;  /* 0x000a647e01007387 */ /* 0x000fe80000100800 */
[----:B------:R1:W-:Y:S04]  /*36380*/  STL [R1+0xa40], R138 ;  /* 0x000a408a01007387 */ /* 0x0003e80000100800 */
[----:B------:R1:W-:Y:S01]  /*36390*/  LDGSTS.E [R3+0x21a00], [R124.64], P3 ;  /* 0x21a000007c037fae */ /* 0x0003e20009921848 */
[----:B------:R-:W-:-:S03]  /*363a0*/  IADD3 R137, P0, R137, UR7, RZ ;  /* 0x0000000789897c10 */ /* 0x000fc6000ff1e0ff */
[----:B------:R-:W2:Y:S01]  /*363b0*/  LDL.LU R133, [R1+0xb24] ;  /* 0x000b240001857983 */ /* 0x000ea20000300800 */
[----:B-1----:R-:W-:Y:S02]  /*363c0*/  IMAD.MOV.U32 R124, RZ, RZ, R130 ;  /* 0x000000ffff7c7224 */ /* 0x002fe400078e0082 */
[----:B------:R-:W-:Y:S02]  /*363d0*/  IMAD.MOV.U32 R125, RZ, RZ, R138 ;  /* 0x000000ffff7d7224 */ /* 0x000fe400078e008a */
[----:B------:R-:W2:Y:S04]  /*363e0*/  LDL.LU R138, [R1+0xb20] ;  /* 0x000b2000018a7983 */ /* 0x000ea80000300800 */
[----:B------:R1:W-:Y:S04]  /*363f0*/  STL [R1+0xa84], R137 ;  /* 0x000a848901007387 */ /* 0x0003e80000100800 */
[----:B------:R1:W-:Y:S02]  /*36400*/  LDGSTS.E [R3+0x22200], [R124.64], P3 ;  /* 0x222000007c037fae */ /* 0x0003e40009921848 */
[----:B-1----:R-:W-:Y:S01]  /*36410*/  IMAD.MOV.U32 R124, RZ, RZ, R126 ;  /* 0x000000ffff7c7224 */ /* 0x002fe200078e007e */
[----:B----4-:R-:W-:-:S05]  /*36420*/  IADD3.X R140, R140, UR6, RZ, P1, !PT ;  /* 0x000000068c8c7c10 */ /* 0x010fca0008ffe4ff */
[----:B------:R-:W-:Y:S01]  /*36430*/  STL [R1+0xa60], R140 ;  /* 0x000a608c01007387 */ /* 0x000fe20000100800 */
[----:B------:R-:W-:Y:S01]  /*36440*/  IADD3 R131, P1, R131, UR7, RZ ;  /* 0x0000000783837c10 */ /* 0x000fe2000ff3e0ff */
[----:B------:R-:W-:Y:S02]  /*36450*/  IMAD.MOV.U32 R125, RZ, RZ, R140 ;  /* 0x000000ffff7d7224 */ /* 0x000fe400078e008c */
[----:B------:R-:W4:Y:S01]  /*36460*/  LDL.LU R130, [R1+0xb44] ;  /* 0x000b440001827983 */ /* 0x000f220000300800 */
[----:B------:R-:W-:-:S03]  /*36470*/  IADD3.X R2, R2, UR6, RZ, P0, !PT ;  /* 0x0000000602027c10 */ /* 0x000fc600087fe4ff */
[----:B------:R-:W4:Y:S04]  /*36480*/  LDL.LU R126, [R1+0xb64] ;  /* 0x000b6400017e7983 */ /* 0x000f280000300800 */
[----:B------:R-:W-:Y:S04]  /*36490*/  STL [R1+0xaa4], R131 ;  /* 0x000aa48301007387 */ /* 0x000fe80000100800 */
[----:B------:R1:W-:Y:S04]  /*364a0*/  LDGSTS.E [R3+0x22a00], [R124.64], P3 ;  /* 0x22a000007c037fae */ /* 0x0003e80009921848 */
[----:B------:R2:W-:Y:S01]  /*364b0*/  STL [R1+0xa80], R2 ;  /* 0x000a800201007387 */ /* 0x0005e20000100800 */
[----:B-1----:R-:W-:Y:S01]  /*364c0*/  IMAD.MOV.U32 R124, RZ, RZ, R137 ;  /* 0x000000ffff7c7224 */ /* 0x002fe200078e0089 */
[----:B---3--:R-:W-:Y:S01]  /*364d0*/  IADD3.X R136, R136, UR6, RZ, P1, !PT ;  /* 0x0000000688887c10 */ /* 0x008fe20008ffe4ff */
[----:B------:R-:W-:Y:S01]  /*364e0*/  IMAD.MOV.U32 R125, RZ, RZ, R2 ;  /* 0x000000ffff7d7224 */ /* 0x000fe200078e0002 */
[----:B------:R-:W3:Y:S01]  /*364f0*/  LDL.LU R137, [R1+0xb40] ;  /* 0x000b400001897983 */ /* 0x000ee20000300800 */
[----:B------:R-:W-:-:S03]  /*36500*/  IADD3 R129, P0, R129, UR7, RZ ;  /* 0x0000000781817c10 */ /* 0x000fc6000ff1e0ff */
[----:B------:R1:W-:Y:S01]  /*36510*/  LDGSTS.E [R3+0x23200], [R124.64], P3 ;  /* 0x232000007c037fae */ /* 0x0003e20009921848 */
[----:B--2---:R-:W-:-:S03]  /*36520*/  IADD3.X R135, R135, UR6, RZ, P0, !PT ;  /* 0x0000000687877c10 */ /* 0x004fc600087fe4ff */
[----:B------:R-:W-:Y:S04]  /*36530*/  STL [R1+0xac4], R129 ;  /* 0x000ac48101007387 */ /* 0x000fe80000100800 */
[----:B------:R2:W-:Y:S04]  /*36540*/  STL [R1+0xaa0], R136 ;  /* 0x000aa08801007387 */ /* 0x0005e80000100800 */
[----:B------:R-:W3:Y:S01]  /*36550*/  LDL.LU R2, [R1+0xb84] ;  /* 0x000b840001027983 */ /* 0x000ee20000300800 */
[----:B------:R-:W-:Y:S01]  /*36560*/  IADD3 R132, P1, R132, UR7, RZ ;  /* 0x0000000784847c10 */ /* 0x000fe2000ff3e0ff */
[----:B-1----:R-:W-:Y:S01]  /*36570*/  IMAD.MOV.U32 R125, RZ, RZ, R136 ;  /* 0x000000ffff7d7224 */ /* 0x002fe200078e0088 */
[----:B------:R-:W-:Y:S01]  /*36580*/  MOV R124, R131 ;  /* 0x00000083007c7202 */ /* 0x000fe20000000f00 */
[----:B--2---:R-:W3:Y:S04]  /*36590*/  LDL.LU R136, [R1+0xb60] ;  /* 0x000b600001887983 */ /* 0x004ee80000300800 */
[----:B------:R-:W-:Y:S04]  /*365a0*/  STL [R1+0xae4], R132 ;  /* 0x000ae48401007387 */ /* 0x000fe80000100800 */
[----:B------:R1:W-:Y:S04]  /*365b0*/  STL [R1+0xac0], R135 ;  /* 0x000ac08701007387 */ /* 0x0003e80000100800 */
[----:B------:R1:W-:Y:S04]  /*365c0*/  LDGSTS.E [R3+0x23a00], [R124.64], P3 ;  /* 0x23a000007c037fae */ /* 0x0003e80009921848 */
[----:B------:R-:W3:Y:S01]  /*365d0*/  LDL.LU R131, [R1+0xba4] ;  /* 0x000ba40001837983 */ /* 0x000ee20000300800 */
[----:B-1----:R-:W-:-:S03]  /*365e0*/  IMAD.MOV.U32 R125, RZ, RZ, R135 ;  /* 0x000000ffff7d7224 */ /* 0x002fc600078e0087 */
[----:B------:R-:W3:Y:S01]  /*365f0*/  LDL.LU R135, [R1+0xb80] ;  /* 0x000b800001877983 */ /* 0x000ee20000300800 */
[----:B------:R-:W-:Y:S01]  /*36600*/  IADD3.X R139, R139, UR6, RZ, P1, !PT ;  /* 0x000000068b8b7c10 */ /* 0x000fe20008ffe4ff */
[----:B------:R-:W-:Y:S01]  /*36610*/  IMAD.MOV.U32 R124, RZ, RZ, R129 ;  /* 0x000000ffff7c7224 */ /* 0x000fe200078e0081 */
[----:B------:R-:W-:-:S04]  /*36620*/  IADD3 R127, P0, R127, UR7, RZ ;  /* 0x000000077f7f7c10 */ /* 0x000fc8000ff1e0ff */
[----:B------:R1:W-:Y:S04]  /*36630*/  LDGSTS.E [R3+0x24200], [R124.64], P3 ;  /* 0x242000007c037fae */ /* 0x0003e80009921848 */
[----:B------:R-:W-:Y:S04]  /*36640*/  STL [R1+0xb04], R127 ;  /* 0x000b047f01007387 */ /* 0x000fe80000100800 */
[----:B------:R-:W-:Y:S04]  /*36650*/  STL [R1+0xae0], R139 ;  /* 0x000ae08b01007387 */ /* 0x000fe80000100800 */
[----:B------:R-:W3:Y:S01]  /*36660*/  LDL.LU R129, [R1+0xbc4] ;  /* 0x000bc40001817983 */ /* 0x000ee20000300800 */
[----:B-1----:R-:W-:-:S03]  /*36670*/  IMAD.MOV.U32 R124, RZ, RZ, R132 ;  /* 0x000000ffff7c7224 */ /* 0x002fc600078e0084 */
[----:B------:R-:W3:Y:S01]  /*36680*/  LDL.LU R140, [R1+0xba0] ;  /* 0x000ba000018c7983 */ /* 0x000ee20000300800 */
[----:B------:R-:W-:Y:S01]  /*36690*/  IMAD.MOV.U32 R125, RZ, RZ, R139 ;  /* 0x000000ffff7d7224 */ /* 0x000fe200078e008b */
[----:B------:R-:W-:-:S04]  /*366a0*/  IADD3.X R134, R134, UR6, RZ, P0, !PT ;  /* 0x0000000686867c10 */ /* 0x000fc800087fe4ff */
[----:B------:R1:W-:Y:S01]  /*366b0*/  LDGSTS.E [R3+0x24a00], [R124.64], P3 ;  /* 0x24a000007c037fae */ /* 0x0003e20009921848 */
[----:B------:R-:W-:Y:S01]  /*366c0*/  IADD3 R133, P1, R133, UR7, RZ ;  /* 0x0000000785857c10 */ /* 0x000fe2000ff3e0ff */
[----:B-1----:R-:W-:-:S04]  /*366d0*/  IMAD.MOV.U32 R125, RZ, RZ, R134 ;  /* 0x000000ffff7d7224 */ /* 0x002fc800078e0086 */
[----:B------:R-:W-:Y:S01]  /*366e0*/  STL [R1+0xb24], R133 ;  /* 0x000b248501007387 */ /* 0x000fe20000100800 */
[----:B------:R-:W-:-:S03]  /*366f0*/  IMAD.MOV.U32 R124, RZ, RZ, R127 ;  /* 0x000000ffff7c7224 */ /* 0x000fc600078e007f */
[----:B------:R1:W-:Y:S01]  /*36700*/  STL [R1+0xb00], R134 ;  /* 0x000b008601007387 */ /* 0x0003e20000100800 */
[----:B------:R-:W-:-:S03]  /*36710*/  IADD3.X R138, R138, UR6, RZ, P1, !PT ;  /* 0x000000068a8a7c10 */ /* 0x000fc60008ffe4ff */
[----:B------:R-:W3:Y:S04]  /*36720*/  LDL.LU R132, [R1+0xbe4] ;  /* 0x000be40001847983 */ /* 0x000ee80000300800 */
[----:B------:R1:W-:Y:S04]  /*36730*/  LDGSTS.E [R3+0x25200], [R124.64], P3 ;  /* 0x252000007c037fae */ /* 0x0003e80009921848 */
[----:B-1----:R-:W3:Y:S01]  /*36740*/  LDL.LU R134, [R1+0xbc0] ;  /* 0x000bc00001867983 */ /* 0x002ee20000300800 */
[----:B------:R-:W-:Y:S02]  /*36750*/  IMAD.MOV.U32 R125, RZ, RZ, R138 ;  /* 0x000000ffff7d7224 */ /* 0x000fe400078e008a */
[----:B------:R-:W-:-:S05]  /*36760*/  IMAD.MOV.U32 R124, RZ, RZ, R133 ;  /* 0x000000ffff7c7224 */ /* 0x000fca00078e0085 */
[----:B------:R1:W-:Y:S01]  /*36770*/  LDGSTS.E [R3+0x25a00], [R124.64], P3 ;  /* 0x25a000007c037fae */ /* 0x0003e20009921848 */
[----:B----4-:R-:W-:-:S05]  /*36780*/  IADD3 R130, P0, R130, UR7, RZ ;  /* 0x0000000782827c10 */ /* 0x010fca000ff1e0ff */
[----:B------:R-:W-:Y:S01]  /*36790*/  STL [R1+0xb44], R130 ;  /* 0x000b448201007387 */ /* 0x000fe20000100800 */
[----:B------:R-:W-:-:S03]  /*367a0*/  IADD3 R126, P1, R126, UR7, RZ ;  /* 0x000000077e7e7c10 */ /* 0x000fc6000ff3e0ff */
[----:B------:R4:W-:Y:S04]  /*367b0*/  STL [R1+0xb20], R138 ;  /* 0x000b208a01007387 */ /* 0x0009e80000100800 */
[----:B------:R-:W2:Y:S04]  /*367c0*/  LDL.LU R139, [R1+0xbe0] ;  /* 0x000be000018b7983 */ /* 0x000ea80000300800 */
[----:B------:R-:W2:Y:S04]  /*367d0*/  LDL.LU R127, [R1+0xc04] ;  /* 0x000c0400017f7983 */ /* 0x000ea80000300800 */
[----:B----4-:R-:W4:Y:S01]  /*367e0*/  LDL.LU R138, [R1+0xc00] ;  /* 0x000c0000018a7983 */ /* 0x010f220000300800 */
[----:B---3--:R-:W-:-:S03]  /*367f0*/  IADD3.X R137, R137, UR6, RZ, P0, !PT ;  /* 0x0000000689897c10 */ /* 0x008fc600087fe4ff */
[----:B------:R-:W-:Y:S04]  /*36800*/  STL [R1+0xb64], R126 ;  /* 0x000b647e01007387 */ /* 0x000fe80000100800 */
[----:B------:R3:W-:Y:S01]  /*36810*/  STL [R1+0xb40], R137 ;  /* 0x000b408901007387 */ /* 0x0007e20000100800 */
[----:B-1----:R-:W-:-:S03]  /*36820*/  IMAD.MOV.U32 R124, RZ, RZ, R130 ;  /* 0x000000ffff7c7224 */ /* 0x002fc600078e0082 */
[----:B------:R-:W4:Y:S01]  /*36830*/  LDL.LU R133, [R1+0xc24] ;  /* 0x000c240001857983 */ /* 0x000f220000300800 */
[----:B------:R-:W-:-:S03]  /*36840*/  IMAD.MOV.U32 R125, RZ, RZ, R137 ;  /* 0x000000ffff7d7224 */ /* 0x000fc600078e0089 */
[----:B---3--:R-:W3:Y:S01]  /*36850*/  LDL.LU R137, [R1+0xc20] ;  /* 0x000c200001897983 */ /* 0x008ee20000300800 */
[----:B------:R-:W-:-:S03]  /*36860*/  IADD3 R2, P0, R2, UR7, RZ ;  /* 0x0000000702027c10 */ /* 0x000fc6000ff1e0ff */
[----:B------:R1:W-:Y:S01]  /*36870*/  LDGSTS.E [R3+0x26200], [R124.64], P3 ;  /* 0x262000007c037fae */ /* 0x0003e20009921848 */
[----:B------:R-:W-:-:S03]  /*36880*/  IADD3.X R136, R136, UR6, RZ, P1, !PT ;  /* 0x0000000688887c10 */ /* 0x000fc60008ffe4ff */
[----:B------:R-:W-:Y:S04]  /*36890*/  STL [R1+0xb84], R2 ;  /* 0x000b840201007387 */ /* 0x000fe80000100800 */
[----:B------:R1:W-:Y:S04]  /*368a0*/  STL [R1+0xb60], R136 ;  /* 0x000b608801007387 */ /* 0x0003e80000100800 */
[----:B------:R-:W3:Y:S01]  /*368b0*/  LDL.LU R130, [R1+0xc44] ;  /* 0x000c440001827983 */ /* 0x000ee20000300800 */
[----:B-1----:R-:W-:Y:S02]  /*368c0*/  IMAD.MOV.U32 R125, RZ, RZ, R136 ;  /* 0x000000ffff7d7224 */ /* 0x002fe400078e0088 */
[----:B------:R-:W-:Y:S01]  /*368d0*/  IMAD.MOV.U32 R124, RZ, RZ, R126 ;  /* 0x000000ffff7c7224 */ /* 0x000fe200078e007e */
[----:B------:R-:W3:Y:S01]  /*368e0*/  LDL.LU R136, [R1+0xc40] ;  /* 0x000c400001887983 */ /* 0x000ee20000300800 */
        /* <DEDUP_REMOVED lines=8> */
[----:B------:R-:W3:Y:S04]  /*36970*/  LDL.LU R135, [R1+0xc60] ;  /* 0x000c600001877983 */ /* 0x000ee80000300800 */
[----:B------:R1:W-:Y:S01]  /*36980*/  LDGSTS.E [R3+0x27200], [R124.64], P3 ;  /* 0x272000007c037fae */ /* 0x0003e20009921848 */
[----:B------:R-:W-:-:S02]  /*36990*/  IADD3 R129, P0, R129, UR7, RZ ;  /* 0x0000000781817c10 */ /* 0x000fc4000ff1e0ff */
[----:B------:R-:W-:-:S03]  /*369a0*/  IADD3.X R140, R140, UR6, RZ, P1, !PT ;  /* 0x000000068c8c7c10 */ /* 0x000fc60008ffe4ff */
[----:B------:R-:W-:Y:S04]  /*369b0*/  STL [R1+0xbc4], R129 ;  /* 0x000bc48101007387 */ /* 0x000fe80000100800 */
[----:B------:R-:W-:Y:S04]  /*369c0*/  STL [R1+0xba0], R140 ;  /* 0x000ba08c01007387 */ /* 0x000fe80000100800 */
        /* <DEDUP_REMOVED lines=8> */
[----:B------:R1:W-:Y:S02]  /*36a50*/  STL [R1+0xbc0], R134 ;  /* 0x000bc08601007387 */ /* 0x0003e40000100800 */
[----:B-1----:R-:W-:Y:S01]  /*36a60*/  IMAD.MOV.U32 R125, RZ, RZ, R134 ;  /* 0x000000ffff7d7224 */ /* 0x002fe200078e0086 */
[----:B------:R-:W-:-:S05]  /*36a70*/  MOV R124, R129 ;  /* 0x00000081007c7202 */ /* 0x000fca0000000f00 */
[----:B------:R1:W-:Y:S04]  /*36a80*/  LDGSTS.E [R3+0x28200], [R124.64], P3 ;  /* 0x282000007c037fae */ /* 0x0003e80009921848 */
[----:B------:R-:W3:Y:S01]  /*36a90*/  LDL.LU R134, [R1+0xc80] ;  /* 0x000c800001867983 */ /* 0x000ee20000300800 */
[----:B-1----:R-:W-:Y:S01]  /*36aa0*/  IMAD.MOV.U32 R124, RZ, RZ, R132 ;  /* 0x000000ffff7c7224 */ /* 0x002fe200078e0084 */
[----:B--2---:R-:W-:Y:S02]  /*36ab0*/  IADD3.X R139, R139, UR6, RZ, P1, !PT ;  /* 0x000000068b8b7c10 */ /* 0x004fe40008ffe4ff */
[----:B------:R-:W-:-:S05]  /*36ac0*/  IADD3 R127, P0, R127, UR7, RZ ;  /* 0x000000077f7f7c10 */ /* 0x000fca000ff1e0ff */
[----:B------:R-:W-:Y:S01]  /*36ad0*/  STL [R1+0xc04], R127 ;  /* 0x000c047f01007387 */ /* 0x000fe20000100800 */
[----:B----4-:R-:W-:-:S03]  /*36ae0*/  IADD3.X R138, R138, UR6, RZ, P0, !PT ;  /* 0x000000068a8a7c10 */ /* 0x010fc600087fe4ff */
[----:B------:R1:W-:Y:S04]  /*36af0*/  STL [R1+0xbe0], R139 ;  /* 0x000be08b01007387 */ /* 0x0003e80000100800 */
[----:B------:R-:W2:Y:S04]  /*36b00*/  LDL.LU R129, [R1+0xcc4] ;  /* 0x000cc40001817983 */ /* 0x000ea80000300800 */
[----:B------:R-:W4:Y:S01]  /*36b10*/  LDL.LU R140, [R1+0xca0] ;  /* 0x000ca000018c7983 */ /* 0x000f220000300800 */
[----:B------:R-:W-:Y:S01]  /*36b20*/  IADD3 R133, P1, R133, UR7, RZ ;  /* 0x0000000785857c10 */ /* 0x000fe2000ff3e0ff */
[----:B------:R-:W-:-:S04]  /*36b30*/  IMAD.MOV.U32 R125, RZ, RZ, R139 ;  /* 0x000000ffff7d7224 */ /* 0x000fc800078e008b */
[----:B------:R-:W-:Y:S01]  /*36b40*/  STL [R1+0xc24], R133 ;  /* 0x000c248501007387 */ /* 0x000fe20000100800 */
[----:B---3--:R-:W-:-:S03]  /*36b50*/  IADD3.X R137, R137, UR6, RZ, P1, !PT ;  /* 0x0000000689897c10 */ /* 0x008fc60008ffe4ff */
[----:B------:R3:W-:Y:S04]  /*36b60*/  STL [R1+0xc00], R138 ;  /* 0x000c008a01007387 */ /* 0x0007e80000100800 */
[----:B------:R-:W4:Y:S04]  /*36b70*/  LDL.LU R132, [R1+0xce4] ;  /* 0x000ce40001847983 */ /* 0x000f280000300800 */
[----:B-1----:R-:W4:Y:S04]  /*36b80*/  LDL.LU R139, [R1+0xcc0] ;  /* 0x000cc000018b7983 */ /* 0x002f280000300800 */
[----:B------:R1:W-:Y:S01]  /*36b90*/  LDGSTS.E [R3+0x28a00], [R124.64], P3 ;  /* 0x28a000007c037fae */ /* 0x0003e20009921848 */
[----:B------:R-:W-:-:S05]  /*36ba0*/  IADD3 R130, P0, R130, UR7, RZ ;  /* 0x0000000782827c10 */ /* 0x000fca000ff1e0ff */
[----:B------:R-:W-:Y:S01]  /*36bb0*/  STL [R1+0xc44], R130 ;  /* 0x000c448201007387 */ /* 0x000fe20000100800 */
[----:B------:R-:W-:-:S03]  /*36bc0*/  IADD3.X R136, R136, UR6, RZ, P0, !PT ;  /* 0x0000000688887c10 */ /* 0x000fc600087fe4ff */
[----:B------:R3:W-:Y:S01]  /*36bd0*/  STL [R1+0xc20], R137 ;  /* 0x000c208901007387 */ /* 0x0007e20000100800 */
[----:B-1----:R-:W-:Y:S02]  /*36be0*/  IMAD.MOV.U32 R124, RZ, RZ, R127 ;  /* 0x000000ffff7c7224 */ /* 0x002fe400078e007f */
[----:B------:R-:W-:Y:S01]  /*36bf0*/  IMAD.MOV.U32 R125, RZ, RZ, R138 ;  /* 0x000000ffff7d7224 */ /* 0x000fe200078e008a */
[----:B------:R-:W4:Y:S04]  /*36c00*/  LDL.LU R127, [R1+0xd04] ;  /* 0x000d0400017f7983 */ /* 0x000f280000300800 */
[----:B---3--:R-:W3:Y:S04]  /*36c10*/  LDL.LU R138, [R1+0xce0] ;  /* 0x000ce000018a7983 */ /* 0x008ee80000300800 */
[----:B------:R1:W-:Y:S01]  /*36c20*/  LDGSTS.E [R3+0x29200], [R124.64], P3 ;  /* 0x292000007c037fae */ /* 0x0003e20009921848 */
[----:B------:R-:W-:-:S05]  /*36c30*/  IADD3 R126, P1, R126, UR7, RZ ;  /* 0x000000077e7e7c10 */ /* 0x000fca000ff3e0ff */
[----:B------:R-:W-:Y:S01]  /*36c40*/  STL [R1+0xc64], R126 ;  /* 0x000c647e01007387 */ /* 0x000fe20000100800 */
[----:B-1----:R-:W-:-:S03]  /*36c50*/  IMAD.MOV.U32 R124, RZ, RZ, R133 ;  /* 0x000000ffff7c7224 */ /* 0x002fc600078e0085 */
[----:B------:R1:W-:Y:S01]  /*36c60*/  STL [R1+0xc40], R136 ;  /* 0x000c408801007387 */ /* 0x0003e20000100800 */
[----:B------:R-:W-:-:S03]  /*36c70*/  IMAD.MOV.U32 R125, RZ, RZ, R137 ;  /* 0x000000ffff7d7224 */ /* 0x000fc600078e0089 */
[----:B------:R-:W3:Y:S04]  /*36c80*/  LDL.LU R133, [R1+0xd24] ;  /* 0x000d240001857983 */ /* 0x000ee80000300800 */
[----:B------:R-:W3:Y:S01]  /*36c90*/  LDL.LU R137, [R1+0xd00] ;  /* 0x000d000001897983 */ /* 0x000ee20000300800 */
[----:B------:R-:W-:-:S03]  /*36ca0*/  IADD3.X R135, R135, UR6, RZ, P1, !PT ;  /* 0x0000000687877c10 */ /* 0x000fc60008ffe4ff */
[----:B------:R1:W-:Y:S01]  /*36cb0*/  LDGSTS.E [R3+0x29a00], [R124.64], P3 ;  /* 0x29a000007c037fae */ /* 0x0003e20009921848 */
[----:B------:R-:W-:-:S05]  /*36cc0*/  IADD3 R2, P0, R2, UR7, RZ ;  /* 0x0000000702027c10 */ /* 0x000fca000ff1e0ff */
[----:B------:R-:W-:Y:S01]  /*36cd0*/  STL [R1+0xc84], R2 ;  /* 0x000c840201007387 */ /* 0x000fe20000100800 */
[----:B-1----:R-:W-:-:S03]  /*36ce0*/  IMAD.MOV.U32 R124, RZ, RZ, R130 ;  /* 0x000000ffff7c7224 */ /* 0x002fc600078e0082 */
[----:B------:R1:W-:Y:S01]  /*36cf0*/  STL [R1+0xc60], R135 ;  /* 0x000c608701007387 */ /* 0x0003e20000100800 */
[----:B------:R-:W-:Y:S01]  /*36d00*/  IMAD.MOV.U32 R125, RZ, RZ, R136 ;  /* 0x000000ffff7d7224 */ /* 0x000fe200078e0088 */
[----:B------:R-:W-:Y:S02]  /*36d10*/  IADD3 R131, P1, R131, UR7, RZ ;  /* 0x0000000783837c10 */ /* 0x000fe4000ff3e0ff */
[----:B------:R-:W3:Y:S04]  /*36d20*/  LDL.LU R136, [R1+0xd20] ;  /* 0x000d200001887983 */ /* 0x000ee80000300800 */
[----:B------:R-:W3:Y:S04]  /*36d30*/  LDL.LU R130, [R1+0xd44] ;  /* 0x000d440001827983 */ /* 0x000ee80000300800 */
[----:B------:R1:W-:Y:S02]  /*36d40*/  LDGSTS.E [R3+0x2a200], [R124.64], P3 ;  /* 0x2a2000007c037fae */ /* 0x0003e40009921848 */
[----:B-1----:R-:W-:-:S02]  /*36d50*/  IMAD.MOV.U32 R124, RZ, RZ, R126 ;  /* 0x000000ffff7c7224 */ /* 0x002fc400078e007e */
[----:B------:R-:W-:Y:S02]  /*36d60*/  IMAD.MOV.U32 R125, RZ, RZ, R135 ;  /* 0x000000ffff7d7224 */ /* 0x000fe400078e0087 */
[----:B------:R-:W3:Y:S04]  /*36d70*/  LDL.LU R135, [R1+0xd40] ;  /* 0x000d400001877983 */ /* 0x000ee80000300800 */
[----:B------:R-:W-:Y:S04]  /*36d80*/  STL [R1+0xca4], R131 ;  /* 0x000ca48301007387 */ /* 0x000fe80000100800 */
[----:B------:R1:W-:Y:S01]  /*36d90*/  LDGSTS.E [R3+0x2aa00], [R124.64], P3 ;  /* 0x2aa000007c037fae */ /* 0x0003e20009921848 */
[----:B------:R-:W-:-:S05]  /*36da0*/  IADD3.X R134, R134, UR6, RZ, P0, !PT ;  /* 0x0000000686867c10 */ /* 0x000fca00087fe4ff */
[----:B------:R1:W-:Y:S04]  /*36db0*/  STL [R1+0xc80], R134 ;  /* 0x000c808601007387 */ /* 0x0003e80000100800 */
[----:B------:R-:W3:Y:S01]  /*36dc0*/  LDL.LU R126, [R1+0xd64] ;  /* 0x000d6400017e7983 */ /* 0x000ee20000300800 */
[----:B-1----:R-:W-:Y:S02]  /*36dd0*/  IMAD.MOV.U32 R124, RZ, RZ, R2 ;  /* 0x000000ffff7c7224 */ /* 0x002fe400078e0002 */
[----:B------:R-:W-:Y:S02]  /*36de0*/  IMAD.MOV.U32 R125, RZ, RZ, R134 ;  /* 0x000000ffff7d7224 */ /* 0x000fe400078e0086 */
[----:B------:R-:W3:Y:S04]  /*36df0*/  LDL.LU R134, [R1+0xd60] ;  /* 0x000d600001867983 */ /* 0x000ee80000300800 */
[----:B------:R1:W-:Y:S02]  /*36e00*/  LDGSTS.E [R3+0x2b200], [R124.64], P3 ;  /* 0x2b2000007c037fae */ /* 0x0003e40009921848 */
[----:B-1----:R-:W-:Y:S01]  /*36e10*/  IMAD.MOV.U32 R124, RZ, RZ, R131 ;  /* 0x000000ffff7c7224 */ /* 0x002fe200078e0083 */
[----:B--2---:R-:W-:-:S02]  /*36e20*/  IADD3 R129, P0, R129, UR7, RZ ;  /* 0x0000000781817c10 */ /* 0x004fc4000ff1e0ff */
[----:B----4-:R-:W-:-:S03]  /*36e30*/  IADD3.X R140, R140, UR6, RZ, P1, !PT ;  /* 0x000000068c8c7c10 */ /* 0x010fc60008ffe4ff */
[----:B------:R-:W-:Y:S04]  /*36e40*/  STL [R1+0xcc4], R129 ;  /* 0x000cc48101007387 */ /* 0x000fe80000100800 */
[----:B------:R1:W-:Y:S01]  /*36e50*/  STL [R1+0xca0], R140 ;  /* 0x000ca08c01007387 */ /* 0x0003e20000100800 */
[----:B------:R-:W-:-:S03]  /*36e60*/  IMAD.MOV.U32 R125, RZ, RZ, R140 ;  /* 0x000000ffff7d7224 */ /* 0x000fc600078e008c */
[----:B------:R-:W2:Y:S04]  /*36e70*/  LDL.LU R2, [R1+0xd84] ;  /* 0x000d840001027983 */ /* 0x000ea80000300800 */
[----:B------:R-:W4:Y:S01]  /*36e80*/  LDL.LU R131, [R1+0xd80] ;  /* 0x000d800001837983 */ /* 0x000f220000300800 */
[----:B------:R-:W-:-:S03]  /*36e90*/  IADD3 R132, P1, R132, UR7, RZ ;  /* 0x0000000784847c10 */ /* 0x000fc6000ff3e0ff */
[----:B------:R1:W-:Y:S01]  /*36ea0*/  LDGSTS.E [R3+0x2ba00], [R124.64], P3 ;  /* 0x2ba000007c037fae */ /* 0x0003e20009921848 */
[----:B------:R-:W-:-:S03]  /*36eb0*/  IADD3.X R139, R139, UR6, RZ, P0, !PT ;  /* 0x000000068b8b7c10 */ /* 0x000fc600087fe4ff */
[----:B------:R3:W-:Y:S04]  /*36ec0*/  STL [R1+0xce4], R132 ;  /* 0x000ce48401007387 */ /* 0x0007e80000100800 */
[----:B------:R-:W-:Y:S04]  /*36ed0*/  STL [R1+0xcc0], R139 ;  /* 0x000cc08b01007387 */ /* 0x000fe80000100800 */
[----:B-1----:R-:W4:Y:S01]  /*36ee0*/  LDL.LU R140, [R1+0xda4] ;  /* 0x000da400018c7983 */ /* 0x002f220000300800 */
[----:B------:R-:W-:Y:S02]  /*36ef0*/  IMAD.MOV.U32 R124, RZ, RZ, R129 ;  /* 0x000000ffff7c7224 */ /* 0x000fe400078e0081 */
[----:B------:R-:W-:Y:S01]  /*36f00*/  IMAD.MOV.U32 R125, RZ, RZ, R139 ;  /* 0x000000ffff7d7224 */ /* 0x000fe200078e008b */
[----:B------:R-:W4:Y:S04]  /*36f10*/  LDL.LU R141, [R1+0xda0] ;  /* 0x000da000018d7983 */ /* 0x000f280000300800 */
[----:B------:R1:W-:Y:S01]  /*36f20*/  LDGSTS.E [R3+0x2c200], [R124.64], P3 ;  /* 0x2c2000007c037fae */ /* 0x0003e20009921848 */
[----:B------:R-:W-:-:S02]  /*36f30*/  IADD3 R127, P0, R127, UR7, RZ ;  /* 0x000000077f7f7c10 */ /* 0x000fc4000ff1e0ff */
[----:B---3--:R-:W-:-:S03]  /*36f40*/  IADD3.X R138, R138, UR6, RZ, P1, !PT ;  /* 0x000000068a8a7c10 */ /* 0x008fc60008ffe4ff */
[----:B------:R-:W-:Y:S04]  /*36f50*/  STL [R1+0xd04], R127 ;  /* 0x000d047f01007387 */ /* 0x000fe80000100800 */
[----:B------:R-:W-:Y:S01]  /*36f60*/  STL [R1+0xce0], R138 ;  /* 0x000ce08a01007387 */ /* 0x000fe20000100800 */
[----:B-1----:R-:W-:Y:S01]  /*36f70*/  MOV R124, R132 ;  /* 0x00000084007c7202 */ /* 0x002fe20000000f00 */
[----:B------:R-:W-:Y:S02]  /*36f80*/  IMAD.MOV.U32 R125, RZ, RZ, R138 ;  /* 0x000000ffff7d7224 */ /* 0x000fe400078e008a */
[----:B------:R-:W3:Y:S04]  /*36f90*/  LDL.LU R129, [R1+0x9cc] ;  /* 0x0009cc0001817983 */ /* 0x000ee80000300800 */
[----:B------:R-:W3:Y:S04]  /*36fa0*/  LDL.LU R132, [R1+0x9ec] ;  /* 0x0009ec0001847983 */ /* 0x000ee80000300800 */
[----:B------:R1:W-:Y:S01]  /*36fb0*/  LDGSTS.E [R3+0x2ca00], [R124.64], P3 ;  /* 0x2ca000007c037fae */ /* 0x0003e20009921848 */
[----:B------:R-:W-:-:S02]  /*36fc0*/  IADD3 R133, P1, R133, UR7, RZ ;  /* 0x0000000785857c10 */ /* 0x000fc4000ff3e0ff */
[----:B------:R-:W-:-:S03]  /*36fd0*/  IADD3.X R137, R137, UR6, RZ, P0, !PT ;  /* 0x0000000689897c10 */ /* 0x000fc600087fe4ff */
[----:B------:R-:W-:Y:S04]  /*36fe0*/  STL [R1+0xd24], R133 ;  /* 0x000d248501007387 */ /* 0x000fe80000100800 */
[----:B------:R1:W-:Y:S02]  /*36ff0*/  STL [R1+0xd00], R137 ;  /* 0x000d008901007387 */ /* 0x0003e40000100800 */
[----:B-1----:R-:W-:Y:S02]  /*37000*/  IMAD.MOV.U32 R125, RZ, RZ, R137 ;  /* 0x000000ffff7d7224 */ /* 0x002fe400078e0089 */
[----:B------:R-:W3:Y:S01]  /*37010*/  LDL.LU R137, [R1+0x9c8] ;  /* 0x0009c80001897983 */ /* 0x000ee20000300800 */
[----:B------:R-:W-:Y:S01]  /*37020*/  IMAD.MOV.U32 R124, RZ, RZ, R127 ;  /* 0x000000ffff7c7224 */ /* 0x000fe200078e007f */
[----:B------:R-:W-:-:S04]  /*37030*/  IADD3.X R136, R136, UR6, RZ, P1, !PT ;  /* 0x0000000688887c10 */ /* 0x000fc80008ffe4ff */
[----:B------:R1:W-:Y:S01]  /*37040*/  LDGSTS.E [R3+0x2d200], [R124.64], P3 ;  /* 0x2d2000007c037fae */ /* 0x0003e20009921848 */
[----:B------:R-:W-:-:S03]  /*37050*/  IADD3 R130, P0, R130, UR7, RZ ;  /* 0x0000000782827c10 */ /* 0x000fc6000ff1e0ff */
[----:B------:R-:W1:Y:S04]  /*37060*/  S2R R186, SR_TID.X ;  /* 0x0000000000ba7919 */ /* 0x000e680000002100 */
[----:B------:R-:W-:Y:S04]  /*37070*/  STL [R1+0xd44], R130 ;  /* 0x000d448201007387 */ /* 0x000fe80000100800 */
[----:B------:R1:W-:Y:S02]  /*37080*/  STL [R1+0xd20], R136 ;  /* 0x000d208801007387 */ /* 0x0003e40000100800 */
[----:B-1----:R-:W-:-:S02]  /*37090*/  IMAD.MOV.U32 R125, RZ, RZ, R136 ;  /* 0x000000ffff7d7224 */ /* 0x002fc400078e0088 */
[----:B------:R-:W3:Y:S01]  /*370a0*/  LDL.LU R127, [R1+0xa0c] ;  /* 0x000a0c00017f7983 */ /* 0x000ee20000300800 */
[----:B------:R-:W-:-:S03]  /*370b0*/  IMAD.MOV.U32 R124, RZ, RZ, R133 ;  /* 0x000000ffff7c7224 */ /* 0x000fc600078e0085 */
[----:B------:R-:W3:Y:S01]  /*370c0*/  LDL.LU R136, [R1+0x9e8] ;  /* 0x0009e80001887983 */ /* 0x000ee20000300800 */
[----:B------:R-:W-:-:S03]  /*370d0*/  IADD3.X R135, R135, UR6, RZ, P0, !PT ;  /* 0x0000000687877c10 */ /* 0x000fc600087fe4ff */
[----:B------:R1:W-:Y:S01]  /*370e0*/  LDGSTS.E [R3+0x2da00], [R124.64], P3 ;  /* 0x2da000007c037fae */ /* 0x0003e20009921848 */
[----:B------:R-:W-:Y:S01]  /*370f0*/  IADD3 R126, P1, R126, UR7, RZ ;  /* 0x000000077e7e7c10 */ /* 0x000fe2000ff3e0ff */
[----:B-1----:R-:W-:-:S04]  /*37100*/  IMAD.MOV.U32 R125, RZ, RZ, R135 ;  /* 0x000000ffff7d7224 */ /* 0x002fc800078e0087 */
[----:B------:R-:W-:Y:S01]  /*37110*/  STL [R1+0xd64], R126 ;  /* 0x000d647e01007387 */ /* 0x000fe20000100800 */
[----:B------:R-:W-:Y:S01]  /*37120*/  IADD3.X R134, R134, UR6, RZ, P1, !PT ;  /* 0x0000000686867c10 */ /* 0x000fe20008ffe4ff */
[----:B------:R-:W-:Y:S02]  /*37130*/  IMAD.MOV.U32 R124, RZ, RZ, R130 ;  /* 0x000000ffff7c7224 */ /* 0x000fe400078e0082 */
[----:B------:R1:W-:Y:S04]  /*37140*/  STL [R1+0xd40], R135 ;  /* 0x000d408701007387 */ /* 0x0003e80000100800 */
[----:B------:R-:W3:Y:S04]  /*37150*/  LDL.LU R133, [R1+0xa2c] ;  /* 0x000a2c0001857983 */ /* 0x000ee80000300800 */
[----:B------:R1:W-:Y:S04]  /*37160*/  LDGSTS.E [R3+0x2e200], [R124.64], P3 ;  /* 0x2e2000007c037fae */ /* 0x0003e80009921848 */
[----:B-1----:R-:W3:Y:S01]  /*37170*/  LDL.LU R135, [R1+0xa08] ;  /* 0x000a080001877983 */ /* 0x002ee20000300800 */
[----:B------:R-:W-:-:S02]  /*37180*/  IMAD.MOV.U32 R125, RZ, RZ, R134 ;  /* 0x000000ffff7d7224 */ /* 0x000fc400078e0086 */
[----:B------:R-:W-:Y:S01]  /*37190*/  IMAD.MOV.U32 R124, RZ, RZ, R126 ;  /* 0x000000ffff7c7224 */ /* 0x000fe200078e007e */
[----:B------:R-:W-:-:S04]  /*371a0*/  LOP3.LUT R187, R186, 0x3f, RZ, 0xc0, !PT ;  /* 0x0000003fbabb7812 */ /* 0x000fc800078ec0ff */
[----:B------:R1:W-:Y:S01]  /*371b0*/  LDGSTS.E [R3+0x2ea00], [R124.64], P3 ;  /* 0x2ea000007c037fae */ /* 0x0003e20009921848 */
[----:B------:R-:W-:Y:S01]  /*371c0*/  SHF.R.S32.HI R186, RZ, 0x6, R186 ;  /* 0x00000006ffba7819 */ /* 0x000fe200000114ba */
[----:B------:R-:W-:-:S03]  /*371d0*/  IMAD.SHL.U32 R187, R187, 0x4, RZ ;  /* 0x00000004bbbb7824 */ /* 0x000fc600078e00ff */
[----:B------:R-:W-:Y:S02]  /*371e0*/  SGXT R186, R186, 0x1 ;  /* 0x00000001baba781a */ /* 0x000fe40000000200 */
[----:B--2---:R-:W-:-:S05]  /*371f0*/  IADD3 R2, P0, R2, UR7, RZ ;  /* 0x0000000702027c10 */ /* 0x004fca000ff1e0ff */
[----:B------:R-:W-:Y:S01]  /*37200*/  STL [R1+0xd84], R2 ;  /* 0x000d840201007387 */ /* 0x000fe20000100800 */
[----:B----4-:R-:W-:-:S03]  /*37210*/  IADD3.X R131, R131, UR6, RZ, P0, !PT ;  /* 0x0000000683837c10 */ /* 0x010fc600087fe4ff */
[----:B------:R2:W-:Y:S04]  /*37220*/  STL [R1+0xd60], R134 ;  /* 0x000d608601007387 */ /* 0x0005e80000100800 */
[----:B------:R-:W4:Y:S04]  /*37230*/  LDL.LU R130, [R1+0xa4c] ;  /* 0x000a4c0001827983 */ /* 0x000f280000300800 */
[----:B--2---:R-:W2:Y:S01]  /*37240*/  LDL.LU R134, [R1+0xa28] ;  /* 0x000a280001867983 */ /* 0x004ea20000300800 */
[----:B------:R-:W-:-:S05]  /*37250*/  IADD3 R140, P1, R140, UR7, RZ ;  /* 0x000000078c8c7c10 */ /* 0x000fca000ff3e0ff */
[----:B------:R-:W-:Y:S04]  /*37260*/  STL [R1+0xda4], R140 ;  /* 0x000da48c01007387 */ /* 0x000fe80000100800 */
[----:B------:R3:W-:Y:S01]  /*37270*/  STL [R1+0xd80], R131 ;  /* 0x000d808301007387 */ /* 0x0007e20000100800 */
[----:B------:R-:W-:-:S03]  /*37280*/  IADD3.X R141, R141, UR6, RZ, P1, !PT ;  /* 0x000000068d8d7c10 */ /* 0x000fc60008ffe4ff */
[----:B------:R-:W2:Y:S04]  /*37290*/  LDL.LU R126, [R1+0xa6c] ;  /* 0x000a6c00017e7983 */ /* 0x000ea80000300800 */
[----:B------:R-:W2:Y:S01]  /*372a0*/  LDL.LU R139, [R1+0xa48] ;  /* 0x000a4800018b7983 */ /* 0x000ea20000300800 */
[----:B-1----:R-:W-:Y:S01]  /*372b0*/  IMAD.MOV.U32 R124, RZ, RZ, R2 ;  /* 0x000000ffff7c7224 */ /* 0x002fe200078e0002 */
[----:B---3--:R-:W-:Y:S01]  /*372c0*/  IADD3 R129, P0, R129, UR7, RZ ;  /* 0x0000000781817c10 */ /* 0x008fe2000ff1e0ff */
[----:B------:R-:W-:Y:S01]  /*372d0*/  IMAD.MOV.U32 R125, RZ, RZ, R131 ;  /* 0x000000ffff7d7224 */ /* 0x000fe200078e0083 */
[----:B------:R-:W-:-:S03]  /*372e0*/  IADD3 R132, P1, R132, UR7, RZ ;  /* 0x0000000784847c10 */ /* 0x000fc6000ff3e0ff */
[----:B------:R-:W-:Y:S04]  /*372f0*/  STL [R1+0x9cc], R129 ;  /* 0x0009cc8101007387 */ /* 0x000fe80000100800 */
[----:B------:R-:W-:Y:S04]  /*37300*/  STL [R1+0xda0], R141 ;  /* 0x000da08d01007387 */ /* 0x000fe80000100800 */
[----:B------:R-:W3:Y:S04]  /*37310*/  LDL.LU R138, [R1+0xa8c] ;  /* 0x000a8c00018a7983 */ /* 0x000ee80000300800 */
[----:B------:R1:W-:Y:S04]  /*37320*/  LDGSTS.E [R3+0x2f200], [R124.64], P3 ;  /* 0x2f2000007c037fae */ /* 0x0003e80009921848 */
[----:B------:R-:W-:Y:S01]  /*37330*/  STL [R1+0x9ec], R132 ;  /* 0x0009ec8401007387 */ /* 0x000fe20000100800 */
[----:B------:R-:W-:-:S02]  /*37340*/  LOP3.LUT R131, R187, 0x110, R186, 0x78, !PT ;  /* 0x00000110bb837812 */ /* 0x000fc400078e78ba */
[----:B------:R-:W-:Y:S01]  /*37350*/  IADD3.X R137, R137, UR6, RZ, P0, !PT ;  /* 0x0000000689897c10 */ /* 0x000fe200087fe4ff */
[----:B-1----:R-:W-:-:S04]  /*37360*/  IMAD.MOV.U32 R124, RZ, RZ, R140 ;  /* 0x000000ffff7c7224 */ /* 0x002fc800078e008c */
[----:B------:R1:W-:Y:S04]  /*37370*/  STL [R1+0x9c8], R137 ;  /* 0x0009c88901007387 */ /* 0x0003e80000100800 */
[----:B------:R-:W3:Y:S01]  /*37380*/  LDL.LU R140, [R1+0xa68] ;  /* 0x000a6800018c7983 */ /* 0x000ee20000300800 */
[----:B------:R-:W-:Y:S01]  /*37390*/  LOP3.LUT R131, R131, 0x40, RZ, 0x3c, !PT ;  /* 0x0000004083837812 */ /* 0x000fe200078e3cff */
[----:B------:R-:W-:Y:S02]  /*373a0*/  IMAD.U32 R2, RZ, RZ, UR5 ;  /* 0x00000005ff027e24 */ /* 0x000fe4000f8e00ff */
[----:B------:R-:W-:Y:S02]  /*373b0*/  IMAD.MOV.U32 R125, RZ, RZ, R141 ;  /* 0x000000ffff7d7224 */ /* 0x000fe400078e008d */
[----:B------:R-:W-:-:S02]  /*373c0*/  IMAD R2, R2, 0x10000, R131 ;  /* 0x0001000002027824 */ /* 0x000fc400078e0283 */
[----:B------:R-:W3:Y:S04]  /*373d0*/  LDL.LU R131, [R1+0xaac] ;  /* 0x000aac0001837983 */ /* 0x000ee80000300800 */
[----:B------:R1:W-:Y:S04]  /*373e0*/  LDGSTS.E [R3+0x2fa00], [R124.64], P3 ;  /* 0x2fa000007c037fae */ /* 0x0003e80009921848 */
[----:B-1----:R-:W3:Y:S01]  /*373f0*/  LDL.LU R3, [R1+0xa88] ;  /* 0x000a880001037983 */ /* 0x002ee20000300800 */
[----:B------:R-:W-:Y:S02]  /*37400*/  IADD3 R127, P0, R127, UR7, RZ ;  /* 0x000000077f7f7c10 */ /* 0x000fe4000ff1e0ff */
[----:B------:R-:W-:Y:S01]  /*37410*/  IADD3.X R136, R136, UR6, RZ, P1, !PT ;  /* 0x0000000688887c10 */ /* 0x000fe20008ffe4ff */
[----:B------:R-:W-:Y:S01]  /*37420*/  IMAD.MOV.U32 R124, RZ, RZ, R129 ;  /* 0x000000ffff7c7224 */ /* 0x000fe200078e0081 */
[----:B------:R-:W-:Y:S01]  /*37430*/  MOV R125, R137 ;  /* 0x00000089007d7202 */ /* 0x000fe20000000f00 */
[----:B------:R-:W-:Y:S04]  /*37440*/  STL [R1+0xa0c], R127 ;  /* 0x000a0c7f01007387 */ /* 0x000fe80000100800 */
[----:B------:R1:W-:Y:S04]  /*37450*/  STL [R1+0x9e8], R136 ;  /* 0x0009e88801007387 */ /* 0x0003e80000100800 */
[----:B------:R-:W3:Y:S04]  /*37460*/  LDL.LU R137, [R1+0xaa8] ;  /* 0x000aa80001897983 */ /* 0x000ee80000300800 */
[----:B------:R-:W3:Y:S04]  /*37470*/  LDL.LU R129, [R1+0xacc] ;  /* 0x000acc0001817983 */ /* 0x000ee80000300800 */
[----:B------:R1:W-:Y:S01]  /*37480*/  LDGSTS.E [R2+0x20400], [R124.64], P3 ;  /* 0x204000007c027fae */ /* 0x0003e20009921848 */
[----:B------:R-:W-:Y:S01]  /*37490*/  IADD3 R133, P1, R133, UR7, RZ ;  /* 0x0000000785857c10 */ /* 0x000fe2000ff3e0ff */
[----:B-1----:R-:W-:Y:S01]  /*374a0*/  IMAD.MOV.U32 R125, RZ, RZ, R136 ;  /* 0x000000ffff7d7224 */ /* 0x002fe200078e0088 */
[----:B------:R-:W-:Y:S01]  /*374b0*/  IADD3.X R135, R135, UR6, RZ, P0, !PT ;  /* 0x0000000687877c10 */ /* 0x000fe200087fe4ff */
[----:B------:R-:W-:Y:S01]  /*374c0*/  IMAD.MOV.U32 R124, RZ, RZ, R132 ;  /* 0x000000ffff7c7224 */ /* 0x000fe200078e0084 */
[----:B------:R-:W3:Y:S04]  /*374d0*/  LDL.LU R136, [R1+0xac8] ;  /* 0x000ac80001887983 */ /* 0x000ee80000300800 */
[----:B------:R-:W-:Y:S04]  /*374e0*/  STL [R1+0xa2c], R133 ;  /* 0x000a2c8501007387 */ /* 0x000fe80000100800 */
[----:B------:R1:W-:Y:S04]  /*374f0*/  STL [R1+0xa08], R135 ;  /* 0x000a088701007387 */ /* 0x0003e80000100800 */
[----:B------:R-:W3:Y:S04]  /*37500*/  LDL.LU R132, [R1+0xaec] ;  /* 0x000aec0001847983 */ /* 0x000ee80000300800 */
[----:B------:R1:W-:Y:S02]  /*37510*/  LDGSTS.E [R2+0x20c00], [R124.64], P3 ;  /* 0x20c000007c027fae */ /* 0x0003e40009921848 */
[----:B-1----:R-:W-:-:S02]  /*37520*/  IMAD.MOV.U32 R124, RZ, RZ, R127 ;  /* 0x000000ffff7c7224 */ /* 0x002fc400078e007f */
[----:B------:R-:W-:Y:S02]  /*37530*/  IMAD.MOV.U32 R125, RZ, RZ, R135 ;  /* 0x000000ffff7d7224 */ /* 0x000fe400078e0087 */
[----:B------:R-:W3:Y:S04]  /*37540*/  LDL.LU R135, [R1+0xae8] ;  /* 0x000ae80001877983 */ /* 0x000ee80000300800 */
[----:B------:R1:W-:Y:S02]  /*37550*/  LDGSTS.E [R2+0x21400], [R124.64], P3 ;  /* 0x214000007c027fae */ /* 0x0003e40009921848 */
[----:B-1----:R-:W-:Y:S01]  /*37560*/  IMAD.MOV.U32 R124, RZ, RZ, R133 ;  /* 0x000000ffff7c7224 */ /* 0x002fe200078e0085 */
[----:B----4-:R-:W-:Y:S02]  /*37570*/  IADD3 R130, P0, R130, UR7, RZ ;  /* 0x0000000782827c10 */ /* 0x010fe4000ff1e0ff */
[----:B--2---:R-:W-:-:S03]  /*37580*/  IADD3.X R134, R134, UR6, RZ, P1, !PT ;  /* 0x0000000686867c10 */ /* 0x004fc60008ffe4ff */
[----:B------:R-:W-:Y:S04]  /*37590*/  STL [R1+0xa4c], R130 ;  /* 0x000a4c8201007387 */ /* 0x000fe80000100800 */
[----:B------:R1:W-:Y:S04]  /*375a0*/  STL [R1+0xa28], R134 ;  /* 0x000a288601007387 */ /* 0x0003e80000100800 */
[----:B------:R-:W2:Y:S01]  /*375b0*/  LDL.LU R127, [R1+0xb0c] ;  /* 0x000b0c00017f7983 */ /* 0x000ea20000300800 */
[----:B------:R-:W-:-:S03]  /*375c0*/  IADD3 R126, P1, R126, UR7, RZ ;  /* 0x000000077e7e7c10 */ /* 0x000fc6000ff3e0ff */
[----:B------:R-:W4:Y:S01]  /*375d0*/  LDL.LU R133, [R1+0xb08] ;  /* 0x000b080001857983 */ /* 0x000f220000300800 */
[----:B------:R-:W-:-:S03]  /*375e0*/  IADD3.X R139, R139, UR6, RZ, P0, !PT ;  /* 0x000000068b8b7c10 */ /* 0x000fc600087fe4ff */
[----:B------:R-:W-:Y:S01]  /*375f0*/  STL [R1+0xa6c], R126 ;  /* 0x000a6c7e01007387 */ /* 0x000fe20000100800 */
[----:B------:R-:W-:-:S03]  /*37600*/  IMAD.MOV.U32 R125, RZ, RZ, R134 ;  /* 0x000000ffff7d7224 */ /* 0x000fc600078e0086 */
[----:B------:R3:W-:Y:S04]  /*37610*/  STL [R1+0xa48], R139 ;  /* 0x000a488b01007387 */ /* 0x0007e80000100800 */
[----:B-1----:R-:W4:Y:S04]  /*37620*/  LDL.LU R134, [R1+0xb2c] ;  /* 0x000b2c0001867983 */ /* 0x002f280000300800 */
[----:B------:R1:W-:Y:S01]  /*37630*/  LDGSTS.E [R2+0x21c00], [R124.64], P3 ;  /* 0x21c000007c027fae */ /* 0x0003e20009921848 */
[----:B---3--:R-:W-:Y:S01]  /*37640*/  IADD3 R138, P0, R138, UR7, RZ ;  /* 0x000000078a8a7c10 */ /* 0x008fe2000ff1e0ff */
[----:B-1----:R-:W-:-:S02]  /*37650*/  IMAD.MOV.U32 R125, RZ, RZ, R139 ;  /* 0x000000ffff7d7224 */ /* 0x002fc400078e008b */
[----:B------:R-:W3:Y:S01]  /*37660*/  LDL.LU R139, [R1+0xb28] ;  /* 0x000b2800018b7983 */ /* 0x000ee20000300800 */
[----:B------:R-:W-:-:S03]  /*37670*/  IMAD.MOV.U32 R124, RZ, RZ, R130 ;  /* 0x000000ffff7c7224 */ /* 0x000fc600078e0082 */
[----:B------:R1:W-:Y:S04]  /*37680*/  STL [R1+0xa8c], R138 ;  /* 0x000a8c8a01007387 */ /* 0x0003e80000100800 */
[----:B------:R1:W-:Y:S01]  /*37690*/  LDGSTS.E [R2+0x22400], [R124.64], P3 ;  /* 0x224000007c027fae */ /* 0x0003e20009921848 */
[----:B------:R-:W-:-:S05]  /*376a0*/  IADD3.X R140, R140, UR6, RZ, P1, !PT ;  /* 0x000000068c8c7c10 */ /* 0x000fca0008ffe4ff */
[----:B------:R-:W-:Y:S04]  /*376b0*/  STL [R1+0xa68], R140 ;  /* 0x000a688c01007387 */ /* 0x000fe80000100800 */
[----:B------:R-:W3:Y:S01]  /*376c0*/  LDL.LU R130, [R1+0xb4c] ;  /* 0x000b4c0001827983 */ /* 0x000ee20000300800 */
[----:B------:R-:W-:Y:S01]  /*376d0*/  IADD3 R131, P1, R131, UR7, RZ ;  /* 0x0000000783837c10 */ /* 0x000fe2000ff3e0ff */
[----:B-1----:R-:W-:Y:S02]  /*376e0*/  IMAD.MOV.U32 R124, RZ, RZ, R126 ;  /* 0x000000ffff7c7224 */ /* 0x002fe400078e007e */
[----:B------:R-:W-:Y:S01]  /*376f0*/  IMAD.MOV.U32 R125, RZ, RZ, R140 ;  /* 0x000000ffff7d7224 */ /* 0x000fe200078e008c */
[----:B------:R-:W3:Y:S04]  /*37700*/  LDL.LU R126, [R1+0xb6c] ;  /* 0x000b6c00017e7983 */ /* 0x000ee80000300800 */
[----:B------:R-:W-:Y:S04]  /*37710*/  STL [R1+0xaac], R131 ;  /* 0x000aac8301007387 */ /* 0x000fe80000100800 */
[----:B------:R1:W-:Y:S01]  /*37720*/  LDGSTS.E [R2+0x22c00], [R124.64], P3 ;  /* 0x22c000007c027fae */ /* 0x0003e20009921848 */
[----:B------:R-:W-:-:S05]  /*37730*/  IADD3.X R3, R3, UR6, RZ, P0, !PT ;  /* 0x0000000603037c10 */ /* 0x000fca00087fe4ff */
[----:B------:R1:W-:Y:S02]  /*37740*/  STL [R1+0xa88], R3 ;  /* 0x000a880301007387 */ /* 0x0003e40000100800 */
[----:B-1----:R-:W-:Y:S02]  /*37750*/  IMAD.MOV.U32 R124, RZ, RZ, R138 ;  /* 0x000000ffff7c7224 */ /* 0x002fe400078e008a */
[----:B------:R-:W3:Y:S01]  /*37760*/  LDL.LU R138, [R1+0xb48] ;  /* 0x000b4800018a7983 */ /* 0x000ee20000300800 */
[----:B------:R-:W-:Y:S01]  /*37770*/  IMAD.MOV.U32 R125, RZ, RZ, R3 ;  /* 0x000000ffff7d7224 */ /* 0x000fe200078e0003 */
[----:B------:R-:W-:Y:S02]  /*37780*/  IADD3.X R137, R137, UR6, RZ, P1, !PT ;  /* 0x0000000689897c10 */ /* 0x000fe40008ffe4ff */
[----:B------:R-:W-:Y:S02]  /*37790*/  IADD3 R129, P0, R129, UR7, RZ ;  /* 0x0000000781817c10 */ /* 0x000fe4000ff1e0ff */
[----:B------:R1:W-:Y:S04]  /*377a0*/  LDGSTS.E [R2+0x23400], [R124.64], P3 ;  /* 0x234000007c027fae */ /* 0x0003e80009921848 */
[----:B------:R-:W-:Y:S04]  /*377b0*/  STL [R1+0xacc], R129 ;  /* 0x000acc8101007387 */ /* 0x000fe80000100800 */
[----:B------:R1:W-:Y:S04]  /*377c0*/  STL [R1+0xaa8], R137 ;  /* 0x000aa88901007387 */ /* 0x0003e80000100800 */
[----:B------:R-:W3:Y:S01]  /*377d0*/  LDL.LU R3, [R1+0xb8c] ;  /* 0x000b8c0001037983 */ /* 0x000ee20000300800 */
[----:B-1----:R-:W-:-:S02]  /*377e0*/  IMAD.MOV.U32 R125, RZ, RZ, R137 ;  /* 0x000000ffff7d7224 */ /* 0x002fc400078e0089 */
[----:B------:R-:W-:Y:S01]  /*377f0*/  IMAD.MOV.U32 R124, RZ, RZ, R131 ;  /* 0x000000ffff7c7224 */ /* 0x000fe200078e0083 */
[----:B------:R-:W3:Y:S01]  /*37800*/  LDL.LU R137, [R1+0xb68] ;  /* 0x000b680001897983 */ /* 0x000ee20000300800 */
[----:B------:R-:W-:-:S03]  /*37810*/  IADD3.X R136, R136, UR6, RZ, P0, !PT ;  /* 0x0000000688887c10 */ /* 0x000fc600087fe4ff */
[----:B------:R1:W-:Y:S01]  /*37820*/  LDGSTS.E [R2+0x23c00], [R124.64], P3 ;  /* 0x23c000007c027fae */ /* 0x0003e20009921848 */
[----:B------:R-:W-:Y:S01]  /*37830*/  IADD3 R132, P1, R132, UR7, RZ ;  /* 0x0000000784847c10 */ /* 0x000fe2000ff3e0ff */
[----:B-1----:R-:W-:-:S04]  /*37840*/  IMAD.MOV.U32 R125, RZ, RZ, R136 ;  /* 0x000000ffff7d7224 */ /* 0x002fc800078e0088 */
[----:B------:R-:W-:Y:S04]  /*37850*/  STL [R1+0xaec], R132 ;  /* 0x000aec8401007387 */ /* 0x000fe80000100800 */
[----:B------:R1:W-:Y:S04]  /*37860*/  STL [R1+0xac8], R136 ;  /* 0x000ac88801007387 */ /* 0x0003e80000100800 */
[----:B------:R-:W3:Y:S01]  /*37870*/  LDL.LU R131, [R1+0xbac] ;  /* 0x000bac0001837983 */ /* 0x000ee20000300800 */
[----:B------:R-:W-:-:S03]  /*37880*/  IMAD.MOV.U32 R124, RZ, RZ, R129 ;  /* 0x000000ffff7c7224 */ /* 0x000fc600078e0081 */
[----:B-1----:R-:W3:Y:S01]  /*37890*/  LDL.LU R136, [R1+0xb88] ;  /* 0x000b880001887983 */ /* 0x002ee20000300800 */
[----:B------:R-:W-:-:S03]  /*378a0*/  IADD3.X R135, R135, UR6, RZ, P1, !PT ;  /* 0x0000000687877c10 */ /* 0x000fc60008ffe4ff */
[----:B------:R1:W-:Y:S02]  /*378b0*/  LDGSTS.E [R2+0x24400], [R124.64], P3 ;  /* 0x244000007c027fae */ /* 0x0003e40009921848 */
[----:B-1----:R-:W-:Y:S01]  /*378c0*/  IMAD.MOV.U32 R124, RZ, RZ, R132 ;  /* 0x000000ffff7c7224 */ /* 0x002fe200078e0084 */
[----:B------:R-:W-:-:S05]  /*378d0*/  MOV R125, R135 ;  /* 0x00000087007d7202 */ /* 0x000fca0000000f00 */
[----:B------:R1:W-:Y:S01]  /*378e0*/  LDGSTS.E [R2+0x24c00], [R124.64], P3 ;  /* 0x24c000007c027fae */ /* 0x0003e20009921848 */
[----:B--2---:R-:W-:-:S05]  /*378f0*/  IADD3 R127, P0, R127, UR7, RZ ;  /* 0x000000077f7f7c10 */ /* 0x004fca000ff1e0ff */
[----:B------:R-:W-:Y:S01]  /*37900*/  STL [R1+0xb0c], R127 ;  /* 0x000b0c7f01007387 */ /* 0x000fe20000100800 */
[----:B----4-:R-:W-:-:S03]  /*37910*/  IADD3.X R133, R133, UR6, RZ, P0, !PT ;  /* 0x0000000685857c10 */ /* 0x010fc600087fe4ff */
[----:B------:R2:W-:Y:S04]  /*37920*/  STL [R1+0xae8], R135 ;  /* 0x000ae88701007387 */ /* 0x0005e80000100800 */
[----:B------:R-:W4:Y:S04]  /*37930*/  LDL.LU R129, [R1+0xbcc] ;  /* 0x000bcc0001817983 */ /* 0x000f280000300800 */
[----:B------:R-:W4:Y:S01]  /*37940*/  LDL.LU R140, [R1+0xba8] ;  /* 0x000ba800018c7983 */ /* 0x000f220000300800 */
[----:B------:R-:W-:-:S05]  /*37950*/  IADD3 R134, P1, R134, UR7, RZ ;  /* 0x0000000786867c10 */ /* 0x000fca000ff3e0ff */
[----:B------:R-:W-:Y:S04]  /*37960*/  STL [R1+0xb2c], R134 ;  /* 0x000b2c8601007387 */ /* 0x000fe80000100800 */
[----:B------:R1:W-:Y:S04]  /*37970*/  STL [R1+0xb08], R133 ;  /* 0x000b088501007387 */ /* 0x0003e80000100800 */
[----:B------:R-:W4:Y:S04]  /*37980*/  LDL.LU R132, [R1+0xbec] ;  /* 0x000bec0001847983 */ /* 0x000f280000300800 */
[----:B--2---:R-:W2:Y:S01]  /*37990*/  LDL.LU R135, [R1+0xbc8] ;  /* 0x000bc80001877983 */ /* 0x004ea20000300800 */
[----:B---3--:R-:W-:Y:S01]  /*379a0*/  IADD3.X R139, R139, UR6, RZ, P1, !PT ;  /* 0x000000068b8b7c10 */ /* 0x008fe20008ffe4ff */
[----:B-1----:R-:W-:-:S02]  /*379b0*/  IMAD.MOV.U32 R125, RZ, RZ, R133 ;  /* 0x000000ffff7d7224 */ /* 0x002fc400078e0085 */
[----:B------:R-:W-:-:S05]  /*379c0*/  IMAD.MOV.U32 R124, RZ, RZ, R127 ;  /* 0x000000ffff7c7224 */ /* 0x000fca00078e007f */
[----:B------:R1:W-:Y:S01]  /*379d0*/  LDGSTS.E [R2+0x25400], [R124.64], P3 ;  /* 0x254000007c027fae */ /* 0x0003e20009921848 */
[----:B------:R-:W-:-:S05]  /*379e0*/  IADD3 R130, P0, R130, UR7, RZ ;  /* 0x0000000782827c10 */ /* 0x000fca000ff1e0ff */
[----:B------:R-:W-:Y:S04]  /*379f0*/  STL [R1+0xb4c], R130 ;  /* 0x000b4c8201007387 */ /* 0x000fe80000100800 */
[----:B------:R3:W-:Y:S04]  /*37a00*/  STL [R1+0xb28], R139 ;  /* 0x000b288b01007387 */ /* 0x0007e80000100800 */
[----:B------:R-:W2:Y:S04]  /*37a10*/  LDL.LU R133, [R1+0xbe8] ;  /* 0x000be80001857983 */ /* 0x000ea80000300800 */
[----:B------:R-:W2:Y:S01]  /*37a20*/  LDL.LU R127, [R1+0xc0c] ;  /* 0x000c0c00017f7983 */ /* 0x000ea20000300800 */
[----:B------:R-:W-:Y:S01]  /*37a30*/  IADD3 R126, P1, R126, UR7, RZ ;  /* 0x000000077e7e7c10 */ /* 0x000fe2000ff3e0ff */
[----:B-1----:R-:W-:-:S02]  /*37a40*/  IMAD.MOV.U32 R125, RZ, RZ, R139 ;  /* 0x000000ffff7d7224 */ /* 0x002fc400078e008b */
[----:B---3--:R-:W3:Y:S01]  /*37a50*/  LDL.LU R139, [R1+0xc08] ;  /* 0x000c0800018b7983 */ /* 0x008ee20000300800 */
[----:B------:R-:W-:Y:S01]  /*37a60*/  IMAD.MOV.U32 R124, RZ, RZ, R134 ;  /* 0x000000ffff7c7224 */ /* 0x000fe200078e0086 */
[----:B------:R-:W-:Y:S02]  /*37a70*/  IADD3.X R138, R138, UR6, RZ, P0, !PT ;  /* 0x000000068a8a7c10 */ /* 0x000fe400087fe4ff */
[----:B------:R-:W-:Y:S04]  /*37a80*/  STL [R1+0xb6c], R126 ;  /* 0x000b6c7e01007387 */ /* 0x000fe80000100800 */
[----:B------:R1:W-:Y:S04]  /*37a90*/  STL [R1+0xb48], R138 ;  /* 0x000b488a01007387 */ /* 0x0003e80000100800 */
[----:B------:R-:W3:Y:S04]  /*37aa0*/  LDL.LU R134, [R1+0xc2c] ;  /* 0x000c2c0001867983 */ /* 0x000ee80000300800 */
[----:B------:R1:W-:Y:S01]  /*37ab0*/  LDGSTS.E [R2+0x25c00], [R124.64], P3 ;  /* 0x25c000007c027fae */ /* 0x0003e20009921848 */
[----:B------:R-:W-:-:S02]  /*37ac0*/  IADD3 R3, P0, R3, UR7, RZ ;  /* 0x0000000703037c10 */ /* 0x000fc4000ff1e0ff */
[----:B------:R-:W-:Y:S01]  /*37ad0*/  IADD3.X R137, R137, UR6, RZ, P1, !PT ;  /* 0x0000000689897c10 */ /* 0x000fe20008ffe4ff */
[----:B-1----:R-:W-:Y:S02]  /*37ae0*/  IMAD.MOV.U32 R124, RZ, RZ, R130 ;  /* 0x000000ffff7c7224 */ /* 0x002fe400078e0082 */
[----:B------:R-:W-:Y:S02]  /*37af0*/  IMAD.MOV.U32 R125, RZ, RZ, R138 ;  /* 0x000000ffff7d7224 */ /* 0x000fe400078e008a */
[----:B------:R-:W3:Y:S04]  /*37b00*/  LDL.LU R138, [R1+0xc28] ;  /* 0x000c2800018a7983 */ /* 0x000ee80000300800 */
        /* <DEDUP_REMOVED lines=11> */
[----:B------:R1:W-:Y:S04]  /*37bc0*/  LDGSTS.E [R2+0x26c00], [R124.64], P3 ;  /* 0x26c000007c027fae */ /* 0x0003e80009921848 */
[----:B------:R-:W3:Y:S01]  /*37bd0*/  LDL.LU R126, [R1+0xc6c] ;  /* 0x000c6c00017e7983 */ /* 0x000ee20000300800 */
[----:B-1----:R-:W-:-:S02]  /*37be0*/  IMAD.MOV.U32 R124, RZ, RZ, R3 ;  /* 0x000000ffff7c7224 */ /* 0x002fc400078e0003 */
[----:B------:R-:W-:Y:S02]  /*37bf0*/  IMAD.MOV.U32 R125, RZ, RZ, R136 ;  /* 0x000000ffff7d7224 */ /* 0x000fe400078e0088 */
[----:B------:R-:W3:Y:S04]  /*37c00*/  LDL.LU R136, [R1+0xc68] ;  /* 0x000c680001887983 */ /* 0x000ee80000300800 */
[----:B------:R1:W-:Y:S02]  /*37c10*/  LDGSTS.E [R2+0x27400], [R124.64], P3 ;  /* 0x274000007c027fae */ /* 0x0003e40009921848 */
[----:B-1----:R-:W-:Y:S01]  /*37c20*/  IMAD.MOV.U32 R124, RZ, RZ, R131 ;  /* 0x000000ffff7c7224 */ /* 0x002fe200078e0083 */
[----:B----4-:R-:W-:Y:S02]  /*37c30*/  IADD3 R129, P0, R129, UR7, RZ ;  /* 0x0000000781817c10 */ /* 0x010fe4000ff1e0ff */
[----:B------:R-:W-:-:S03]  /*37c40*/  IADD3.X R140, R140, UR6, RZ, P1, !PT ;  /* 0x000000068c8c7c10 */ /* 0x000fc60008ffe4ff */
[----:B------:R-:W-:Y:S04]  /*37c50*/  STL [R1+0xbcc], R129 ;  /* 0x000bcc8101007387 */ /* 0x000fe80000100800 */
[----:B------:R-:W-:Y:S01]  /*37c60*/  STL [R1+0xba8], R140 ;  /* 0x000ba88c01007387 */ /* 0x000fe20000100800 */
[----:B------:R-:W-:-:S03]  /*37c70*/  IMAD.MOV.U32 R125, RZ, RZ, R140 ;  /* 0x000000ffff7d7224 */ /* 0x000fc600078e008c */
[----:B------:R-:W4:Y:S04]  /*37c80*/  LDL.LU R3, [R1+0xc8c] ;  /* 0x000c8c0001037983 */ /* 0x000f280000300800 */
[----:B------:R-:W4:Y:S01]  /*37c90*/  LDL.LU R131, [R1+0xcac] ;  /* 0x000cac0001837983 */ /* 0x000f220000300800 */
[----:B------:R-:W-:-:S03]  /*37ca0*/  IADD3 R132, P1, R132, UR7, RZ ;  /* 0x0000000784847c10 */ /* 0x000fc6000ff3e0ff */
[----:B------:R1:W-:Y:S01]  /*37cb0*/  LDGSTS.E [R2+0x27c00], [R124.64], P3 ;  /* 0x27c000007c027fae */ /* 0x0003e20009921848 */
[----:B--2---:R-:W-:-:S03]  /*37cc0*/  IADD3.X R135, R135, UR6, RZ, P0, !PT ;  /* 0x0000000687877c10 */ /* 0x004fc600087fe4ff */
[----:B------:R-:W-:Y:S04]  /*37cd0*/  STL [R1+0xbec], R132 ;  /* 0x000bec8401007387 */ /* 0x000fe80000100800 */
[----:B------:R2:W-:Y:S01]  /*37ce0*/  STL [R1+0xbc8], R135 ;  /* 0x000bc88701007387 */ /* 0x0005e20000100800 */
[----:B-1----:R-:W-:-:S03]  /*37cf0*/  IMAD.MOV.U32 R125, RZ, RZ, R135 ;  /* 0x000000ffff7d7224 */ /* 0x002fc600078e0087 */
[----:B--2---:R-:W2:Y:S01]  /*37d00*/  LDL.LU R135, [R1+0xc88] ;  /* 0x000c880001877983 */ /* 0x004ea20000300800 */
[----:B------:R-:W-:-:S05]  /*37d10*/  IMAD.MOV.U32 R124, RZ, RZ, R129 ;  /* 0x000000ffff7c7224 */ /* 0x000fca00078e0081 */
[----:B------:R1:W-:Y:S01]  /*37d20*/  LDGSTS.E [R2+0x28400], [R124.64], P3 ;  /* 0x284000007c027fae */ /* 0x0003e20009921848 */
[----:B------:R-:W-:Y:S02]  /*37d30*/  IADD3.X R133, R133, UR6, RZ, P1, !PT ;  /* 0x0000000685857c10 */ /* 0x000fe40008ffe4ff */
[----:B------:R-:W-:-:S03]  /*37d40*/  IADD3 R127, P0, R127, UR7, RZ ;  /* 0x000000077f7f7c10 */ /* 0x000fc6000ff1e0ff */
[----:B-1----:R-:W-:Y:S02]  /*37d50*/  IMAD.MOV.U32 R125, RZ, RZ, R133 ;  /* 0x000000ffff7d7224 */ /* 0x002fe400078e0085 */
[----:B------:R-:W-:Y:S04]  /*37d60*/  STL [R1+0xc0c], R127 ;  /* 0x000c0c7f01007387 */ /* 0x000fe80000100800 */
[----:B------:R1:W-:Y:S04]  /*37d70*/  STL [R1+0xbe8], R133 ;  /* 0x000be88501007387 */ /* 0x0003e80000100800 */
[----:B------:R-:W2:Y:S01]  /*37d80*/  LDL.LU R129, [R1+0xccc] ;  /* 0x000ccc0001817983 */ /* 0x000ea20000300800 */
[----:B---3--:R-:W-:-:S03]  /*37d90*/  IADD3.X R139, R139, UR6, RZ, P0, !PT ;  /* 0x000000068b8b7c10 */ /* 0x008fc600087fe4ff */
[----:B-1----:R-:W2:Y:S01]  /*37da0*/  LDL.LU R133, [R1+0xca8] ;  /* 0x000ca80001857983 */ /* 0x002ea20000300800 */
[----:B------:R-:W-:Y:S01]  /*37db0*/  IADD3 R134, P1, R134, UR7, RZ ;  /* 0x0000000786867c10 */ /* 0x000fe2000ff3e0ff */
[----:B------:R-:W-:-:S04]  /*37dc0*/  IMAD.MOV.U32 R124, RZ, RZ, R132 ;  /* 0x000000ffff7c7224 */ /* 0x000fc800078e0084 */
[----:B------:R-:W-:Y:S04]  /*37dd0*/  STL [R1+0xc2c], R134 ;  /* 0x000c2c8601007387 */ /* 0x000fe80000100800 */
[----:B------:R1:W-:Y:S04]  /*37de0*/  STL [R1+0xc08], R139 ;  /* 0x000c088b01007387 */ /* 0x0003e80000100800 */
[----:B------:R1:W-:Y:S04]  /*37df0*/  LDGSTS.E [R2+0x28c00], [R124.64], P3 ;  /* 0x28c000007c027fae */ /* 0x0003e80009921848 */
[----:B------:R-:W2:Y:S01]  /*37e00*/  LDL.LU R132, [R1+0xcec] ;  /* 0x000cec0001847983 */ /* 0x000ea20000300800 */
[----:B-1----:R-:W-:-:S03]  /*37e10*/  MOV R125, R139 ;  /* 0x0000008b007d7202 */ /* 0x002fc60000000f00 */
[----:B------:R-:W2:Y:S01]  /*37e20*/  LDL.LU R139, [R1+0xcc8] ;  /* 0x000cc800018b7983 */ /* 0x000ea20000300800 */
[----:B------:R-:W-:Y:S01]  /*37e30*/  IADD3.X R138, R138, UR6, RZ, P1, !PT ;  /* 0x000000068a8a7c10 */ /* 0x000fe20008ffe4ff */
[----:B------:R-:W-:Y:S01]  /*37e40*/  IMAD.MOV.U32 R124, RZ, RZ, R127 ;  /* 0x000000ffff7c7224 */ /* 0x000fe200078e007f */
[----:B------:R-:W-:-:S04]  /*37e50*/  IADD3 R130, P0, R130, UR7, RZ ;  /* 0x0000000782827c10 */ /* 0x000fc8000ff1e0ff */
[----:B------:R1:W-:Y:S04]  /*37e60*/  LDGSTS.E [R2+0x29400], [R124.64], P3 ;  /* 0x294000007c027fae */ /* 0x0003e80009921848 */
[----:B------:R-:W-:Y:S04]  /*37e70*/  STL [R1+0xc4c], R130 ;  /* 0x000c4c8201007387 */ /* 0x000fe80000100800 */
[----:B------:R-:W-:Y:S04]  /*37e80*/  STL [R1+0xc28], R138 ;  /* 0x000c288a01007387 */ /* 0x000fe80000100800 */
[----:B------:R-:W2:Y:S01]  /*37e90*/  LDL.LU R127, [R1+0xd0c] ;  /* 0x000d0c00017f7983 */ /* 0x000ea20000300800 */
[----:B-1----:R-:W-:-:S02]  /*37ea0*/  IMAD.MOV.U32 R124, RZ, RZ, R134 ;  /* 0x000000ffff7c7224 */ /* 0x002fc400078e0086 */
[----:B------:R-:W-:Y:S01]  /*37eb0*/  IMAD.MOV.U32 R125, RZ, RZ, R138 ;  /* 0x000000ffff7d7224 */ /* 0x000fe200078e008a */
[----:B------:R-:W2:Y:S01]  /*37ec0*/  LDL.LU R140, [R1+0xce8] ;  /* 0x000ce800018c7983 */ /* 0x000ea20000300800 */
[----:B------:R-:W-:-:S03]  /*37ed0*/  IADD3.X R137, R137, UR6, RZ, P0, !PT ;  /* 0x0000000689897c10 */ /* 0x000fc600087fe4ff */
[----:B------:R1:W-:Y:S01]  /*37ee0*/  LDGSTS.E [R2+0x29c00], [R124.64], P3 ;  /* 0x29c000007c027fae */ /* 0x0003e20009921848 */
[----:B------:R-:W-:Y:S01]  /*37ef0*/  IADD3 R126, P1, R126, UR7, RZ ;  /* 0x000000077e7e7c10 */ /* 0x000fe2000ff3e0ff */
[----:B-1----:R-:W-:-:S04]  /*37f00*/  IMAD.MOV.U32 R125, RZ, RZ, R137 ;  /* 0x000000ffff7d7224 */ /* 0x002fc800078e0089 */
[----:B------:R-:W-:Y:S01]  /*37f10*/  STL [R1+0xc6c], R126 ;  /* 0x000c6c7e01007387 */ /* 0x000fe20000100800 */
[----:B------:R-:W-:-:S03]  /*37f20*/  IMAD.MOV.U32 R124, RZ, RZ, R130 ;  /* 0x000000ffff7c7224 */ /* 0x000fc600078e0082 */
[----:B------:R1:W-:Y:S01]  /*37f30*/  STL [R1+0xc48], R137 ;  /* 0x000c488901007387 */ /* 0x0003e20000100800 */
[----:B------:R-:W-:-:S03]  /*37f40*/  IADD3.X R136, R136, UR6, RZ, P1, !PT ;  /* 0x0000000688887c10 */ /* 0x000fc60008ffe4ff */
[----:B------:R-:W2:Y:S04]  /*37f50*/  LDL.LU R134, [R1+0xd2c] ;  /* 0x000d2c0001867983 */ /* 0x000ea80000300800 */
[----:B------:R1:W-:Y:S04]  /*37f60*/  LDGSTS.E [R2+0x2a400], [R124.64], P3 ;  /* 0x2a4000007c027fae */ /* 0x0003e80009921848 */
[----:B-1----:R-:W2:Y:S01]  /*37f70*/  LDL.LU R137, [R1+0xd08] ;  /* 0x000d080001897983 */ /* 0x002ea20000300800 */
[----:B------:R-:W-:Y:S02]  /*37f80*/  IMAD.MOV.U32 R125, RZ, RZ, R136 ;  /* 0x000000ffff7d7224 */ /* 0x000fe400078e0088 */
[----:B------:R-:W-:-:S05]  /*37f90*/  IMAD.MOV.U32 R124, RZ, RZ, R126 ;  /* 0x000000ffff7c7224 */ /* 0x000fca00078e007e */
[----:B------:R1:W-:Y:S01]  /*37fa0*/  LDGSTS.E [R2+0x2ac00], [R124.64], P3 ;  /* 0x2ac000007c027fae */ /* 0x0003e20009921848 */
[----:B----4-:R-:W-:Y:S02]  /*37fb0*/  IADD3 R3, P0, R3, UR7, RZ ;  /* 0x0000000703037c10 */ /* 0x010fe4000ff1e0ff */
[----:B------:R-:W-:-:S03]  /*37fc0*/  IADD3 R131, P1, R131, UR7, RZ ;  /* 0x0000000783837c10 */ /* 0x000fc6000ff3e0ff */
[----:B------:R-:W-:Y:S04]  /*37fd0*/  STL [R1+0xc8c], R3 ;  /* 0x000c8c0301007387 */ /* 0x000fe80000100800 */
[----:B------:R4:W-:Y:S04]  /*37fe0*/  STL [R1+0xc68], R136 ;  /* 0x000c688801007387 */ /* 0x0009e80000100800 */
[----:B------:R-:W3:Y:S04]  /*37ff0*/  LDL.LU R138, [R1+0xd28] ;  /* 0x000d2800018a7983 */ /* 0x000ee80000300800 */
[----:B------:R-:W3:Y:S04]  /*38000*/  LDL.LU R130, [R1+0xd4c] ;  /* 0x000d4c0001827983 */ /* 0x000ee80000300800 */
[----:B----4-:R-:W4:Y:S01]  /*38010*/  LDL.LU R136, [R1+0xd48] ;  /* 0x000d480001887983 */ /* 0x010f220000300800 */
[----:B--2---:R-:W-:-:S03]  /*38020*/  IADD3.X R135, R135, UR6, RZ, P0, !PT ;  /* 0x0000000687877c10 */ /* 0x004fc600087fe4ff */
[----:B------:R-:W-:Y:S04]  /*38030*/  STL [R1+0xcac], R131 ;  /* 0x000cac8301007387 */ /* 0x000fe80000100800 */
[----:B------:R2:W-:Y:S04]  /*38040*/  STL [R1+0xc88], R135 ;  /* 0x000c888701007387 */ /* 0x0005e80000100800 */
[----:B------:R-:W4:Y:S01]  /*38050*/  LDL.LU R126, [R1+0xd6c] ;  /* 0x000d6c00017e7983 */ /* 0x000f220000300800 */
[----:B-1----:R-:W-:Y:S02]  /*38060*/  IMAD.MOV.U32 R125, RZ, RZ, R135 ;  /* 0x000000ffff7d7224 */ /* 0x002fe400078e0087 */
[----:B------:R-:W-:Y:S01]  /*38070*/  IMAD.MOV.U32 R124, RZ, RZ, R3 ;  /* 0x000000ffff7c7224 */ /* 0x000fe200078e0003 */
[----:B--2---:R-:W2:Y:S04]  /*38080*/  LDL.LU R135, [R1+0xd68] ;  /* 0x000d680001877983 */ /* 0x004ea80000300800 */
[----:B------:R1:W-:Y:S01]  /*38090*/  LDGSTS.E [R2+0x2b400], [R124.64], P3 ;  /* 0x2b4000007c027fae */ /* 0x0003e20009921848 */
[----:B------:R-:W-:-:S02]  /*380a0*/  IADD3 R129, P0, R129, UR7, RZ ;  /* 0x0000000781817c10 */ /* 0x000fc4000ff1e0ff */
[----:B------:R-:W-:-:S03]  /*380b0*/  IADD3.X R133, R133, UR6, RZ, P1, !PT ;  /* 0x0000000685857c10 */ /* 0x000fc60008ffe4ff */
[----:B------:R-:W-:Y:S04]  /*380c0*/  STL [R1+0xccc], R129 ;  /* 0x000ccc8101007387 */ /* 0x000fe80000100800 */
[----:B------:R1:W-:Y:S04]  /*380d0*/  STL [R1+0xca8], R133 ;  /* 0x000ca88501007387 */ /* 0x0003e80000100800 */
[----:B------:R-:W2:Y:S01]  /*380e0*/  LDL.LU R3, [R1+0xd8c] ;  /* 0x000d8c0001037983 */ /* 0x000ea20000300800 */
[----:B-1----:R-:W-:Y:S02]  /*380f0*/  IMAD.MOV.U32 R125, RZ, RZ, R133 ;  /* 0x000000ffff7d7224 */ /* 0x002fe400078e0085 */
[----:B------:R-:W-:Y:S01]  /*38100*/  IMAD.MOV.U32 R124, RZ, RZ, R131 ;  /* 0x000000ffff7c7224 */ /* 0x000fe200078e0083 */
[----:B------:R-:W2:Y:S01]  /*38110*/  LDL.LU R133, [R1+0xd88] ;  /* 0x000d880001857983 */ /* 0x000ea20000300800 */
[----:B------:R-:W-:-:S03]  /*38120*/  IADD3 R132, P1, R132, UR7, RZ ;  /* 0x0000000784847c10 */ /* 0x000fc6000ff3e0ff */
[----:B------:R1:W-:Y:S04]  /*38130*/  LDGSTS.E [R2+0x2bc00], [R124.64], P3 ;  /* 0x2bc000007c027fae */ /* 0x0003e80009921848 */
[----:B------:R-:W-:Y:S01]  /*38140*/  STL [R1+0xcec], R132 ;  /* 0x000cec8401007387 */ /* 0x000fe20000100800 */
[----:B------:R-:W-:-:S05]  /*38150*/  IADD3.X R139, R139, UR6, RZ, P0, !PT ;  /* 0x000000068b8b7c10 */ /* 0x000fca00087fe4ff */
[----:B------:R1:W-:Y:S04]  /*38160*/  STL [R1+0xcc8], R139 ;  /* 0x000cc88b01007387 */ /* 0x0003e80000100800 */
[----:B------:R-:W2:Y:S01]  /*38170*/  LDL.LU R131, [R1+0xdac] ;  /* 0x000dac0001837983 */ /* 0x000ea20000300800 */
[----:B-1----:R-:W-:Y:S02]  /*38180*/  IMAD.MOV.U32 R124, RZ, RZ, R129 ;  /* 0x000000ffff7c7224 */ /* 0x002fe400078e0081 */
[----:B------:R-:W-:Y:S02]  /*38190*/  IMAD.MOV.U32 R125, RZ, RZ, R139 ;  /* 0x000000ffff7d7224 */ /* 0x000fe400078e008b */
[----:B------:R-:W2:Y:S01]  /*381a0*/  LDL.LU R139, [R1+0xda8] ;  /* 0x000da800018b7983 */ /* 0x000ea20000300800 */
[----:B------:R-:W-:-:S03]  /*381b0*/  IADD3 R127, P0, R127, UR7, RZ ;  /* 0x000000077f7f7c10 */ /* 0x000fc6000ff1e0ff */
[----:B------:R1:W-:Y:S01]  /*381c0*/  LDGSTS.E [R2+0x2c400], [R124.64], P3 ;  /* 0x2c4000007c027fae */ /* 0x0003e20009921848 */
[----:B------:R-:W-:-:S03]  /*381d0*/  IADD3.X R140, R140, UR6, RZ, P1, !PT ;  /* 0x000000068c8c7c10 */ /* 0x000fc60008ffe4ff */
[----:B------:R-:W-:Y:S04]  /*381e0*/  STL [R1+0xd0c], R127 ;  /* 0x000d0c7f01007387 */ /* 0x000fe80000100800 */
[----:B------:R-:W-:Y:S04]  /*381f0*/  STL [R1+0xce8], R140 ;  /* 0x000ce88c01007387 */ /* 0x000fe80000100800 */
[----:B------:R-:W2:Y:S01]  /*38200*/  LDL.LU R129, [R1+0x9d4] ;  /* 0x0009d40001817983 */ /* 0x000ea20000300800 */
[----:B-1----:R-:W-:Y:S02]  /*38210*/  IMAD.MOV.U32 R124, RZ, RZ, R132 ;  /* 0x000000ffff7c7224 */ /* 0x002fe400078e0084 */
[----:B------:R-:W-:Y:S01]  /*38220*/  IMAD.MOV.U32 R125, RZ, RZ, R140 ;  /* 0x000000ffff7d7224 */ /* 0x000fe200078e008c */
[----:B------:R-:W2:Y:S04]  /*38230*/  LDL.LU R132, [R1+0x9f4] ;  /* 0x0009f40001847983 */ /* 0x000ea80000300800 */
[----:B------:R1:W-:Y:S01]  /*38240*/  LDGSTS.E [R2+0x2cc00], [R124.64], P3 ;  /* 0x2cc000007c027fae */ /* 0x0003e20009921848 */
[----:B------:R-:W-:Y:S01]  /*38250*/  IADD3 R134, P1, R134, UR7, RZ ;  /* 0x0000000786867c10 */ /* 0x000fe2000ff3e0ff */
[----:B-1----:R-:W-:Y:S01]  /*38260*/  IMAD.MOV.U32 R124, RZ, RZ, R127 ;  /* 0x000000ffff7c7224 */ /* 0x002fe200078e007f */
[----:B------:R-:W-:-:S03]  /*38270*/  IADD3.X R137, R137, UR6, RZ, P0, !PT ;  /* 0x0000000689897c10 */ /* 0x000fc600087fe4ff */
[----:B------:R-:W-:Y:S04]  /*38280*/  STL [R1+0xd2c], R134 ;  /* 0x000d2c8601007387 */ /* 0x000fe80000100800 */
[----:B------:R1:W-:Y:S01]  /*38290*/  STL [R1+0xd08], R137 ;  /* 0x000d088901007387 */ /* 0x0003e20000100800 */
[----:B------:R-:W-:-:S05]  /*382a0*/  IMAD.MOV.U32 R125, RZ, RZ, R137 ;  /* 0x000000ffff7d7224 */ /* 0x000fca00078e0089 */
[----:B------:R1:W-:Y:S04]  /*382b0*/  LDGSTS.E [R2+0x2d400], [R124.64], P3 ;  /* 0x2d4000007c027fae */ /* 0x0003e80009921848 */
[----:B-1----:R-:W2:Y:S01]  /*382c0*/  LDL.LU R137, [R1+0x9d0] ;  /* 0x0009d00001897983 */ /* 0x002ea20000300800 */
[----:B------:R-:W-:Y:S01]  /*382d0*/  IMAD.MOV.U32 R124, RZ, RZ, R134 ;  /* 0x000000ffff7c7224 */ /* 0x000fe200078e0086 */
[----:B---3--:R-:W-:Y:S02]  /*382e0*/  IADD3.X R138, R138, UR6, RZ, P1, !PT ;  /* 0x000000068a8a7c10 */ /* 0x008fe40008ffe4ff */
[----:B------:R-:W-:Y:S02]  /*382f0*/  IADD3 R130, P0, R130, UR7, RZ ;  /* 0x0000000782827c10 */ /* 0x000fe4000ff1e0ff */
[----:B------:R-:W-:-:S02]  /*38300*/  MOV R125, R138 ;  /* 0x0000008a007d7202 */ /* 0x000fc40000000f00 */
[----:B----4-:R-:W-:Y:S01]  /*38310*/  IADD3.X R136, R136, UR6, RZ, P0, !PT ;  /* 0x0000000688887c10 */ /* 0x010fe200087fe4ff */
[----:B------:R-:W-:Y:S04]  /*38320*/  STL [R1+0xd4c], R130 ;  /* 0x000d4c8201007387 */ /* 0x000fe80000100800 */
[----:B------:R-:W-:Y:S04]  /*38330*/  STL [R1+0xd28], R138 ;  /* 0x000d288a01007387 */ /* 0x000fe80000100800 */
[----:B------:R-:W3:Y:S04]  /*38340*/  LDL.LU R127, [R1+0xa14] ;  /* 0x000a1400017f7983 */ /* 0x000ee80000300800 */
[----:B------:R-:W4:Y:S01]  /*38350*/  LDL.LU R134, [R1+0x9f0] ;  /* 0x0009f00001867983 */ /* 0x000f220000300800 */
[----:B------:R-:W-:-:S03]  /*38360*/  IADD3 R126, P1, R126, UR7, RZ ;  /* 0x000000077e7e7c10 */ /* 0x000fc6000ff3e0ff */
[----:B------:R1:W-:Y:S04]  /*38370*/  LDGSTS.E [R2+0x2dc00], [R124.64], P3 ;  /* 0x2dc000007c027fae */ /* 0x0003e80009921848 */
[----:B------:R-:W-:Y:S04]  /*38380*/  STL [R1+0xd6c], R126 ;  /* 0x000d6c7e01007387 */ /* 0x000fe80000100800 */
[----:B------:R2:W-:Y:S04]  /*38390*/  STL [R1+0xd48], R136 ;  /* 0x000d488801007387 */ /* 0x0005e80000100800 */
[----:B------:R-:W4:Y:S01]  /*383a0*/  LDL.LU R140, [R1+0xa34] ;  /* 0x000a3400018c7983 */ /* 0x000f220000300800 */
[----:B-1----:R-:W-:-:S03]  /*383b0*/  IMAD.MOV.U32 R125, RZ, RZ, R136 ;  /* 0x000000ffff7d7224 */ /* 0x002fc600078e0088 */
[----:B--2---:R-:W2:Y:S01]  /*383c0*/  LDL.LU R136, [R1+0xa10] ;  /* 0x000a100001887983 */ /* 0x004ea20000300800 */
[----:B------:R-:W-:Y:S01]  /*383d0*/  IADD3.X R135, R135, UR6, RZ, P1, !PT ;  /* 0x0000000687877c10 */ /* 0x000fe20008ffe4ff */
[----:B------:R-:W-:-:S05]  /*383e0*/  IMAD.MOV.U32 R124, RZ, RZ, R130 ;  /* 0x000000ffff7c7224 */ /* 0x000fca00078e0082 */
[----:B------:R1:W-:Y:S01]  /*383f0*/  LDGSTS.E [R2+0x2e400], [R124.64], P3 ;  /* 0x2e4000007c027fae */ /* 0x0003e20009921848 */
[----:B------:R-:W-:-:S05]  /*38400*/  IADD3 R3, P0, R3, UR7, RZ ;  /* 0x0000000703037c10 */ /* 0x000fca000ff1e0ff */
[----:B------:R-:W-:Y:S04]  /*38410*/  STL [R1+0xd8c], R3 ;  /* 0x000d8c0301007387 */ /* 0x000fe80000100800 */
[----:B------:R1:W-:Y:S04]  /*38420*/  STL [R1+0xd68], R135 ;  /* 0x000d688701007387 */ /* 0x0003e80000100800 */
[----:B------:R-:W2:Y:S04]  /*38430*/  LDL.LU R130, [R1+0xa54] ;  /* 0x000a540001827983 */ /* 0x000ea80000300800 */
[----:B------:R-:W2:Y:S01]  /*38440*/  LDL.LU R141, [R1+0xa30] ;  /* 0x000a3000018d7983 */ /* 0x000ea20000300800 */
[----:B------:R-:W-:Y:S01]  /*38450*/  IADD3.X R133, R133, UR6, RZ, P0, !PT ;  /* 0x0000000685857c10 */ /* 0x000fe200087fe4ff */
        /* <DEDUP_REMOVED lines=8> */
[----:B-1----:R-:W-:Y:S01]  /*384e0*/  IMAD.MOV.U32 R125, RZ, RZ, R133 ;  /* 0x000000ffff7d7224 */ /* 0x002fe200078e0085 */
[----:B------:R-:W-:Y:S01]  /*384f0*/  SHF.R.S32.HI R133, RZ, 0x6, R252 ;  /* 0x00000006ff857819 */ /* 0x000fe200000114fc */
[----:B------:R-:W-:-:S02]  /*38500*/  IMAD.MOV.U32 R124, RZ, RZ, R3 ;  /* 0x000000ffff7c7224 */ /* 0x000fc400078e0003 */
[----:B------:R-:W-:Y:S01]  /*38510*/  IMAD.SHL.U32 R252, R142, 0x4, RZ ;  /* 0x000000048efc7824 */ /* 0x000fe200078e00ff */
[----:B------:R-:W-:Y:S02]  /*38520*/  IADD3 R129, P0, R129, UR7, RZ ;  /* 0x0000000781817c10 */ /* 0x000fe4000ff1e0ff */
[----:B------:R-:W-:Y:S01]  /*38530*/  SGXT R133, R133, 0x1 ;  /* 0x000000018585781a */ /* 0x000fe20000000200 */
[----:B------:R1:W-:Y:S01]  /*38540*/  LDGSTS.E [R2+0x2f400], [R124.64], P3 ;  /* 0x2f4000007c027fae */ /* 0x0003e20009921848 */
[----:B------:R-:W-:Y:S02]  /*38550*/  IADD3.X R139, R139, UR6, RZ, P1, !PT ;  /* 0x000000068b8b7c10 */ /* 0x000fe40008ffe4ff */
[----:B------:R-:W-:Y:S01]  /*38560*/  IADD3 R132, P1, R132, UR7, RZ ;  /* 0x0000000784847c10 */ /* 0x000fe2000ff3e0ff */
[----:B------:R-:W-:Y:S01]  /*38570*/  STL [R1+0x9d4], R129 ;  /* 0x0009d48101007387 */ /* 0x000fe20000100800 */
[----:B------:R-:W-:-:S03]  /*38580*/  IMAD.U32 R3, RZ, RZ, UR5 ;  /* 0x00000005ff037e24 */ /* 0x000fc6000f8e00ff */
[----:B------:R1:W-:Y:S02]  /*38590*/  STL [R1+0xda8], R139 ;  /* 0x000da88b01007387 */ /* 0x0003e40000100800 */
[----:B-1----:R-:W-:Y:S01]  /*385a0*/  IMAD.MOV.U32 R124, RZ, RZ, R131 ;  /* 0x000000ffff7c7224 */ /* 0x002fe200078e0083 */
[----:B------:R-:W-:Y:S01]  /*385b0*/  LOP3.LUT R131, R252, 0x110, R133, 0x78, !PT ;  /* 0x00000110fc837812 */ /* 0x000fe200078e7885 */
[----:B------:R-:W2:Y:S01]  /*385c0*/  LDL.LU R138, [R1+0xa94] ;  /* 0x000a9400018a7983 */ /* 0x000ea20000300800 */
[----:B------:R-:W-:Y:S02]  /*385d0*/  IMAD.MOV.U32 R125, RZ, RZ, R139 ;  /* 0x000000ffff7d7224 */ /* 0x000fe400078e008b */
[----:B------:R-:W-:Y:S01]  /*385e0*/  LOP3.LUT R131, R131, 0x60, RZ, 0x3c, !PT ;  /* 0x0000006083837812 */ /* 0x000fe200078e3cff */
[----:B------:R-:W2:Y:S04]  /*385f0*/  LDL.LU R133, [R1+0xa70] ;  /* 0x000a700001857983 */ /* 0x000ea80000300800 */
[----:B------:R-:W-:Y:S01]  /*38600*/  STL [R1+0x9f4], R132 ;  /* 0x0009f48401007387 */ /* 0x000fe20000100800 */
[----:B------:R-:W-:-:S03]  /*38610*/  IMAD R3, R3, 0x10000, R131 ;  /* 0x0001000003037824 */ /* 0x000fc600078e0283 */
[----:B------:R1:W-:Y:S01]  /*38620*/  LDGSTS.E [R2+0x2fc00], [R124.64], P3 ;  /* 0x2fc000007c027fae */ /* 0x0003e20009921848 */
[----:B------:R-:W-:Y:S01]  /*38630*/  IADD3.X R137, R137, UR6, RZ, P0, !PT ;  /* 0x0000000689897c10 */ /* 0x000fe200087fe4ff */
[----:B-1----:R-:W-:-:S04]  /*38640*/  IMAD.MOV.U32 R124, RZ, RZ, R129 ;  /* 0x000000ffff7c7224 */ /* 0x002fc800078e0081 */
[----:B------:R1:W-:Y:S01]  /*38650*/  STL [R1+0x9d0], R137 ;  /* 0x0009d08901007387 */ /* 0x0003e20000100800 */
[----:B------:R-:W-:-:S03]  /*38660*/  IMAD.MOV.U32 R125, RZ, RZ, R137 ;  /* 0x000000ffff7d7224 */ /* 0x000fc600078e0089 */
[----:B------:R-:W2:Y:S04]  /*38670*/  LDL.LU R139, [R1+0xa90] ;  /* 0x000a9000018b7983 */ /* 0x000ea80000300800 */
[----:B------:R-:W2:Y:S04]  /*38680*/  LDL.LU R131, [R1+0xab4] ;  /* 0x000ab40001837983 */ /* 0x000ea80000300800 */
[----:B-1----:R-:W2:Y:S04]  /*38690*/  LDL.LU R137, [R1+0xab0] ;  /* 0x000ab00001897983 */ /* 0x002ea80000300800 */
[----:B------:R1:W-:Y:S02]  /*386a0*/  LDGSTS.E [R3+0x20600], [R124.64], P3 ;  /* 0x206000007c037fae */ /* 0x0003e40009921848 */
[----:B-1----:R-:W-:Y:S01]  /*386b0*/  IMAD.MOV.U32 R124, RZ, RZ, R132 ;  /* 0x000000ffff7c7224 */ /* 0x002fe200078e0084 */
[----:B---3--:R-:W-:-:S02]  /*386c0*/  IADD3 R127, P0, R127, UR7, RZ ;  /* 0x000000077f7f7c10 */ /* 0x008fc4000ff1e0ff */
[----:B----4-:R-:W-:-:S03]  /*386d0*/  IADD3.X R134, R134, UR6, RZ, P1, !PT ;  /* 0x0000000686867c10 */ /* 0x010fc60008ffe4ff */
[----:B------:R-:W-:Y:S04]  /*386e0*/  STL [R1+0xa14], R127 ;  /* 0x000a147f01007387 */ /* 0x000fe80000100800 */
[----:B------:R1:W-:Y:S01]  /*386f0*/  STL [R1+0x9f0], R134 ;  /* 0x0009f08601007387 */ /* 0x0003e20000100800 */
[----:B------:R-:W-:-:S03]  /*38700*/  IMAD.MOV.U32 R125, RZ, RZ, R134 ;  /* 0x000000ffff7d7224 */ /* 0x000fc600078e0086 */
[----:B------:R-:W3:Y:S04]  /*38710*/  LDL.LU R129, [R1+0xad4] ;  /* 0x000ad40001817983 */ /* 0x000ee80000300800 */
[----:B------:R4:W-:Y:S01]  /*38720*/  LDGSTS.E [R3+0x20e00], [R124.64], P3 ;  /* 0x20e000007c037fae */ /* 0x0009e20009921848 */
[----:B------:R-:W-:-:S03]  /*38730*/  IADD3 R140, P1, R140, UR7, RZ ;  /* 0x000000078c8c7c10 */ /* 0x000fc6000ff3e0ff */
[----:B-1----:R-:W3:Y:S01]  /*38740*/  LDL.LU R134, [R1+0xad0] ;  /* 0x000ad00001867983 */ /* 0x002ee20000300800 */
[----:B--2---:R-:W-:-:S03]  /*38750*/  IADD3.X R136, R136, UR6, RZ, P0, !PT ;  /* 0x0000000688887c10 */ /* 0x004fc600087fe4ff */
[----:B------:R-:W-:Y:S04]  /*38760*/  STL [R1+0xa34], R140 ;  /* 0x000a348c01007387 */ /* 0x000fe80000100800 */
[----:B------:R1:W-:Y:S04]  /*38770*/  STL [R1+0xa10], R136 ;  /* 0x000a108801007387 */ /* 0x0003e80000100800 */
[----:B------:R-:W2:Y:S01]  /*38780*/  LDL.LU R132, [R1+0xaf4] ;  /* 0x000af40001847983 */ /* 0x000ea20000300800 */
[----:B----4-:R-:W-:Y:S02]  /*38790*/  IMAD.MOV.U32 R125, RZ, RZ, R136 ;  /* 0x000000ffff7d7224 */ /* 0x010fe400078e0088 */
[----:B------:R-:W-:Y:S01]  /*387a0*/  IMAD.MOV.U32 R124, RZ, RZ, R127 ;  /* 0x000000ffff7c7224 */ /* 0x000fe200078e007f */
[----:B-1----:R-:W3:Y:S04]  /*387b0*/  LDL.LU R136, [R1+0xaf0] ;  /* 0x000af00001887983 */ /* 0x002ee80000300800 */
[----:B------:R1:W-:Y:S01]  /*387c0*/  LDGSTS.E [R3+0x21600], [R124.64], P3 ;  /* 0x216000007c037fae */ /* 0x0003e20009921848 */
[----:B------:R-:W-:-:S02]  /*387d0*/  IADD3 R130, P0, R130, UR7, RZ ;  /* 0x0000000782827c10 */ /* 0x000fc4000ff1e0ff */
[----:B------:R-:W-:-:S03]  /*387e0*/  IADD3.X R141, R141, UR6, RZ, P1, !PT ;  /* 0x000000068d8d7c10 */ /* 0x000fc60008ffe4ff */
[----:B------:R-:W-:Y:S04]  /*387f0*/  STL [R1+0xa54], R130 ;  /* 0x000a548201007387 */ /* 0x000fe80000100800 */
[----:B------:R-:W-:Y:S04]  /*38800*/  STL [R1+0xa30], R141 ;  /* 0x000a308d01007387 */ /* 0x000fe80000100800 */
[----:B------:R-:W3:Y:S01]  /*38810*/  LDL.LU R127, [R1+0xb14] ;  /* 0x000b1400017f7983 */ /* 0x000ee20000300800 */
[----:B-1----:R-:W-:Y:S01]  /*38820*/  MOV R124, R140 ;  /* 0x0000008c007c7202 */ /* 0x002fe20000000f00 */
[----:B------:R-:W-:-:S02]  /*38830*/  IMAD.MOV.U32 R125, RZ, RZ, R141 ;  /* 0x000000ffff7d7224 */ /* 0x000fc400078e008d */
[----:B------:R-:W3:Y:S04]  /*38840*/  LDL.LU R2, [R1+0xb34] ;  /* 0x000b340001027983 */ /* 0x000ee80000300800 */
[----:B------:R1:W-:Y:S01]  /*38850*/  LDGSTS.E [R3+0x21e00], [R124.64], P3 ;  /* 0x21e000007c037fae */ /* 0x0003e20009921848 */
[----:B------:R-:W-:Y:S02]  /*38860*/  IADD3 R126, P1, R126, UR7, RZ ;  /* 0x000000077e7e7c10 */ /* 0x000fe4000ff3e0ff */
[----:B------:R-:W-:-:S03]  /*38870*/  IADD3.X R135, R135, UR6, RZ, P0, !PT ;  /* 0x0000000687877c10 */ /* 0x000fc600087fe4ff */
[----:B------:R-:W-:Y:S04]  /*38880*/  STL [R1+0xa74], R126 ;  /* 0x000a747e01007387 */ /* 0x000fe80000100800 */
[----:B------:R1:W-:Y:S02]  /*38890*/  STL [R1+0xa50], R135 ;  /* 0x000a508701007387 */ /* 0x0003e40000100800 */
[----:B-1----:R-:W-:Y:S02]  /*388a0*/  IMAD.MOV.U32 R125, RZ, RZ, R135 ;  /* 0x000000ffff7d7224 */ /* 0x002fe400078e0087 */
[----:B------:R-:W3:Y:S01]  /*388b0*/  LDL.LU R135, [R1+0xb10] ;  /* 0x000b100001877983 */ /* 0x000ee20000300800 */
[----:B------:R-:W-:-:S05]  /*388c0*/  IMAD.MOV.U32 R124, RZ, RZ, R130 ;  /* 0x000000ffff7c7224 */ /* 0x000fca00078e0082 */
[----:B------:R1:W-:Y:S01]  /*388d0*/  LDGSTS.E [R3+0x22600], [R124.64], P3 ;  /* 0x226000007c037fae */ /* 0x0003e20009921848 */
[----:B------:R-:W-:Y:S02]  /*388e0*/  IADD3 R138, P0, R138, UR7, RZ ;  /* 0x000000078a8a7c10 */ /* 0x000fe4000ff1e0ff */
[----:B------:R-:W-:-:S03]  /*388f0*/  IADD3.X R133, R133, UR6, RZ, P1, !PT ;  /* 0x0000000685857c10 */ /* 0x000fc60008ffe4ff */
[----:B------:R-:W-:Y:S04]  /*38900*/  STL [R1+0xa94], R138 ;  /* 0x000a948a01007387 */ /* 0x000fe80000100800 */
[----:B------:R1:W-:Y:S02]  /*38910*/  STL [R1+0xa70], R133 ;  /* 0x000a708501007387 */ /* 0x0003e40000100800 */
[----:B-1----:R-:W-:Y:S02]  /*38920*/  IMAD.MOV.U32 R125, RZ, RZ, R133 ;  /* 0x000000ffff7d7224 */ /* 0x002fe400078e0085 */
[----:B------:R-:W3:Y:S01]  /*38930*/  LDL.LU R130, [R1+0xb54] ;  /* 0x000b540001827983 */ /* 0x000ee20000300800 */
[----:B------:R-:W-:-:S03]  /*38940*/  IMAD.MOV.U32 R124, RZ, RZ, R126 ;  /* 0x000000ffff7c7224 */ /* 0x000fc600078e007e */
[----:B------:R-:W3:Y:S04]  /*38950*/  LDL.LU R133, [R1+0xb30] ;  /* 0x000b300001857983 */ /* 0x000ee80000300800 */
[----:B------:R1:W-:Y:S01]  /*38960*/  LDGSTS.E [R3+0x22e00], [R124.64], P3 ;  /* 0x22e000007c037fae */ /* 0x0003e20009921848 */
[----:B------:R-:W-:Y:S02]  /*38970*/  IADD3.X R139, R139, UR6, RZ, P0, !PT ;  /* 0x000000068b8b7c10 */ /* 0x000fe400087fe4ff */
[----:B------:R-:W-:Y:S01]  /*38980*/  IADD3 R131, P1, R131, UR7, RZ ;  /* 0x0000000783837c10 */ /* 0x000fe2000ff3e0ff */
[----:B-1----:R-:W-:-:S04]  /*38990*/  IMAD.MOV.U32 R124, RZ, RZ, R138 ;  /* 0x000000ffff7c7224 */ /* 0x002fc800078e008a */
[----:B------:R-:W-:Y:S01]  /*389a0*/  STL [R1+0xab4], R131 ;  /* 0x000ab48301007387 */ /* 0x000fe20000100800 */
[----:B------:R-:W-:-:S03]  /*389b0*/  IADD3.X R137, R137, UR6, RZ, P1, !PT ;  /* 0x0000000689897c10 */ /* 0x000fc60008ffe4ff */
[----:B------:R1:W-:Y:S01]  /*389c0*/  STL [R1+0xa90], R139 ;  /* 0x000a908b01007387 */ /* 0x0003e20000100800 */
[----:B------:R-:W-:-:S03]  /*389d0*/  IMAD.MOV.U32 R125, RZ, RZ, R139 ;  /* 0x000000ffff7d7224 */ /* 0x000fc600078e008b */
[----:B------:R-:W3:Y:S04]  /*389e0*/  LDL.LU R126, [R1+0xb74] ;  /* 0x000b7400017e7983 */ /* 0x000ee80000300800 */
[----:B------:R-:W3:Y:S04]  /*389f0*/  LDL.LU R141, [R1+0xb50] ;  /* 0x000b5000018d7983 */ /* 0x000ee80000300800 */
[----:B------:R1:W-:Y:S02]  /*38a00*/  LDGSTS.E [R3+0x23600], [R124.64], P3 ;  /* 0x236000007c037fae */ /* 0x0003e40009921848 */
[----:B-1----:R-:W-:-:S02]  /*38a10*/  IMAD.MOV.U32 R124, RZ, RZ, R131 ;  /* 0x000000ffff7c7224 */ /* 0x002fc400078e0083 */
[----:B------:R-:W-:-:S05]  /*38a20*/  IMAD.MOV.U32 R125, RZ, RZ, R137 ;  /* 0x000000ffff7d7224 */ /* 0x000fca00078e0089 */
[----:B------:R1:W-:Y:S01]  /*38a30*/  LDGSTS.E [R3+0x23e00], [R124.64], P3 ;  /* 0x23e000007c037fae */ /* 0x0003e20009921848 */
[----:B---3--:R-:W-:-:S05]  /*38a40*/  IADD3 R129, P0, R129, UR7, RZ ;  /* 0x0000000781817c10 */ /* 0x008fca000ff1e0ff */
[----:B------:R-:W-:Y:S01]  /*38a50*/  STL [R1+0xad4], R129 ;  /* 0x000ad48101007387 */ /* 0x000fe20000100800 */
[----:B------:R-:W-:-:S03]  /*38a60*/  IADD3.X R134, R134, UR6, RZ, P0, !PT ;  /* 0x0000000686867c10 */ /* 0x000fc600087fe4ff */
[----:B------:R3:W-:Y:S04]  /*38a70*/  STL [R1+0xab0], R137 ;  /* 0x000ab08901007387 */ /* 0x0007e80000100800 */
[----:B------:R-:W4:Y:S04]  /*38a80*/  LDL.LU R139, [R1+0xb94] ;  /* 0x000b9400018b7983 */ /* 0x000f280000300800 */
[----:B------:R-:W4:Y:S01]  /*38a90*/  LDL.LU R131, [R1+0xb70] ;  /* 0x000b700001837983 */ /* 0x000f220000300800 */
[----:B--2---:R-:W-:-:S05]  /*38aa0*/  IADD3 R132, P1, R132, UR7, RZ ;  /* 0x0000000784847c10 */ /* 0x004fca000ff3e0ff */
[----:B------:R-:W-:Y:S04]  /*38ab0*/  STL [R1+0xaf4], R132 ;  /* 0x000af48401007387 */ /* 0x000fe80000100800 */
[----:B------:R2:W-:Y:S04]  /*38ac0*/  STL [R1+0xad0], R134 ;  /* 0x000ad08601007387 */ /* 0x0005e80000100800 */
[----:B---3--:R-:W3:Y:S04]  /*38ad0*/  LDL.LU R137, [R1+0xbb4] ;  /* 0x000bb40001897983 */ /* 0x008ee80000300800 */
[----:B------:R-:W3:Y:S01]  /*38ae0*/  LDL.LU R140, [R1+0xb90] ;  /* 0x000b9000018c7983 */ /* 0x000ee20000300800 */
[----:B------:R-:W-:Y:S01]  /*38af0*/  IADD3.X R136, R136, UR6, RZ, P1, !PT ;  /* 0x0000000688887c10 */ /* 0x000fe20008ffe4ff */
[----:B-1----:R-:W-:-:S02]  /*38b00*/  IMAD.MOV.U32 R124, RZ, RZ, R129 ;  /* 0x000000ffff7c7224 */ /* 0x002fc400078e0081 */
[----:B------:R-:W-:-:S05]  /*38b10*/  IMAD.MOV.U32 R125, RZ, RZ, R134 ;  /* 0x000000ffff7d7224 */ /* 0x000fca00078e0086 */
[----:B------:R1:W-:Y:S01]  /*38b20*/  LDGSTS.E [R3+0x24600], [R124.64], P3 ;  /* 0x246000007c037fae */ /* 0x0003e20009921848 */
[----:B------:R-:W-:-:S05]  /*38b30*/  IADD3 R127, P0, R127, UR7, RZ ;  /* 0x000000077f7f7c10 */ /* 0x000fca000ff1e0ff */
[----:B------:R-:W-:Y:S04]  /*38b40*/  STL [R1+0xb14], R127 ;  /* 0x000b147f01007387 */ /* 0x000fe80000100800 */
[----:B------:R2:W-:Y:S04]  /*38b50*/  STL [R1+0xaf0], R136 ;  /* 0x000af08801007387 */ /* 0x0005e80000100800 */
[----:B------:R-:W3:Y:S01]  /*38b60*/  LDL.LU R138, [R1+0xbb0] ;  /* 0x000bb000018a7983 */ /* 0x000ee20000300800 */
[----:B------:R-:W-:-:S03]  /*38b70*/  IADD3 R2, P1, R2, UR7, RZ ;  /* 0x0000000702027c10 */ /* 0x000fc6000ff3e0ff */
[----:B------:R-:W3:Y:S01]  /*38b80*/  LDL.LU R129, [R1+0xbd4] ;  /* 0x000bd40001817983 */ /* 0x000ee20000300800 */
[----:B-1----:R-:W-:Y:S02]  /*38b90*/  IMAD.MOV.U32 R124, RZ, RZ, R132 ;  /* 0x000000ffff7c7224 */ /* 0x002fe400078e0084 */
[----:B------:R-:W-:Y:S01]  /*38ba0*/  IMAD.MOV.U32 R125, RZ, RZ, R136 ;  /* 0x000000ffff7d7224 */ /* 0x000fe200078e0088 */
[----:B--2---:R-:W3:Y:S04]  /*38bb0*/  LDL.LU R134, [R1+0xbf4] ;  /* 0x000bf40001867983 */ /* 0x004ee80000300800 */
[----:B------:R-:W3:Y:S04]  /*38bc0*/  LDL.LU R136, [R1+0xbd0] ;  /* 0x000bd00001887983 */ /* 0x000ee80000300800 */
[----:B------:R-:W-:Y:S04]  /*38bd0*/  STL [R1+0xb34], R2 ;  /* 0x000b340201007387 */ /* 0x000fe80000100800 */
[----:B------:R1:W-:Y:S01]  /*38be0*/  LDGSTS.E [R3+0x24e00], [R124.64], P3 ;  /* 0x24e000007c037fae */ /* 0x0003e20009921848 */
[----:B------:R-:W-:-:S05]  /*38bf0*/  IADD3.X R135, R135, UR6, RZ, P0, !PT ;  /* 0x0000000687877c10 */ /* 0x000fca00087fe4ff */
[----:B------:R1:W-:Y:S04]  /*38c00*/  STL [R1+0xb10], R135 ;  /* 0x000b108701007387 */ /* 0x0003e80000100800 */
[----:B------:R-:W3:Y:S01]  /*38c10*/  LDL.LU R132, [R1+0xc14] ;  /* 0x000c140001847983 */ /* 0x000ee20000300800 */
[----:B-1----:R-:W-:-:S03]  /*38c20*/  IMAD.MOV.U32 R125, RZ, RZ, R135 ;  /* 0x000000ffff7d7224 */ /* 0x002fc600078e0087 */
[----:B------:R-:W3:Y:S01]  /*38c30*/  LDL.LU R135, [R1+0xbf0] ;  /* 0x000bf00001877983 */ /* 0x000ee20000300800 */
[----:B------:R-:W-:Y:S01]  /*38c40*/  IMAD.MOV.U32 R124, RZ, RZ, R127 ;  /* 0x000000ffff7c7224 */ /* 0x000fe200078e007f */
[----:B------:R-:W-:-:S04]  /*38c50*/  IADD3 R130, P0, R130, UR7, RZ ;  /* 0x0000000782827c10 */ /* 0x000fc8000ff1e0ff */
[----:B------:R1:W-:Y:S01]  /*38c60*/  LDGSTS.E [R3+0x25600], [R124.64], P3 ;  /* 0x256000007c037fae */ /* 0x0003e20009921848 */
        /* <DEDUP_REMOVED lines=8> */
[----:B------:R-:W-:Y:S02]  /*38cf0*/  IADD3 R126, P1, R126, UR7, RZ ;  /* 0x000000077e7e7c10 */ /* 0x000fe4000ff3e0ff */
[----:B------:R-:W-:-:S03]  /*38d00*/  IADD3.X R141, R141, UR6, RZ, P0, !PT ;  /* 0x000000068d8d7c10 */ /* 0x000fc600087fe4ff */
[----:B------:R-:W-:Y:S01]  /*38d10*/  STL [R1+0xb74], R126 ;  /* 0x000b747e01007387 */ /* 0x000fe20000100800 */
[----:B-1----:R-:W-:-:S03]  /*38d20*/  MOV R124, R130 ;  /* 0x00000082007c7202 */ /* 0x002fc60000000f00 */
[----:B------:R-:W-:Y:S01]  /*38d30*/  STL [R1+0xb50], R141 ;  /* 0x000b508d01007387 */ /* 0x000fe20000100800 */
[----:B------:R-:W-:-:S03]  /*38d40*/  IMAD.MOV.U32 R125, RZ, RZ, R141 ;  /* 0x000000ffff7d7224 */ /* 0x000fc600078e008d */
[----:B------:R-:W3:Y:S04]  /*38d50*/  LDL.LU R2, [R1+0xc54] ;  /* 0x000c540001027983 */ /* 0x000ee80000300800 */
[----:B------:R-:W3:Y:S04]  /*38d60*/  LDL.LU R130, [R1+0xc30] ;  /* 0x000c300001827983 */ /* 0x000ee80000300800 */
[----:B------:R1:W-:Y:S02]  /*38d70*/  LDGSTS.E [R3+0x26600], [R124.64], P3 ;  /* 0x266000007c037fae */ /* 0x0003e40009921848 */
[----:B-1----:R-:W-:Y:S01]  /*38d80*/  IMAD.MOV.U32 R124, RZ, RZ, R126 ;  /* 0x000000ffff7c7224 */ /* 0x002fe200078e007e */
[----:B----4-:R-:W-:-:S02]  /*38d90*/  IADD3 R139, P0, R139, UR7, RZ ;  /* 0x000000078b8b7c10 */ /* 0x010fc4000ff1e0ff */
[----:B------:R-:W-:-:S03]  /*38da0*/  IADD3.X R131, R131, UR6, RZ, P1, !PT ;  /* 0x0000000683837c10 */ /* 0x000fc60008ffe4ff */
[----:B------:R-:W-:Y:S04]  /*38db0*/  STL [R1+0xb94], R139 ;  /* 0x000b948b01007387 */ /* 0x000fe80000100800 */
[----:B------:R1:W-:Y:S01]  /*38dc0*/  STL [R1+0xb70], R131 ;  /* 0x000b708301007387 */ /* 0x0003e20000100800 */
[----:B------:R-:W-:-:S05]  /*38dd0*/  IMAD.MOV.U32 R125, RZ, RZ, R131 ;  /* 0x000000ffff7d7224 */ /* 0x000fca00078e0083 */
[----:B------:R4:W-:Y:S04]  /*38de0*/  LDGSTS.E [R3+0x26e00], [R124.64], P3 ;  /* 0x26e000007c037fae */ /* 0x0009e80009921848 */
[----:B-1----:R-:W2:Y:S01]  /*38df0*/  LDL.LU R131, [R1+0xc50] ;  /* 0x000c500001837983 */ /* 0x002ea20000300800 */
[----:B---3--:R-:W-:Y:S02]  /*38e00*/  IADD3 R137, P1, R137, UR7, RZ ;  /* 0x0000000789897c10 */ /* 0x008fe4000ff3e0ff */
[----:B------:R-:W-:-:S03]  /*38e10*/  IADD3.X R140, R140, UR6, RZ, P0, !PT ;  /* 0x000000068c8c7c10 */ /* 0x000fc600087fe4ff */
[----:B------:R-:W-:Y:S04]  /*38e20*/  STL [R1+0xbb4], R137 ;  /* 0x000bb48901007387 */ /* 0x000fe80000100800 */
[----:B------:R-:W-:Y:S04]  /*38e30*/  STL [R1+0xb90], R140 ;  /* 0x000b908c01007387 */ /* 0x000fe80000100800 */
[----:B------:R-:W3:Y:S01]  /*38e40*/  LDL.LU R126, [R1+0xc74] ;  /* 0x000c7400017e7983 */ /* 0x000ee20000300800 */
[----:B----4-:R-:W-:Y:S02]  /*38e50*/  IMAD.MOV.U32 R124, RZ, RZ, R139 ;  /* 0x000000ffff7c7224 */ /* 0x010fe400078e008b */
[----:B------:R-:W-:-:S05]  /*38e60*/  IMAD.MOV.U32 R125, RZ, RZ, R140 ;  /* 0x000000ffff7d7224 */ /* 0x000fca00078e008c */
[----:B------:R1:W-:Y:S02]  /*38e70*/  LDGSTS.E [R3+0x27600], [R124.64], P3 ;  /* 0x276000007c037fae */ /* 0x0003e40009921848 */
[----:B-1----:R-:W-:Y:S01]  /*38e80*/  IMAD.MOV.U32 R124, RZ, RZ, R137 ;  /* 0x000000ffff7c7224 */ /* 0x002fe200078e0089 */
[----:B------:R-:W-:Y:S02]  /*38e90*/  IADD3.X R138, R138, UR6, RZ, P1, !PT ;  /* 0x000000068a8a7c10 */ /* 0x000fe40008ffe4ff */
[----:B------:R-:W-:-:S03]  /*38ea0*/  IADD3 R129, P0, R129, UR7, RZ ;  /* 0x0000000781817c10 */ /* 0x000fc6000ff1e0ff */
[----:B------:R-:W-:Y:S01]  /*38eb0*/  IMAD.MOV.U32 R125, RZ, RZ, R138 ;  /* 0x000000ffff7d7224 */ /* 0x000fe200078e008a */
[----:B------:R-:W-:Y:S01]  /*38ec0*/  IADD3 R134, P1, R134, UR7, RZ ;  /* 0x0000000786867c10 */ /* 0x000fe2000ff3e0ff */
[----:B------:R1:W-:Y:S01]  /*38ed0*/  STL [R1+0xbd4], R129 ;  /* 0x000bd48101007387 */ /* 0x0003e20000100800 */
[----:B------:R-:W-:-:S03]  /*38ee0*/  IADD3.X R136, R136, UR6, RZ, P0, !PT ;  /* 0x0000000688887c10 */ /* 0x000fc600087fe4ff */
[----:B------:R4:W-:Y:S04]  /*38ef0*/  STL [R1+0xbb0], R138 ;  /* 0x000bb08a01007387 */ /* 0x0009e80000100800 */
[----:B------:R-:W3:Y:S04]  /*38f00*/  LDL.LU R176, [R1+0xc94] ;  /* 0x000c940001b07983 */ /* 0x000ee80000300800 */
[----:B------:R-:W-:Y:S04]  /*38f10*/  STL [R1+0xbf4], R134 ;  /* 0x000bf48601007387 */ /* 0x000fe80000100800 */
[----:B------:R1:W-:Y:S04]  /*38f20*/  LDGSTS.E [R3+0x27e00], [R124.64], P3 ;  /* 0x27e000007c037fae */ /* 0x0003e80009921848 */
[----:B------:R4:W-:Y:S01]  /*38f30*/  STL [R1+0xbd0], R136 ;  /* 0x000bd08801007387 */ /* 0x0009e20000100800 */
[----:B------:R-:W-:-:S02]  /*38f40*/  IADD3 R132, P0, R132, UR7, RZ ;  /* 0x0000000784847c10 */ /* 0x000fc4000ff1e0ff */
[----:B------:R-:W-:Y:S01]  /*38f50*/  IADD3.X R135, R135, UR6, RZ, P1, !PT ;  /* 0x0000000687877c10 */ /* 0x000fe20008ffe4ff */
[----:B-1----:R-:W-:Y:S02]  /*38f60*/  IMAD.MOV.U32 R124, RZ, RZ, R129 ;  /* 0x000000ffff7c7224 */ /* 0x002fe400078e0081 */
[----:B------:R-:W3:Y:S04]  /*38f70*/  LDL.LU R129, [R1+0xc70] ;  /* 0x000c700001817983 */ /* 0x000ee80000300800 */
[----:B------:R-:W-:Y:S04]  /*38f80*/  STL [R1+0xc14], R132 ;  /* 0x000c148401007387 */ /* 0x000fe80000100800 */
[----:B------:R1:W-:Y:S04]  /*38f90*/  STL [R1+0xbf0], R135 ;  /* 0x000bf08701007387 */ /* 0x0003e80000100800 */
[----:B------:R-:W3:Y:S04]  /*38fa0*/  LDL.LU R142, [R1+0xcb4] ;  /* 0x000cb400018e7983 */ /* 0x000ee80000300800 */
[----:B------:R-:W3:Y:S01]  /*38fb0*/  LDL.LU R177, [R1+0xc90] ;  /* 0x000c900001b17983 */ /* 0x000ee20000300800 */
[----:B------:R-:W-:-:S02]  /*38fc0*/  IADD3 R127, P1, R127, UR7, RZ ;  /* 0x000000077f7f7c10 */ /* 0x000fc4000ff3e0ff */
[----:B------:R-:W-:-:S03]  /*38fd0*/  IADD3.X R133, R133, UR6, RZ, P0, !PT ;  /* 0x0000000685857c10 */ /* 0x000fc600087fe4ff */
[----:B------:R-:W-:Y:S04]  /*38fe0*/  STL [R1+0xc34], R127 ;  /* 0x000c347f01007387 */ /* 0x000fe80000100800 */
[----:B------:R-:W-:Y:S04]  /*38ff0*/  STL [R1+0xc10], R133 ;  /* 0x000c108501007387 */ /* 0x000fe80000100800 */
[----:B------:R-:W3:Y:S04]  /*39000*/  LDL.LU R140, [R1+0xcd4] ;  /* 0x000cd400018c7983 */ /* 0x000ee80000300800 */
[----:B------:R-:W3:Y:S01]  /*39010*/  LDL.LU R143, [R1+0xcb0] ;  /* 0x000cb000018f7983 */ /* 0x000ee20000300800 */
[----:B------:R-:W-:-:S05]  /*39020*/  IMAD.MOV.U32 R125, RZ, RZ, R136 ;  /* 0x000000ffff7d7224 */ /* 0x000fca00078e0088 */
[----:B------:R1:W-:Y:S01]  /*39030*/  LDGSTS.E [R3+0x28600], [R124.64], P3 ;  /* 0x286000007c037fae */ /* 0x0003e20009921848 */
[----:B------:R-:W-:Y:S02]  /*39040*/  IADD3 R2, P0, R2, UR7, RZ ;  /* 0x0000000702027c10 */ /* 0x000fe4000ff1e0ff */
[----:B------:R-:W-:-:S03]  /*39050*/  IADD3.X R130, R130, UR6, RZ, P1, !PT ;  /* 0x0000000682827c10 */ /* 0x000fc60008ffe4ff */
[----:B------:R-:W-:Y:S04]  /*39060*/  STL [R1+0xc54], R2 ;  /* 0x000c540201007387 */ /* 0x000fe80000100800 */
[----:B------:R1:W-:Y:S04]  /*39070*/  STL [R1+0xc30], R130 ;  /* 0x000c308201007387 */ /* 0x0003e80000100800 */
[----:B------:R-:W3:Y:S04]  /*39080*/  LDL.LU R141, [R1+0xcd0] ;  /* 0x000cd000018d7983 */ /* 0x000ee80000300800 */
[----:B----4-:R-:W4:Y:S04]  /*39090*/  LDL.LU R138, [R1+0xcf4] ;  /* 0x000cf400018a7983 */ /* 0x010f280000300800 */
[----:B------:R-:W4:Y:S01]  /*390a0*/  LDL.LU R136, [R1+0xd14] ;  /* 0x000d140001887983 */ /* 0x000f220000300800 */
        /* <DEDUP_REMOVED lines=8> */
[----:B------:R-:W-:-:S05]  /*39130*/  IMAD.MOV.U32 R124, RZ, RZ, R127 ;  /* 0x000000ffff7c7224 */ /* 0x000fca00078e007f */
[----:B------:R1:W-:Y:S02]  /*39140*/  LDGSTS.E [R3+0x29e00], [R124.64], P3 ;  /* 0x29e000007c037fae */ /* 0x0003e40009921848 */
[----:B-1----:R-:W-:Y:S01]  /*39150*/  IMAD.MOV.U32 R124, RZ, RZ, R2 ;  /* 0x000000ffff7c7224 */ /* 0x002fe200078e0002 */
[----:B--2---:R-:W-:Y:S02]  /*39160*/  IADD3.X R131, R131, UR6, RZ, P0, !PT ;  /* 0x0000000683837c10 */ /* 0x004fe400087fe4ff */
[----:B---3--:R-:W-:-:S05]  /*39170*/  IADD3 R126, P1, R126, UR7, RZ ;  /* 0x000000077e7e7c10 */ /* 0x008fca000ff3e0ff */
[----:B------:R-:W-:Y:S04]  /*39180*/  STL [R1+0xc74], R126 ;  /* 0x000c747e01007387 */ /* 0x000fe80000100800 */
[----:B------:R1:W-:Y:S04]  /*39190*/  STL [R1+0xc50], R131 ;  /* 0x000c508301007387 */ /* 0x0003e80000100800 */
[----:B------:R-:W2:Y:S04]  /*391a0*/  LDL.LU R137, [R1+0xd10] ;  /* 0x000d100001897983 */ /* 0x000ea80000300800 */
[----:B------:R-:W3:Y:S04]  /*391b0*/  LDL.LU R135, [R1+0xd30] ;  /* 0x000d300001877983 */ /* 0x000ee80000300800 */
[----:B------:R-:W3:Y:S04]  /*391c0*/  LDL.LU R134, [R1+0xd34] ;  /* 0x000d340001867983 */ /* 0x000ee80000300800 */
[----:B------:R-:W3:Y:S04]  /*391d0*/  LDL.LU R132, [R1+0xd54] ;  /* 0x000d540001847983 */ /* 0x000ee80000300800 */
[----:B------:R-:W3:Y:S04]  /*391e0*/  LDL.LU R130, [R1+0xd74] ;  /* 0x000d740001827983 */ /* 0x000ee80000300800 */
[----:B------:R-:W3:Y:S04]  /*391f0*/  LDL.LU R127, [R1+0xd94] ;  /* 0x000d9400017f7983 */ /* 0x000ee80000300800 */
[----:B------:R-:W3:Y:S01]  /*39200*/  LDL.LU R133, [R1+0xd50] ;  /* 0x000d500001857983 */ /* 0x000ee20000300800 */
[----:B------:R-:W-:-:S05]  /*39210*/  IMAD.MOV.U32 R125, RZ, RZ, R131 ;  /* 0x000000ffff7d7224 */ /* 0x000fca00078e0083 */
[----:B------:R1:W-:Y:S01]  /*39220*/  LDGSTS.E [R3+0x2a600], [R124.64], P3 ;  /* 0x2a6000007c037fae */ /* 0x0003e20009921848 */
[----:B------:R-:W-:-:S05]  /*39230*/  IADD3 R176, P0, R176, UR7, RZ ;  /* 0x00000007b0b07c10 */ /* 0x000fca000ff1e0ff */
[----:B------:R-:W-:Y:S01]  /*39240*/  STL [R1+0xc94], R176 ;  /* 0x000c94b001007387 */ /* 0x000fe20000100800 */
[----:B------:R-:W-:-:S05]  /*39250*/  IADD3.X R129, R129, UR6, RZ, P1, !PT ;  /* 0x0000000681817c10 */ /* 0x000fca0008ffe4ff */
[----:B------:R1:W-:Y:S04]  /*39260*/  STL [R1+0xc70], R129 ;  /* 0x000c708101007387 */ /* 0x0003e80000100800 */
[----:B------:R-:W3:Y:S01]  /*39270*/  LDL.LU R2, [R1+0xdb4] ;  /* 0x000db40001027983 */ /* 0x000ee20000300800 */
[----:B------:R-:W-:-:S03]  /*39280*/  IADD3 R142, P1, R142, UR7, RZ ;  /* 0x000000078e8e7c10 */ /* 0x000fc6000ff3e0ff */
[----:B-1----:R-:W3:Y:S01]  /*39290*/  LDL.LU R131, [R1+0xd70] ;  /* 0x000d700001837983 */ /* 0x002ee20000300800 */
[----:B------:R-:W-:-:S03]  /*392a0*/  IADD3.X R177, R177, UR6, RZ, P0, !PT ;  /* 0x00000006b1b17c10 */ /* 0x000fc600087fe4ff */
[----:B------:R-:W-:Y:S01]  /*392b0*/  STL [R1+0xcb4], R142 ;  /* 0x000cb48e01007387 */ /* 0x000fe20000100800 */
[----:B------:R-:W-:-:S03]  /*392c0*/  IMAD.MOV.U32 R125, RZ, RZ, R129 ;  /* 0x000000ffff7d7224 */ /* 0x000fc600078e0081 */
[----:B------:R-:W-:Y:S04]  /*392d0*/  STL [R1+0xc90], R177 ;  /* 0x000c90b101007387 */ /* 0x000fe80000100800 */
[----:B------:R-:W3:Y:S01]  /*392e0*/  LDL.LU R129, [R1+0xd90] ;  /* 0x000d900001817983 */ /* 0x000ee20000300800 */
[----:B------:R-:W-:-:S03]  /*392f0*/  MOV R124, R126 ;  /* 0x0000007e007c7202 */ /* 0x000fc60000000f00 */
[----:B------:R-:W3:Y:S04]  /*39300*/  LDL.LU R126, [R1+0xdb0] ;  /* 0x000db000017e7983 */ /* 0x000ee80000300800 */
[----:B------:R1:W-:Y:S01]  /*39310*/  LDGSTS.E [R3+0x2ae00], [R124.64], P3 ;  /* 0x2ae000007c037fae */ /* 0x0003e20009921848 */
[----:B------:R-:W-:Y:S02]  /*39320*/  IADD3 R140, P0, R140, UR7, RZ ;  /* 0x000000078c8c7c10 */ /* 0x000fe4000ff1e0ff */
[----:B------:R-:W-:Y:S01]  /*39330*/  IADD3.X R143, R143, UR6, RZ, P1, !PT ;  /* 0x000000068f8f7c10 */ /* 0x000fe20008ffe4ff */
[----:B-1----:R-:W-:Y:S02]  /*39340*/  IMAD.MOV.U32 R124, RZ, RZ, R176 ;  /* 0x000000ffff7c7224 */ /* 0x002fe400078e00b0 */
[----:B------:R-:W-:-:S05]  /*39350*/  IMAD.MOV.U32 R125, RZ, RZ, R177 ;  /* 0x000000ffff7d7224 */ /* 0x000fca00078e00b1 */
[----:B------:R1:W-:Y:S02]  /*39360*/  LDGSTS.E [R3+0x2b600], [R124.64], P3 ;  /* 0x2b6000007c037fae */ /* 0x0003e40009921848 */
[----:B-1----:R-:W-:Y:S02]  /*39370*/  IMAD.MOV.U32 R124, RZ, RZ, R142 ;  /* 0x000000ffff7c7224 */ /* 0x002fe400078e008e */
[----:B------:R-:W-:Y:S01]  /*39380*/  IMAD.MOV.U32 R125, RZ, RZ, R143 ;  /* 0x000000ffff7d7224 */ /* 0x000fe200078e008f */
[----:B------:R-:W-:-:S04]  /*39390*/  IADD3.X R141, R141, UR6, RZ, P0, !PT ;  /* 0x000000068d8d7c10 */ /* 0x000fc800087fe4ff */
[----:B------:R1:W-:Y:S01]  /*393a0*/  LDGSTS.E [R3+0x2be00], [R124.64], P3 ;  /* 0x2be000007c037fae */ /* 0x0003e20009921848 */
[----:B----4-:R-:W-:Y:S02]  /*393b0*/  IADD3 R138, P1, R138, UR7, RZ ;  /* 0x000000078a8a7c10 */ /* 0x010fe4000ff3e0ff */
[----:B------:R-:W-:Y:S02]  /*393c0*/  IADD3 R136, P0, R136, UR7, RZ ;  /* 0x0000000788887c10 */ /* 0x000fe4000ff1e0ff */
[----:B------:R-:W-:Y:S01]  /*393d0*/  IADD3.X R139, R139, UR6, RZ, P1, !PT ;  /* 0x000000068b8b7c10 */ /* 0x000fe20008ffe4ff */
[----:B-1----:R-:W-:Y:S02]  /*393e0*/  IMAD.MOV.U32 R124, RZ, RZ, R140 ;  /* 0x000000ffff7c7224 */ /* 0x002fe400078e008c */
[----:B------:R-:W-:-:S05]  /*393f0*/  IMAD.MOV.U32 R125, RZ, RZ, R141 ;  /* 0x000000ffff7d7224 */ /* 0x000fca00078e008d */
[----:B------:R1:W-:Y:S02]  /*39400*/  LDGSTS.E [R3+0x2c600], [R124.64], P3 ;  /* 0x2c6000007c037fae */ /* 0x0003e40009921848 */
[----:B-1----:R-:W-:Y:S02]  /*39410*/  IMAD.MOV.U32 R124, RZ, RZ, R138 ;  /* 0x000000ffff7c7224 */ /* 0x002fe400078e008a */
[----:B------:R-:W-:-:S05]  /*39420*/  IMAD.MOV.U32 R125, RZ, RZ, R139 ;  /* 0x000000ffff7d7224 */ /* 0x000fca00078e008b */
[----:B------:R1:W-:Y:S02]  /*39430*/  LDGSTS.E [R3+0x2ce00], [R124.64], P3 ;  /* 0x2ce000007c037fae */ /* 0x0003e40009921848 */
[----:B-1----:R-:W-:Y:S02]  /*39440*/  IMAD.MOV.U32 R124, RZ, RZ, R136 ;  /* 0x000000ffff7c7224 */ /* 0x002fe400078e0088 */
[----:B------:R-:W-:Y:S04]  /*39450*/  STL [R1+0xcd4], R140 ;  /* 0x000cd48c01007387 */ /* 0x000fe80000100800 */
[----:B------:R-:W-:Y:S04]  /*39460*/  STL [R1+0xcb0], R143 ;  /* 0x000cb08f01007387 */ /* 0x000fe80000100800 */
[----:B------:R-:W-:Y:S01]  /*39470*/  STL [R1+0xcf4], R138 ;  /* 0x000cf48a01007387 */ /* 0x000fe20000100800 */
[----:B------:R-:W-:-:S03]  /*39480*/  MOV R252, 0x3f ;  /* 0x0000003f00fc7802 */ /* 0x000fc60000000f00 */
[----:B------:R-:W-:Y:S04]  /*39490*/  STL [R1+0xcd0], R141 ;  /* 0x000cd08d01007387 */ /* 0x000fe80000100800 */
[----:B------:R-:W-:Y:S04]  /*394a0*/  STL [R1+0xd14], R136 ;  /* 0x000d148801007387 */ /* 0x000fe80000100800 */
[----:B------:R-:W-:Y:S01]  /*394b0*/  STL [R1+0xcf0], R139 ;  /* 0x000cf08b01007387 */ /* 0x000fe20000100800 */
[----:B------:R-:W-:Y:S02]  /*394c0*/  IADD3 R252, R252, c[0x0][0x180], RZ ;  /* 0x00006000fcfc7a10 */ /* 0x000fe40007ffe0ff */
[----:B------:R-:W-:-:S02]  /*394d0*/  IADD3 R128, R128, 0x1, RZ ;  /* 0x0000000180807810 */ /* 0x000fc40007ffe0ff */
[----:B--2---:R-:W-:-:S05]  /*394e0*/  IADD3.X R137, R137, UR6, RZ, P0, !PT ;  /* 0x0000000689897c10 */ /* 0x004fca00087fe4ff */
[----:B------:R-:W-:Y:S01]  /*394f0*/  IMAD.MOV.U32 R125, RZ, RZ, R137 ;  /* 0x000000ffff7d7224 */ /* 0x000fe200078e0089 */
[----:B---3--:R-:W-:-:S04]  /*39500*/  IADD3 R134, P1, R134, UR7, RZ ;  /* 0x0000000786867c10 */ /* 0x008fc8000ff3e0ff */
[----:B------:R1:W-:Y:S01]  /*39510*/  LDGSTS.E [R3+0x2d600], [R124.64], P3 ;  /* 0x2d6000007c037fae */ /* 0x0003e20009921848 */
[----:B------:R-:W-:Y:S02]  /*39520*/  IADD3.X R135, R135, UR6, RZ, P1, !PT ;  /* 0x0000000687877c10 */ /* 0x000fe40008ffe4ff */
[----:B------:R-:W-:Y:S02]  /*39530*/  IADD3 R132, P0, R132, UR7, RZ ;  /* 0x0000000784847c10 */ /* 0x000fe4000ff1e0ff */
[----:B------:R-:W-:Y:S01]  /*39540*/  IADD3 R130, P1, R130, UR7, RZ ;  /* 0x0000000782827c10 */ /* 0x000fe2000ff3e0ff */
[----:B-1----:R-:W-:Y:S02]  /*39550*/  IMAD.MOV.U32 R124, RZ, RZ, R134 ;  /* 0x000000ffff7c7224 */ /* 0x002fe400078e0086 */
[----:B------:R-:W-:Y:S01]  /*39560*/  IMAD.MOV.U32 R125, RZ, RZ, R135 ;  /* 0x000000ffff7d7224 */ /* 0x000fe200078e0087 */
[----:B------:R-:W-:-:S04]  /*39570*/  IADD3.X R133, R133, UR6, RZ, P0, !PT ;  /* 0x0000000685857c10 */ /* 0x000fc800087fe4ff */
[----:B------:R1:W-:Y:S01]  /*39580*/  LDGSTS.E [R3+0x2de00], [R124.64], P3 ;  /* 0x2de000007c037fae */ /* 0x0003e20009921848 */
[----:B------:R-:W-:Y:S01]  /*39590*/  IADD3 R127, P2, R127, UR7, RZ ;  /* 0x000000077f7f7c10 */ /* 0x000fe2000ff5e0ff */
[----:B-1----:R-:W-:Y:S02]  /*395a0*/  IMAD.MOV.U32 R124, RZ, RZ, R132 ;  /* 0x000000ffff7c7224 */ /* 0x002fe400078e0084 */
[----:B------:R-:W-:-:S05]  /*395b0*/  IMAD.MOV.U32 R125, RZ, RZ, R133 ;  /* 0x000000ffff7d7224 */ /* 0x000fca00078e0085 */
[----:B------:R1:W-:Y:S04]  /*395c0*/  LDGSTS.E [R3+0x2e600], [R124.64], P3 ;  /* 0x2e6000007c037fae */ /* 0x0003e80009921848 */
[----:B------:R-:W-:Y:S01]  /*395d0*/  STL [R1+0xd34], R134 ;  /* 0x000d348601007387 */ /* 0x000fe20000100800 */
[----:B-1----:R-:W-:Y:S01]  /*395e0*/  IMAD.MOV.U32 R124, RZ, RZ, R130 ;  /* 0x000000ffff7c7224 */ /* 0x002fe200078e0082 */
[----:B------:R-:W-:-:S05]  /*395f0*/  IADD3.X R131, R131, UR6, RZ, P1, !PT ;  /* 0x0000000683837c10 */ /* 0x000fca0008ffe4ff */
[----:B------:R-:W-:Y:S01]  /*39600*/  IMAD.MOV.U32 R125, RZ, RZ, R131 ;  /* 0x000000ffff7d7224 */ /* 0x000fe200078e0083 */
[----:B------:R-:W-:Y:S01]  /*39610*/  STL [R1+0xd10], R137 ;  /* 0x000d108901007387 */ /* 0x000fe20000100800 */
[----:B------:R-:W-:-:S03]  /*39620*/  IADD3 R2, P0, R2, UR7, RZ ;  /* 0x0000000702027c10 */ /* 0x000fc6000ff1e0ff */
[----:B------:R1:W-:Y:S01]  /*39630*/  LDGSTS.E [R3+0x2ee00], [R124.64], P3 ;  /* 0x2ee000007c037fae */ /* 0x0003e20009921848 */
[----:B------:R-:W-:-:S03]  /*39640*/  IADD3.X R129, R129, UR6, RZ, P2, !PT ;  /* 0x0000000681817c10 */ /* 0x000fc600097fe4ff */
[----:B------:R-:W-:Y:S04]  /*39650*/  STL [R1+0xd54], R132 ;  /* 0x000d548401007387 */ /* 0x000fe80000100800 */
[----:B------:R-:W-:Y:S01]  /*39660*/  STL [R1+0xd30], R135 ;  /* 0x000d308701007387 */ /* 0x000fe20000100800 */
[----:B-1----:R-:W-:Y:S02]  /*39670*/  IMAD.MOV.U32 R124, RZ, RZ, R127 ;  /* 0x000000ffff7c7224 */ /* 0x002fe400078e007f */
[----:B------:R-:W-:Y:S01]  /*39680*/  IMAD.MOV.U32 R125, RZ, RZ, R129 ;  /* 0x000000ffff7d7224 */ /* 0x000fe200078e0081 */
[----:B------:R-:W-:Y:S04]  /*39690*/  STL [R1+0xd74], R130 ;  /* 0x000d748201007387 */ /* 0x000fe80000100800 */
[----:B------:R-:W-:Y:S01]  /*396a0*/  STL [R1+0xd50], R133 ;  /* 0x000d508501007387 */ /* 0x000fe20000100800 */
[----:B------:R-:W-:-:S03]  /*396b0*/  IADD3.X R126, R126, UR6, RZ, P0, !PT ;  /* 0x000000067e7e7c10 */ /* 0x000fc600087fe4ff */
[----:B------:R-:W-:Y:S04]  /*396c0*/  STL [R1+0xd94], R127 ;  /* 0x000d947f01007387 */ /* 0x000fe80000100800 */
[----:B------:R1:W-:Y:S04]  /*396d0*/  LDGSTS.E [R3+0x2f600], [R124.64], P3 ;  /* 0x2f6000007c037fae */ /* 0x0003e80009921848 */
[----:B------:R2:W-:Y:S01]  /*396e0*/  STL [R1+0xdb4], R2 ;  /* 0x000db40201007387 */ /* 0x0005e20000100800 */
[----:B-1----:R-:W-:Y:S01]  /*396f0*/  IMAD.MOV.U32 R124, RZ, RZ, R2 ;  /* 0x000000ffff7c7224 */ /* 0x002fe200078e0002 */
[----:B--2---:R-:W-:-:S02]  /*39700*/  SHF.R.S32.HI R2, RZ, 0x1f, R252 ;  /* 0x0000001fff027819 */ /* 0x004fc400000114fc */
[----:B------:R1:W-:Y:S02]  /*39710*/  STL [R1+0xd70], R131 ;  /* 0x000d708301007387 */ /* 0x0003e40000100800 */
[----:B------:R-:W-:Y:S02]  /*39720*/  LEA.HI R2, R2, R252, RZ, 0x6 ;  /* 0x000000fc02027211 */ /* 0x000fe400078f30ff */
[----:B------:R1:W-:Y:S04]  /*39730*/  STL [R1+0xd90], R129 ;  /* 0x000d908101007387 */ /* 0x0003e80000100800 */
[----:B------:R1:W-:Y:S01]  /*39740*/  STL [R1+0xdb0], R126 ;  /* 0x000db07e01007387 */ /* 0x0003e20000100800 */
[----:B------:R-:W-:-:S03]  /*39750*/  SHF.R.S32.HI R2, RZ, 0x6, R2 ;  /* 0x00000006ff027819 */ /* 0x000fc60000011402 */
[----:B------:R1:W-:Y:S01]  /*39760*/  STL [R1+0x938], R128 ;  /* 0x0009388001007387 */ /* 0x0003e20000100800 */
[----:B------:R-:W-:Y:S01]  /*39770*/  ISETP.NE.U32.AND P0, PT, R128, R2, PT ;  /* 0x000000028000720c */ /* 0x000fe20003f05070 */
[----:B------:R-:W-:-:S05]  /*39780*/  IMAD.MOV.U32 R125, RZ, RZ, R126 ;  /* 0x000000ffff7d7224 */ /* 0x000fca00078e007e */
[----:B------:R1:W-:Y:S04]  /*39790*/  LDGSTS.E [R3+0x2fe00], [R124.64], P3 ;  /* 0x2fe000007c037fae */ /* 0x0003e80009921848 */
[----:B------:R-:W0:Y:S03]  /*397a0*/  LDGDEPBAR ;  /* 0x00000000000079af */ /* 0x000e260000000000 */
[----:B------:R-:W-:Y:S01]  /*397b0*/  @!P0 CALL.REL.NOINC `(.L_x_1) ;  /* 0x0000001000008944 */ /* 0x000fe20003c00000 */
[----:B------:R-:W-:Y:S05]  /*397c0*/  BRA `(.L_x_2) ;  /* 0xfffdc0d000007947 */ /* 0x000fea000383ffff */
.L_x_1:
[----:B-1----:R-:W2:Y:S01]  /*397d0*/  LDL.LU R3, [R1+0x1168] ;  /* 0x0011680001037983 */ /* 0x002ea20000300800 */
[----:B------:R-:W-:-:S04]  /*397e0*/  DEPBAR.LE SB0, 0x0 ;  /* 0x000080000000791a */ /* 0x000fc80000000000 */
[----:B------:R-:W3:Y:S04]  /*397f0*/  LDL.LU R124, [R1+0x3f0] ;  /* 0x0003f000017c7983 */ /* 0x000ee80000300800 */
[----:B------:R-:W3:Y:S04]  /*39800*/  LDL.LU R125, [R1+0x3f4] ;  /* 0x0003f400017d7983 */ /* 0x000ee80000300800 */
[----:B------:R-:W3:Y:S04]  /*39810*/  LDL.LU R126, [R1+0x310] ;  /* 0x00031000017e7983 */ /* 0x000ee80000300800 */
[----:B------:R-:W3:Y:S04]  /*39820*/  LDL.LU R127, [R1+0x314] ;  /* 0x00031400017f7983 */ /* 0x000ee80000300800 */
[----:B------:R-:W1:Y:S04]  /*39830*/  S2R R132, SR_TID.X ;  /* 0x0000000000847919 */ /* 0x000e680000002100 */
[----:B------:R-:W4:Y:S04]  /*39840*/  LDL.LU R128, [R1+0x3f8] ;  /* 0x0003f80001807983 */ /* 0x000f280000300800 */
[----:B------:R-:W4:Y:S04]  /*39850*/  LDL.LU R129, [R1+0x3fc] ;  /* 0x0003fc0001817983 */ /* 0x000f280000300800 */
[----:B------:R-:W4:Y:S04]  /*39860*/  LDL.LU R130, [R1+0x318] ;  /* 0x0003180001827983 */ /* 0x000f280000300800 */
[----:B------:R-:W4:Y:S01]  /*39870*/  LDL.LU R131, [R1+0x31c] ;  /* 0x00031c0001837983 */ /* 0x000f220000300800 */
[----:B-1----:R-:W-:-:S02]  /*39880*/  IMAD.SHL.U32 R0, R132, 0x200, RZ ;  /* 0x0000020084007824 */ /* 0x002fc400078e00ff */
[----:B------:R-:W-:-:S03]  /*39890*/  IMAD.SHL.U32 R2, R132, 0x20, RZ ;  /* 0x0000002084027824 */ /* 0x000fc600078e00ff */
[----:B------:R-:W-:-:S04]  /*398a0*/  LOP3.LUT R0, R0, 0x3000, RZ, 0xc0, !PT ;  /* 0x0000300000007812 */ /* 0x000fc800078ec0ff */
[----:B------:R-:W-:Y:S01]  /*398b0*/  LOP3.LUT R0, R0, 0x60, R2, 0xf8, !PT ;  /* 0x0000006000007812 */ /* 0x000fe200078ef802 */
[----:B------:R-:W-:-:S05]  /*398c0*/  IMAD.SHL.U32 R2, R132, 0x4, RZ ;  /* 0x0000000484027824 */ /* 0x000fca00078e00ff */
[----:B------:R-:W-:Y:S01]  /*398d0*/  LOP3.LUT R0, R0, 0x170, R2, 0x78, !PT ;  /* 0x0000017000007812 */ /* 0x000fe200078e7802 */
[----:B------:R-:W-:Y:S04]  /*398e0*/  BAR.SYNC.DEFER_BLOCKING 0x0 ;  /* 0x0000000000007b1d */ /* 0x000fe80000010000 */
[----:B--2---:R-:W-:-:S05]  /*398f0*/  IMAD.IADD R0, R0, 0x1, R3 ;  /* 0x0000000100007824 */ /* 0x004fca00078e0203 */
[----:B---3--:R1:W-:Y:S04]  /*39900*/  STS.128 [R0], R124 ;  /* 0x0000007c00007388 */ /* 0x0083e80000000c00 */
[----:B-1----:R-:W2:Y:S04]  /*39910*/  LDL.LU R124, [R1+0x160] ;  /* 0x00016000017c7983 */ /* 0x002ea80000300800 */
[----:B------:R-:W2:Y:S04]  /*39920*/  LDL.LU R125, [R1+0x164] ;  /* 0x00016400017d7983 */ /* 0x000ea80000300800 */
[----:B------:R-:W2:Y:S04]  /*39930*/  LDL.LU R126, [R1+0x150] ;  /* 0x00015000017e7983 */ /* 0x000ea80000300800 */
[----:B------:R-:W2:Y:S04]  /*39940*/  LDL.LU R127, [R1+0x154] ;  /* 0x00015400017f7983 */ /* 0x000ea80000300800 */
[----:B--2---:R1:W-:Y:S04]  /*39950*/  STS.128 [R0+0x200], R124 ;  /* 0x0002007c00007388 */ /* 0x0043e80000000c00 */
[----:B-1----:R-:W2:Y:S04]  /*39960*/  LDL.LU R124, [R1+0x168] ;  /* 0x00016800017c7983 */ /* 0x002ea80000300800 */
[----:B------:R-:W2:Y:S04]  /*39970*/  LDL.LU R125, [R1+0x16c] ;  /* 0x00016c00017d7983 */ /* 0x000ea80000300800 */
[----:B------:R-:W2:Y:S04]  /*39980*/  LDL.LU R126, [R1+0x158] ;  /* 0x00015800017e7983 */ /* 0x000ea80000300800 */
[----:B------:R-:W2:Y:S04]  /*39990*/  LDL.LU R127, [R1+0x15c] ;  /* 0x00015c00017f7983 */ /* 0x000ea80000300800 */
[----:B----4-:R1:W-:Y:S04]  /*399a0*/  STS.128 [R0+0x80], R128 ;  /* 0x0000808000007388 */ /* 0x0103e80000000c00 */
[----:B-1----:R-:W3:Y:S04]  /*399b0*/  LDL.LU R128, [R1+0x70] ;  /* 0x0000700001807983 */ /* 0x002ee80000300800 */
[----:B------:R-:W3:Y:S04]  /*399c0*/  LDL.LU R129, [R1+0x74] ;  /* 0x0000740001817983 */ /* 0x000ee80000300800 */
[----:B------:R-:W3:Y:S04]  /*399d0*/  LDL.LU R130, [R1+0x60] ;  /* 0x0000600001827983 */ /* 0x000ee80000300800 */
[----:B------:R-:W3:Y:S04]  /*399e0*/  LDL.LU R131, [R1+0x64] ;  /* 0x0000640001837983 */ /* 0x000ee80000300800 */
[----:B--2---:R1:W-:Y:S04]  /*399f0*/  STS.128 [R0+0x280], R124 ;  /* 0x0002807c00007388 */ /* 0x0043e80000000c00 */
[----:B-1----:R-:W2:Y:S04]  /*39a00*/  LDL.LU R124, [R1+0x78] ;  /* 0x00007800017c7983 */ /* 0x002ea80000300800 */
[----:B------:R-:W2:Y:S04]  /*39a10*/  LDL.LU R125, [R1+0x7c] ;  /* 0x00007c00017d7983 */ /* 0x000ea80000300800 */
[----:B------:R-:W2:Y:S04]  /*39a20*/  LDL.LU R126, [R1+0x68] ;  /* 0x00006800017e7983 */ /* 0x000ea80000300800 */
[----:B------:R-:W2:Y:S04]  /*39a30*/  LDL.LU R127, [R1+0x6c] ;  /* 0x00006c00017f7983 */ /* 0x000ea80000300800 */
[----:B---3--:R-:W-:Y:S01]  /*39a40*/  STS.128 [R0+0x400], R128 ;  /* 0x0004008000007388 */ /* 0x008fe20000000c00 */
[C---:B------:R-:W-:Y:S01]  /*39a50*/  IMAD.SHL.U32 R2, R132.reuse, 0x800, RZ ;  /* 0x0000080084027824 */ /* 0x040fe200078e00ff */
[----:B------:R-:W-:-:S04]  /*39a60*/  LOP3.LUT R3, R132, 0x7f, RZ, 0xc0, !PT ;  /* 0x0000007f84037812 */ /* 0x000fc800078ec0ff */
[----:B------:R-:W-:-:S05]  /*39a70*/  LOP3.LUT R2, R2, 0x3000, RZ, 0xc0, !PT ;  /* 0x0000300002027812 */ /* 0x000fca00078ec0ff */
[----:B------:R-:W-:-:S05]  /*39a80*/  IMAD R2, R3, 0x10, R2 ;  /* 0x0000001003027824 */ /* 0x000fca00078e0202 */
[C---:B------:R-:W-:Y:S02]  /*39a90*/  LOP3.LUT R3, R2.reuse, 0x40, RZ, 0x3c, !PT ;  /* 0x0000004002037812 */ /* 0x040fe400078e3cff */
[----:B------:R-:W-:Y:S01]  /*39aa0*/  LOP3.LUT R252, R2, 0x60, RZ, 0x3c, !PT ;  /* 0x0000006002fc7812 */ /* 0x000fe200078e3cff */
[----:B--2---:R1:W-:Y:S02]  /*39ab0*/  STS.128 [R0+0x480], R124 ;  /* 0x0004807c00007388 */ /* 0x0043e40000000c00 */
[----:B-1---5:R-:W-:Y:S02]  /*39ac0*/  IMAD.MOV.U32 R126, RZ, RZ, R8 ;  /* 0x000000ffff7e7224 */ /* 0x022fe400078e0008 */
[----:B------:R-:W-:Y:S02]  /*39ad0*/  IMAD.MOV.U32 R127, RZ, RZ, R9 ;  /* 0x000000ffff7f7224 */ /* 0x000fe400078e0009 */
[----:B------:R-:W-:Y:S02]  /*39ae0*/  IMAD.MOV.U32 R124, RZ, RZ, R12 ;  /* 0x000000ffff7c7224 */ /* 0x000fe400078e000c */
[----:B------:R-:W-:-:S02]  /*39af0*/  IMAD.MOV.U32 R125, RZ, RZ, R13 ;  /* 0x000000ffff7d7224 */ /* 0x000fc400078e000d */
[----:B------:R-:W-:Y:S02]  /*39b00*/  IMAD.MOV.U32 R8, RZ, RZ, R14 ;  /* 0x000000ffff087224 */ /* 0x000fe400078e000e */
[----:B------:R-:W-:Y:S01]  /*39b10*/  IMAD.MOV.U32 R9, RZ, RZ, R15 ;  /* 0x000000ffff097224 */ /* 0x000fe200078e000f */
[----:B------:R1:W-:Y:S04]  /*39b20*/  STS.128 [R0+0x600], R124 ;  /* 0x0006007c00007388 */ /* 0x0003e80000000c00 */
[----:B------:R-:W-:Y:S04]  /*39b30*/  STS.128 [R0+0x680], R8 ;  /* 0x0006800800007388 */ /* 0x000fe80000000c00 */
[----:B------:R-:W-:Y:S06]  /*39b40*/  BAR.SYNC.DEFER_BLOCKING 0x0 ;  /* 0x0000000000007b1d */ /* 0x000fec0000010000 */
[----:B------:R-:W2:Y:S04]  /*39b50*/  LDS.128 R128, [R2] ;  /* 0x0000000002807984 */ /* 0x000ea80000000c00 */
[----:B------:R-:W3:Y:S01]  /*39b60*/  LDS.128 R8, [R2+0x800] ;  /* 0x0008000002087984 */ /* 0x000ee20000000c00 */
[----:B-1----:R-:W-:-:S05]  /*39b70*/  LOP3.LUT R124, R2, 0x20, RZ, 0x3c, !PT ;  /* 0x00000020027c7812 */ /* 0x002fca00078e3cff */
[----:B------:R-:W1:Y:S04]  /*39b80*/  LDS.128 R132, [R124] ;  /* 0x000000007c847984 */ /* 0x000e680000000c00 */
[----:B--2---:R-:W-:Y:S04]  /*39b90*/  STL.64 [R1+0xb0], R128 ;  /* 0x0000b08001007387 */ /* 0x004fe80000100a00 */
[----:B------:R-:W-:Y:S04]  /*39ba0*/  STL.64 [R1+0xb8], R130 ;  /* 0x0000b88201007387 */ /* 0x000fe80000100a00 */
[----:B------:R-:W2:Y:S04]  /*39bb0*/  LDS.128 R128, [R124+0x800] ;  /* 0x000800007c807984 */ /* 0x000ea80000000c00 */
[----:B---3--:R-:W-:Y:S04]  /*39bc0*/  STL.64 [R1+0x130], R8 ;  /* 0x0001300801007387 */ /* 0x008fe80000100a00 */
[----:B------:R-:W-:Y:S04]  /*39bd0*/  STL.64 [R1+0x138], R10 ;  /* 0x0001380a01007387 */ /* 0x000fe80000100a00 */
[----:B------:R-:W3:Y:S04]  /*39be0*/  LDS.128 R8, [R3] ;  /* 0x0000000003087984 */ /* 0x000ee80000000c00 */
[----:B-1----:R-:W-:Y:S04]  /*39bf0*/  STL.64 [R1+0xd0], R132 ;  /* 0x0000d08401007387 */ /* 0x002fe80000100a00 */
[----:B------:R-:W-:Y:S04]  /*39c00*/  STL.64 [R1+0xd8], R134 ;  /* 0x0000d88601007387 */ /* 0x000fe80000100a00 */
[----:B------:R-:W1:Y:S04]  /*39c10*/  LDS.128 R132, [R3+0x800] ;  /* 0x0008000003847984 */ /* 0x000e680000000c00 */
[----:B--2---:R-:W-:Y:S04]  /*39c20*/  STL.64 [R1+0x160], R128 ;  /* 0x0001608001007387 */ /* 0x004fe80000100a00 */
[----:B------:R-:W-:Y:S04]  /*39c30*/  STL.64 [R1+0x168], R130 ;  /* 0x0001688201007387 */ /* 0x000fe80000100a00 */
[----:B------:R-:W2:Y:S04]  /*39c40*/  LDS.128 R128, [R252] ;  /* 0x00000000fc807984 */ /* 0x000ea80000000c00 */
[----:B---3--:R-:W-:Y:S04]  /*39c50*/  STL.64 [R1+0xf0], R8 ;  /* 0x0000f00801007387 */ /* 0x008fe80000100a00 */
[----:B------:R-:W-:Y:S04]  /*39c60*/  STL.64 [R1+0xf8], R10 ;  /* 0x0000f80a01007387 */ /* 0x000fe80000100a00 */
[----:B------:R-:W3:Y:S04]  /*39c70*/  LDS.128 R8, [R252+0x800] ;  /* 0x00080000fc087984 */ /* 0x000ee80000000c00 */
[----:B-1----:R-:W-:Y:S04]  /*39c80*/  STL.64 [R1+0x180], R132 ;  /* 0x0001808401007387 */ /* 0x002fe80000100a00 */
[----:B------:R-:W-:Y:S04]  /*39c90*/  STL.64 [R1+0x188], R134 ;  /* 0x0001888601007387 */ /* 0x000fe80000100a00 */
[----:B--2---:R-:W-:Y:S04]  /*39ca0*/  STL.64 [R1+0x110], R128 ;  /* 0x0001108001007387 */ /* 0x004fe80000100a00 */
[----:B------:R-:W-:Y:S04]  /*39cb0*/  STL.64 [R1+0x118], R130 ;  /* 0x0001188201007387 */ /* 0x000fe80000100a00 */
[----:B------:R-:W-:Y:S06]  /*39cc0*/  BAR.SYNC.DEFER_BLOCKING 0x0 ;  /* 0x0000000000007b1d */ /* 0x000fec0000010000 */
[----:B---3--:R1:W-:Y:S04]  /*39cd0*/  STL.64 [R1+0x1a0], R8 ;  /* 0x0001a00801007387 */ /* 0x0083e80000100a00 */
[----:B------:R2:W-:Y:S01]  /*39ce0*/  STL.64 [R1+0x1a8], R10 ;  /* 0x0001a80a01007387 */ /* 0x0005e20000100a00 */
[----:B-1----:R-:W-:-:S02]  /*39cf0*/  IMAD.MOV.U32 R8, RZ, RZ, R164 ;  /* 0x000000ffff087224 */ /* 0x002fc400078e00a4 */
[----:B------:R-:W-:Y:S02]  /*39d00*/  IMAD.MOV.U32 R9, RZ, RZ, R165 ;  /* 0x000000ffff097224 */ /* 0x000fe400078e00a5 */
[----:B--2---:R-:W-:Y:S02]  /*39d10*/  IMAD.MOV.U32 R10, RZ, RZ, R152 ;  /* 0x000000ffff0a7224 */ /* 0x004fe400078e0098 */
[----:B------:R-:W-:-:S05]  /*39d20*/  IMAD.MOV.U32 R11, RZ, RZ, R153 ;  /* 0x000000ffff0b7224 */ /* 0x000fca00078e0099 */
[----:B------:R1:W-:Y:S02]  /*39d30*/  STS.128 [R0+0x200], R8 ;  /* 0x0002000800007388 */ /* 0x0003e40000000c00 */
[----:B-1----:R-:W-:Y:S02]  /*39d40*/  IMAD.MOV.U32 R8, RZ, RZ, R160 ;  /* 0x000000ffff087224 */ /* 0x002fe400078e00a0 */
[----:B------:R-:W-:Y:S02]  /*39d50*/  IMAD.MOV.U32 R9, RZ, RZ, R161 ;  /* 0x000000ffff097224 */ /* 0x000fe400078e00a1 */
[----:B------:R-:W-:Y:S02]  /*39d60*/  IMAD.MOV.U32 R10, RZ, RZ, R172 ;  /* 0x000000ffff0a7224 */ /* 0x000fe400078e00ac */
[----:B------:R-:W-:-:S05]  /*39d70*/  IMAD.MOV.U32 R11, RZ, RZ, R173 ;  /* 0x000000ffff0b7224 */ /* 0x000fca00078e00ad */
[----:B------:R1:W-:Y:S02]  /*39d80*/  STS.128 [R0+0x400], R8 ;  /* 0x0004000800007388 */ /* 0x0003e40000000c00 */
[----:B-1----:R-:W-:Y:S01]  /*39d90*/  IMAD.MOV.U32 R8, RZ, RZ, R16 ;  /* 0x000000ffff087224 */ /* 0x002fe200078e0010 */
[----:B------:R-:W-:Y:S01]  /*39da0*/  MOV R9, R17 ;  /* 0x0000001100097202 */ /* 0x000fe20000000f00 */
[----:B------:R-:W-:Y:S02]  /*39db0*/  IMAD.MOV.U32 R10, RZ, RZ, R20 ;  /* 0x000000ffff0a7224 */ /* 0x000fe400078e0014 */
[----:B------:R-:W-:-:S05]  /*39dc0*/  IMAD.MOV.U32 R11, RZ, RZ, R21 ;  /* 0x000000ffff0b7224 */ /* 0x000fca00078e0015 */
[----:B------:R1:W-:Y:S04]  /*39dd0*/  STS.128 [R0+0x600], R8 ;  /* 0x0006000800007388 */ /* 0x0003e80000000c00 */
[----:B-1----:R-:W2:Y:S04]  /*39de0*/  LDL.LU R8, [R1+0x430] ;  /* 0x0004300001087983 */ /* 0x002ea80000300800 */
[----:B------:R-:W2:Y:S04]  /*39df0*/  LDL.LU R9, [R1+0x434] ;  /* 0x0004340001097983 */ /* 0x000ea80000300800 */
[----:B------:R-:W2:Y:S04]  /*39e00*/  LDL.LU R10, [R1+0x590] ;  /* 0x00059000010a7983 */ /* 0x000ea80000300800 */
[----:B------:R-:W2:Y:S01]  /*39e10*/  LDL.LU R11, [R1+0x594] ;  /* 0x00059400010b7983 */ /* 0x000ea20000300800 */
[----:B------:R-:W-:Y:S01]  /*39e20*/  IMAD.MOV.U32 R14, RZ, RZ, R80 ;  /* 0x000000ffff0e7224 */ /* 0x000fe200078e0050 */
[----:B------:R-:W-:Y:S01]  /*39e30*/  MOV R13, R85 ;  /* 0x00000055000d7202 */ /* 0x000fe20000000f00 */
[----:B------:R-:W-:-:S02]  /*39e40*/  IMAD.MOV.U32 R15, RZ, RZ, R81 ;  /* 0x000000ffff0f7224 */ /* 0x000fc400078e0051 */
[----:B------:R-:W-:Y:S02]  /*39e50*/  IMAD.MOV.U32 R12, RZ, RZ, R84 ;  /* 0x000000ffff0c7224 */ /* 0x000fe400078e0054 */
[----:B------:R-:W-:Y:S02]  /*39e60*/  IMAD.MOV.U32 R80, RZ, RZ, R86 ;  /* 0x000000ffff507224 */ /* 0x000fe400078e0056 */
[----:B------:R-:W-:Y:S02]  /*39e70*/  IMAD.MOV.U32 R81, RZ, RZ, R87 ;  /* 0x000000ffff517224 */ /* 0x000fe400078e0057 */
[----:B------:R-:W-:Y:S02]  /*39e80*/  IMAD.MOV.U32 R152, RZ, RZ, R166 ;  /* 0x000000ffff987224 */ /* 0x000fe400078e00a6 */
[----:B------:R-:W-:Y:S02]  /*39e90*/  IMAD.MOV.U32 R153, RZ, RZ, R167 ;  /* 0x000000ffff997224 */ /* 0x000fe400078e00a7 */
[----:B------:R-:W-:-:S02]  /*39ea0*/  IMAD.MOV.U32 R172, RZ, RZ, R162 ;  /* 0x000000ffffac7224 */ /* 0x000fc400078e00a2 */
[----:B------:R-:W-:Y:S02]  /*39eb0*/  IMAD.MOV.U32 R173, RZ, RZ, R163 ;  /* 0x000000ffffad7224 */ /* 0x000fe400078e00a3 */
[----:B------:R-:W-:Y:S02]  /*39ec0*/  IMAD.MOV.U32 R20, RZ, RZ, R18 ;  /* 0x000000ffff147224 */ /* 0x000fe400078e0012 */
[----:B------:R-:W-:Y:S01]  /*39ed0*/  IMAD.MOV.U32 R21, RZ, RZ, R19 ;  /* 0x000000ffff157224 */ /* 0x000fe200078e0013 */
[----:B------:R-:W-:Y:S04]  /*39ee0*/  STS.128 [R0], R12 ;  /* 0x0000000c00007388 */ /* 0x000fe80000000c00 */
[----:B------:R-:W-:Y:S04]  /*39ef0*/  STS.128 [R0+0x80], R80 ;  /* 0x0000805000007388 */ /* 0x000fe80000000c00 */
[----:B------:R-:W-:Y:S04]  /*39f00*/  STS.128 [R0+0x280], R152 ;  /* 0x0002809800007388 */ /* 0x000fe80000000c00 */
[----:B------:R-:W-:Y:S04]  /*39f10*/  STS.128 [R0+0x480], R172 ;  /* 0x000480ac00007388 */ /* 0x000fe80000000c00 */
[----:B------:R-:W-:Y:S04]  /*39f20*/  STS.128 [R0+0x680], R20 ;  /* 0x0006801400007388 */ /* 0x000fe80000000c00 */
[----:B------:R-:W-:Y:S06]  /*39f30*/  BAR.SYNC.DEFER_BLOCKING 0x0 ;  /* 0x0000000000007b1d */ /* 0x000fec0000010000 */
[----:B------:R-:W1:Y:S04]  /*39f40*/  LDS.128 R16, [R2] ;  /* 0x0000000002107984 */ /* 0x000e680000000c00 */
[----:B------:R-:W3:Y:S04]  /*39f50*/  LDS.128 R12, [R2+0x800] ;  /* 0x00080000020c7984 */ /* 0x000ee80000000c00 */
[----:B------:R-:W4:Y:S04]  /*39f60*/  LDS.128 R20, [R124] ;  /* 0x000000007c147984 */ /* 0x000f280000000c00 */
[----:B-1----:R-:W-:Y:S04]  /*39f70*/  STL.64 [R1+0x50], R16 ;  /* 0x0000501001007387 */ /* 0x002fe80000100a00 */
[----:B------:R-:W-:Y:S04]  /*39f80*/  STL.64 [R1+0x58], R18 ;  /* 0x0000581201007387 */ /* 0x000fe80000100a00 */
[----:B------:R-:W1:Y:S04]  /*39f90*/  LDS.128 R16, [R124+0x800] ;  /* 0x000800007c107984 */ /* 0x000e680000000c00 */
[----:B---3--:R-:W-:Y:S04]  /*39fa0*/  STL.64 [R1+0xc0], R12 ;  /* 0x0000c00c01007387 */ /* 0x008fe80000100a00 */
[----:B------:R-:W-:Y:S04]  /*39fb0*/  STL.64 [R1+0xc8], R14 ;  /* 0x0000c80e01007387 */ /* 0x000fe80000100a00 */
[----:B------:R-:W3:Y:S04]  /*39fc0*/  LDS.128 R12, [R3] ;  /* 0x00000000030c7984 */ /* 0x000ee80000000c00 */
[----:B----4-:R-:W-:Y:S04]  /*39fd0*/  STL.64 [R1+0x60], R20 ;  /* 0x0000601401007387 */ /* 0x010fe80000100a00 */
[----:B------:R-:W-:Y:S04]  /*39fe0*/  STL.64 [R1+0x68], R22 ;  /* 0x0000681601007387 */ /* 0x000fe80000100a00 */
[----:B------:R-:W4:Y:S04]  /*39ff0*/  LDS.128 R20, [R3+0x800] ;  /* 0x0008000003147984 */ /* 0x000f280000000c00 */
[----:B-1----:R-:W-:Y:S04]  /*3a000*/  STL.64 [R1+0xe0], R16 ;  /* 0x0000e01001007387 */ /* 0x002fe80000100a00 */
[----:B------:R-:W-:Y:S04]  /*3a010*/  STL.64 [R1+0xe8], R18 ;  /* 0x0000e81201007387 */ /* 0x000fe80000100a00 */
[----:B------:R-:W1:Y:S04]  /*3a020*/  LDS.128 R16, [R252] ;  /* 0x00000000fc107984 */ /* 0x000e680000000c00 */
[----:B---3--:R-:W-:Y:S04]  /*3a030*/  STL.64 [R1+0x70], R12 ;  /* 0x0000700c01007387 */ /* 0x008fe80000100a00 */
[----:B------:R-:W-:Y:S04]  /*3a040*/  STL.64 [R1+0x78], R14 ;  /* 0x0000780e01007387 */ /* 0x000fe80000100a00 */
[----:B------:R-:W3:Y:S04]  /*3a050*/  LDS.128 R12, [R252+0x800] ;  /* 0x00080000fc0c7984 */ /* 0x000ee80000000c00 */
[----:B------:R-:W-:Y:S06]  /*3a060*/  BAR.SYNC.DEFER_BLOCKING 0x0 ;  /* 0x0000000000007b1d */ /* 0x000fec0000010000 */
[----:B----4-:R-:W-:Y:S04]  /*3a070*/  STL.64 [R1+0x100], R20 ;  /* 0x0001001401007387 */ /* 0x010fe80000100a00 */
[----:B------:R-:W-:Y:S04]  /*3a080*/  STL.64 [R1+0x108], R22 ;  /* 0x0001081601007387 */ /* 0x000fe80000100a00 */
[----:B-1----:R-:W-:Y:S04]  /*3a090*/  STL.64 [R1+0xa0], R16 ;  /* 0x0000a01001007387 */ /* 0x002fe80000100a00 */
[----:B------:R-:W-:Y:S04]  /*3a0a0*/  STL.64 [R1+0xa8], R18 ;  /* 0x0000a81201007387 */ /* 0x000fe80000100a00 */
[----:B---3--:R1:W-:Y:S04]  /*3a0b0*/  STL.64 [R1+0x150], R12 ;  /* 0x0001500c01007387 */ /* 0x0083e80000100a00 */
[----:B------:R3:W-:Y:S04]  /*3a0c0*/  STL.64 [R1+0x158], R14 ;  /* 0x0001580e01007387 */ /* 0x0007e80000100a00 */
[----:B-1----:R-:W4:Y:S04]  /*3a0d0*/  LDL.LU R12, [R1+0x438] ;  /* 0x00043800010c7983 */ /* 0x002f280000300800 */
[----:B------:R-:W4:Y:S04]  /*3a0e0*/  LDL.LU R13, [R1+0x43c] ;  /* 0x00043c00010d7983 */ /* 0x000f280000300800 */
[----:B---3--:R-:W4:Y:S04]  /*3a0f0*/  LDL.LU R14, [R1+0x598] ;  /* 0x00059800010e7983 */ /* 0x008f280000300800 */
[----:B------:R-:W4:Y:S04]  /*3a100*/  LDL.LU R15, [R1+0x59c] ;  /* 0x00059c00010f7983 */ /* 0x000f280000300800 */
[----:B--2---:R1:W-:Y:S04]  /*3a110*/  STS.128 [R0], R8 ;  /* 0x0000000800007388 */ /* 0x0043e80000000c00 */
        /* <DEDUP_REMOVED lines=19> */
[----:B--2---:R1:W-:Y:S02]  /*3a250*/  STS.128 [R0+0x480], R8 ;  /* 0x0004800800007388 */ /* 0x0043e40000000c00 */
[----:B-1----:R-:W-:-:S02]  /*3a260*/  IMAD.MOV.U32 R8, RZ, RZ, R4 ;  /* 0x000000ffff087224 */ /* 0x002fc400078e0004 */
[----:B------:R-:W2:Y:S01]  /*3a270*/  LDL.LU R10, [R1+0x10] ;  /* 0x00001000010a7983 */ /* 0x000ea20000300800 */
[----:B------:R-:W-:Y:S02]  /*3a280*/  IMAD.MOV.U32 R9, RZ, RZ, R5 ;  /* 0x000000ffff097224 */ /* 0x000fe400078e0005 */
[----:B------:R-:W-:Y:S01]  /*3a290*/  IMAD.MOV.U32 R4, RZ, RZ, R6 ;  /* 0x000000ffff047224 */ /* 0x000fe200078e0006 */
[----:B------:R-:W2:Y:S01]  /*3a2a0*/  LDL.LU R11, [R1+0x14] ;  /* 0x00001400010b7983 */ /* 0x000ea20000300800 */
[----:B------:R-:W-:-:S03]  /*3a2b0*/  IMAD.MOV.U32 R5, RZ, RZ, R7 ;  /* 0x000000ffff057224 */ /* 0x000fc600078e0007 */
[----:B------:R-:W4:Y:S04]  /*3a2c0*/  LDL.LU R6, [R1+0x18] ;  /* 0x0000180001067983 */ /* 0x000f280000300800 */
[----:B------:R-:W4:Y:S04]  /*3a2d0*/  LDL.LU R7, [R1+0x1c] ;  /* 0x00001c0001077983 */ /* 0x000f280000300800 */
[----:B---3--:R-:W-:Y:S04]  /*3a2e0*/  STS.128 [R0+0x400], R12 ;  /* 0x0004000c00007388 */ /* 0x008fe80000000c00 */
[----:B--2---:R-:W-:Y:S04]  /*3a2f0*/  STS.128 [R0+0x600], R8 ;  /* 0x0006000800007388 */ /* 0x004fe80000000c00 */
[----:B----4-:R-:W-:Y:S04]  /*3a300*/  STS.128 [R0+0x680], R4 ;  /* 0x0006800400007388 */ /* 0x010fe80000000c00 */
[----:B------:R-:W-:Y:S06]  /*3a310*/  BAR.SYNC.DEFER_BLOCKING 0x0 ;  /* 0x0000000000007b1d */ /* 0x000fec0000010000 */
[----:B------:R-:W1:Y:S04]  /*3a320*/  LDS.128 R12, [R2] ;  /* 0x00000000020c7984 */ /* 0x000e680000000c00 */
[----:B------:R-:W2:Y:S04]  /*3a330*/  LDS.128 R8, [R2+0x800] ;  /* 0x0008000002087984 */ /* 0x000ea80000000c00 */
        /* <DEDUP_REMOVED lines=12> */
[----:B------:R-:W1:Y:S04]  /*3a400*/  LDS.128 R12, [R252] ;  /* 0x00000000fc0c7984 */ /* 0x000e680000000c00 */
[----:B--2---:R-:W-:Y:S04]  /*3a410*/  STL.64 [R1+0x290], R8 ;  /* 0x0002900801007387 */ /* 0x004fe80000100a00 */
[----:B------:R-:W-:Y:S04]  /*3a420*/  STL.64 [R1+0x298], R10 ;  /* 0x0002980a01007387 */ /* 0x000fe80000100a00 */
[----:B------:R-:W2:Y:S01]  /*3a430*/  LDS.128 R8, [R252+0x800] ;  /* 0x00080000fc087984 */ /* 0x000ea20000000c00 */
[----:B------:R-:W-:-:S02]  /*3a440*/  IMAD.MOV.U32 R4, RZ, RZ, R76 ;  /* 0x000000ffff047224 */ /* 0x000fc400078e004c */
[----:B------:R-:W-:Y:S02]  /*3a450*/  IMAD.MOV.U32 R5, RZ, RZ, R77 ;  /* 0x000000ffff057224 */ /* 0x000fe400078e004d */
[----:B------:R-:W-:Y:S02]  /*3a460*/  IMAD.MOV.U32 R6, RZ, RZ, R72 ;  /* 0x000000ffff067224 */ /* 0x000fe400078e0048 */
[----:B------:R-:W-:Y:S01]  /*3a470*/  IMAD.MOV.U32 R7, RZ, RZ, R73 ;  /* 0x000000ffff077224 */ /* 0x000fe200078e0049 */
[----:B------:R-:W-:Y:S06]  /*3a480*/  BAR.SYNC.DEFER_BLOCKING 0x0 ;  /* 0x0000000000007b1d */ /* 0x000fec0000010000 */
[----:B---3--:R-:W-:Y:S04]  /*3a490*/  STL.64 [R1+0x2f0], R16 ;  /* 0x0002f01001007387 */ /* 0x008fe80000100a00 */
[----:B------:R-:W-:Y:S04]  /*3a4a0*/  STL.64 [R1+0x2f8], R18 ;  /* 0x0002f81201007387 */ /* 0x000fe80000100a00 */
[----:B------:R3:W-:Y:S02]  /*3a4b0*/  STS.128 [R0], R4 ;  /* 0x0000000400007388 */ /* 0x0007e40000000c00 */
[----:B---3--:R-:W-:Y:S01]  /*3a4c0*/  IMAD.MOV.U32 R4, RZ, RZ, R148 ;  /* 0x000000ffff047224 */ /* 0x008fe200078e0094 */
[----:B------:R-:W-:Y:S01]  /*3a4d0*/  MOV R7, R109 ;  /* 0x0000006d00077202 */ /* 0x000fe20000000f00 */
[----:B------:R-:W-:-:S02]  /*3a4e0*/  IMAD.MOV.U32 R5, RZ, RZ, R149 ;  /* 0x000000ffff057224 */ /* 0x000fc400078e0095 */
[----:B------:R-:W-:-:S05]  /*3a4f0*/  IMAD.MOV.U32 R6, RZ, RZ, R108 ;  /* 0x000000ffff067224 */ /* 0x000fca00078e006c */
[----:B------:R3:W-:Y:S04]  /*3a500*/  STS.128 [R0+0x200], R4 ;  /* 0x0002000400007388 */ /* 0x0007e80000000c00 */
[----:B-1----:R-:W-:Y:S01]  /*3a510*/  STL.64 [R1+0x2b0], R12 ;  /* 0x0002b00c01007387 */ /* 0x002fe20000100a00 */
[----:B---3--:R-:W-:Y:S02]  /*3a520*/  IMAD.MOV.U32 R4, RZ, RZ, R156 ;  /* 0x000000ffff047224 */ /* 0x008fe400078e009c */
[----:B------:R-:W-:Y:S02]  /*3a530*/  IMAD.MOV.U32 R5, RZ, RZ, R157 ;  /* 0x000000ffff057224 */ /* 0x000fe400078e009d */
[----:B------:R-:W-:Y:S02]  /*3a540*/  IMAD.MOV.U32 R6, RZ, RZ, R104 ;  /* 0x000000ffff067224 */ /* 0x000fe400078e0068 */
[----:B------:R-:W-:Y:S01]  /*3a550*/  IMAD.MOV.U32 R7, RZ, RZ, R105 ;  /* 0x000000ffff077224 */ /* 0x000fe200078e0069 */
[----:B------:R-:W-:Y:S04]  /*3a560*/  STL.64 [R1+0x2b8], R14 ;  /* 0x0002b80e01007387 */ /* 0x000fe80000100a00 */
[----:B------:R1:W-:Y:S04]  /*3a570*/  STS.128 [R0+0x400], R4 ;  /* 0x0004000400007388 */ /* 0x0003e80000000c00 */
[----:B--2---:R-:W-:Y:S04]  /*3a580*/  STL.64 [R1+0x300], R8 ;  /* 0x0003000801007387 */ /* 0x004fe80000100a00 */
[----:B------:R-:W-:Y:S01]  /*3a590*/  STL.64 [R1+0x308], R10 ;  /* 0x0003080a01007387 */ /* 0x000fe20000100a00 */
[----:B-1----:R-:W-:-:S02]  /*3a5a0*/  IMAD.MOV.U32 R4, RZ, RZ, R24 ;  /* 0x000000ffff047224 */ /* 0x002fc400078e0018 */
[----:B------:R-:W-:Y:S02]  /*3a5b0*/  IMAD.MOV.U32 R5, RZ, RZ, R25 ;  /* 0x000000ffff057224 */ /* 0x000fe400078e0019 */
[----:B------:R-:W-:Y:S02]  /*3a5c0*/  IMAD.MOV.U32 R6, RZ, RZ, R28 ;  /* 0x000000ffff067224 */ /* 0x000fe400078e001c */
[----:B------:R-:W-:-:S05]  /*3a5d0*/  IMAD.MOV.U32 R7, RZ, RZ, R29 ;  /* 0x000000ffff077224 */ /* 0x000fca00078e001d */
[----:B------:R1:W-:Y:S04]  /*3a5e0*/  STS.128 [R0+0x600], R4 ;  /* 0x0006000400007388 */ /* 0x0003e80000000c00 */
[----:B-1----:R-:W2:Y:S04]  /*3a5f0*/  LDL.LU R4, [R1+0x670] ;  /* 0x0006700001047983 */ /* 0x002ea80000300800 */
        /* <DEDUP_REMOVED lines=9> */
[----:B------:R-:W-:-:S02]  /*3a690*/  IMAD.MOV.U32 R28, RZ, RZ, R26 ;  /* 0x000000ffff1c7224 */ /* 0x000fc400078e001a */
[----:B------:R-:W-:Y:S01]  /*3a6a0*/  IMAD.MOV.U32 R29, RZ, RZ, R27 ;  /* 0x000000ffff1d7224 */ /* 0x000fe200078e001b */
        /* <DEDUP_REMOVED lines=54> */
[----:B--2---:R1:W-:Y:S04]  /*3aa10*/  STS.128 [R0+0x480], R4 ;  /* 0x0004800400007388 */ /* 0x0043e80000000c00 */
[----:B-1----:R-:W2:Y:S01]  /*3aa20*/  LDL.LU R4, [R1] ;  /* 0x0000000001047983 */ /* 0x002ea20000300800 */
[----:B------:R-:W-:-:S02]  /*3aa30*/  IMAD.MOV.U32 R6, RZ, RZ, R248 ;  /* 0x000000ffff067224 */ /* 0x000fc400078e00f8 */
[----:B------:R-:W-:Y:S01]  /*3aa40*/  IMAD.MOV.U32 R7, RZ, RZ, R249 ;  /* 0x000000ffff077224 */ /* 0x000fe200078e00f9 */
[----:B------:R-:W2:Y:S04]  /*3aa50*/  LDL.LU R5, [R1+0x4] ;  /* 0x0000040001057983 */ /* 0x000ea80000300800 */
        /* <DEDUP_REMOVED lines=24> */
[----:B------:R-:W-:Y:S01]  /*3abe0*/  IMAD.MOV.U32 R4, RZ, RZ, R44 ;  /* 0x000000ffff047224 */ /* 0x000fe200078e002c */
[----:B------:R-:W-:Y:S01]  /*3abf0*/  MOV R5, R45 ;  /* 0x0000002d00057202 */ /* 0x000fe20000000f00 */
[----:B------:R-:W-:-:S02]  /*3ac00*/  IMAD.MOV.U32 R6, RZ, RZ, R48 ;  /* 0x000000ffff067224 */ /* 0x000fc400078e0030 */
[----:B------:R-:W-:Y:S01]  /*3ac10*/  IMAD.MOV.U32 R7, RZ, RZ, R49 ;  /* 0x000000ffff077224 */ /* 0x000fe200078e0031 */
[----:B------:R-:W-:Y:S01]  /*3ac20*/  BAR.SYNC.DEFER_BLOCKING 0x0 ;  /* 0x0000000000007b1d */ /* 0x000fe20000010000 */
[----:B------:R-:W-:Y:S02]  /*3ac30*/  IMAD.MOV.U32 R48, RZ, RZ, R46 ;  /* 0x000000ffff307224 */ /* 0x000fe400078e002e */
[----:B------:R-:W-:-:S03]  /*3ac40*/  IMAD.MOV.U32 R49, RZ, RZ, R47 ;  /* 0x000000ffff317224 */ /* 0x000fc600078e002f */
[----:B------:R4:W-:Y:S02]  /*3ac50*/  STS.128 [R0], R4 ;  /* 0x0000000400007388 */ /* 0x0009e40000000c00 */
[----:B----4-:R-:W-:Y:S02]  /*3ac60*/  IMAD.MOV.U32 R4, RZ, RZ, R88 ;  /* 0x000000ffff047224 */ /* 0x010fe400078e0058 */
[----:B------:R-:W-:Y:S02]  /*3ac70*/  IMAD.MOV.U32 R5, RZ, RZ, R89 ;  /* 0x000000ffff057224 */ /* 0x000fe400078e0059 */
[----:B------:R-:W-:Y:S02]  /*3ac80*/  IMAD.MOV.U32 R6, RZ, RZ, R92 ;  /* 0x000000ffff067224 */ /* 0x000fe400078e005c */
[----:B------:R-:W-:-:S05]  /*3ac90*/  IMAD.MOV.U32 R7, RZ, RZ, R93 ;  /* 0x000000ffff077224 */ /* 0x000fca00078e005d */
[----:B------:R4:W-:Y:S01]  /*3aca0*/  STS.128 [R0+0x200], R4 ;  /* 0x0002000400007388 */ /* 0x0009e20000000c00 */
[----:B------:R-:W-:Y:S02]  /*3acb0*/  IMAD.MOV.U32 R92, RZ, RZ, R90 ;  /* 0x000000ffff5c7224 */ /* 0x000fe400078e005a */
[----:B------:R-:W-:Y:S01]  /*3acc0*/  IMAD.MOV.U32 R93, RZ, RZ, R91 ;  /* 0x000000ffff5d7224 */ /* 0x000fe200078e005b */
[----:B------:R-:W-:Y:S01]  /*3acd0*/  STS.128 [R0+0x80], R48 ;  /* 0x0000803000007388 */ /* 0x000fe20000000c00 */
[----:B----4-:R-:W-:Y:S02]  /*3ace0*/  IMAD.MOV.U32 R4, RZ, RZ, R168 ;  /* 0x000000ffff047224 */ /* 0x010fe400078e00a8 */
[----:B------:R-:W-:Y:S02]  /*3acf0*/  IMAD.MOV.U32 R5, RZ, RZ, R169 ;  /* 0x000000ffff057224 */ /* 0x000fe400078e00a9 */
[----:B------:R-:W-:Y:S02]  /*3ad00*/  IMAD.MOV.U32 R6, RZ, RZ, R112 ;  /* 0x000000ffff067224 */ /* 0x000fe400078e0070 */
[----:B------:R-:W-:-:S02]  /*3ad10*/  IMAD.MOV.U32 R7, RZ, RZ, R113 ;  /* 0x000000ffff077224 */ /* 0x000fc400078e0071 */
[----:B------:R-:W-:-:S03]  /*3ad20*/  IMAD.MOV.U32 R112, RZ, RZ, R170 ;  /* 0x000000ffff707224 */ /* 0x000fc600078e00aa */
[----:B------:R4:W-:Y:S01]  /*3ad30*/  STS.128 [R0+0x400], R4 ;  /* 0x0004000400007388 */ /* 0x0009e20000000c00 */
[----:B------:R-:W-:-:S03]  /*3ad40*/  IMAD.MOV.U32 R113, RZ, RZ, R171 ;  /* 0x000000ffff717224 */ /* 0x000fc600078e00ab */
[----:B------:R-:W-:Y:S04]  /*3ad50*/  STS.128 [R0+0x280], R92 ;  /* 0x0002805c00007388 */ /* 0x000fe80000000c00 */
[----:B------:R-:W-:Y:S01]  /*3ad60*/  STS.128 [R0+0x480], R112 ;  /* 0x0004807000007388 */ /* 0x000fe20000000c00 */
[----:B----4-:R-:W-:Y:S01]  /*3ad70*/  IMAD.MOV.U32 R6, RZ, RZ, R36 ;  /* 0x000000ffff067224 */ /* 0x010fe200078e0024 */
[----:B------:R-:W-:Y:S01]  /*3ad80*/  MOV R5, R33 ;  /* 0x0000002100057202 */ /* 0x000fe20000000f00 */
[----:B------:R-:W-:Y:S02]  /*3ad90*/  IMAD.MOV.U32 R7, RZ, RZ, R37 ;  /* 0x000000ffff077224 */ /* 0x000fe400078e0025 */
[----:B------:R-:W-:Y:S02]  /*3ada0*/  IMAD.MOV.U32 R4, RZ, RZ, R32 ;  /* 0x000000ffff047224 */ /* 0x000fe400078e0020 */
[----:B------:R-:W-:-:S02]  /*3adb0*/  IMAD.MOV.U32 R36, RZ, RZ, R34 ;  /* 0x000000ffff247224 */ /* 0x000fc400078e0022 */
[----:B------:R-:W-:Y:S01]  /*3adc0*/  IMAD.MOV.U32 R37, RZ, RZ, R35 ;  /* 0x000000ffff257224 */ /* 0x000fe200078e0023 */
[----:B------:R-:W-:Y:S04]  /*3add0*/  STS.128 [R0+0x600], R4 ;  /* 0x0006000400007388 */ /* 0x000fe80000000c00 */
[----:B------:R-:W-:Y:S04]  /*3ade0*/  STS.128 [R0+0x680], R36 ;  /* 0x0006802400007388 */ /* 0x000fe80000000c00 */
[----:B------:R-:W-:Y:S06]  /*3adf0*/  BAR.SYNC.DEFER_BLOCKING 0x0 ;  /* 0x0000000000007b1d */ /* 0x000fec0000010000 */
[----:B---3--:R-:W-:Y:S04]  /*3ae00*/  STL.64 [R1+0x400], R16 ;  /* 0x0004001001007387 */ /* 0x008fe80000100a00 */
[----:B------:R-:W-:Y:S04]  /*3ae10*/  STL.64 [R1+0x408], R18 ;  /* 0x0004081201007387 */ /* 0x000fe80000100a00 */
[----:B-1----:R-:W-:Y:S04]  /*3ae20*/  STL.64 [R1+0x380], R12 ;  /* 0x0003800c01007387 */ /* 0x002fe80000100a00 */
[----:B------:R-:W-:Y:S04]  /*3ae30*/  STL.64 [R1+0x388], R14 ;  /* 0x0003880e01007387 */ /* 0x000fe80000100a00 */
[----:B------:R-:W1:Y:S04]  /*3ae40*/  LDS.128 R12, [R2] ;  /* 0x00000000020c7984 */ /* 0x000e680000000c00 */
[----:B------:R-:W3:Y:S04]  /*3ae50*/  LDS.128 R4, [R2+0x800] ;  /* 0x0008000002047984 */ /* 0x000ee80000000c00 */
[----:B--2---:R2:W-:Y:S04]  /*3ae60*/  STL.64 [R1+0x410], R8 ;  /* 0x0004100801007387 */ /* 0x0045e80000100a00 */
[----:B------:R4:W-:Y:S04]  /*3ae70*/  STL.64 [R1+0x418], R10 ;  /* 0x0004180a01007387 */ /* 0x0009e80000100a00 */
[----:B------:R-:W3:Y:S04]  /*3ae80*/  LDS.128 R16, [R124] ;  /* 0x000000007c107984 */ /* 0x000ee80000000c00 */
[----:B--2---:R-:W2:Y:S04]  /*3ae90*/  LDL.LU R8, [R1+0x720] ;  /* 0x0007200001087983 */ /* 0x004ea80000300800 */
[----:B------:R-:W2:Y:S04]  /*3aea0*/  LDL.LU R9, [R1+0x724] ;  /* 0x0007240001097983 */ /* 0x000ea80000300800 */
[----:B----4-:R-:W2:Y:S04]  /*3aeb0*/  LDL.LU R10, [R1+0x7a0] ;  /* 0x0007a000010a7983 */ /* 0x010ea80000300800 */
[----:B------:R-:W2:Y:S04]  /*3aec0*/  LDL.LU R11, [R1+0x7a4] ;  /* 0x0007a400010b7983 */ /* 0x000ea80000300800 */
[----:B-1----:R-:W-:Y:S04]  /*3aed0*/  STL.64 [R1+0x90], R12 ;  /* 0x0000900c01007387 */ /* 0x002fe80000100a00 */
[----:B------:R-:W-:Y:S04]  /*3aee0*/  STL.64 [R1+0x98], R14 ;  /* 0x0000980e01007387 */ /* 0x000fe80000100a00 */
[----:B------:R-:W1:Y:S04]  /*3aef0*/  LDS.128 R12, [R124+0x800] ;  /* 0x000800007c0c7984 */ /* 0x000e680000000c00 */
[----:B---3--:R-:W-:Y:S04]  /*3af00*/  STL.64 [R1+0x350], R4 ;  /* 0x0003500401007387 */ /* 0x008fe80000100a00 */
[----:B------:R-:W-:Y:S04]  /*3af10*/  STL.64 [R1+0x358], R6 ;  /* 0x0003580601007387 */ /* 0x000fe80000100a00 */
[----:B------:R-:W3:Y:S04]  /*3af20*/  LDS.128 R4, [R3] ;  /* 0x0000000003047984 */ /* 0x000ee80000000c00 */
[----:B------:R-:W-:Y:S04]  /*3af30*/  STL.64 [R1+0x140], R16 ;  /* 0x0001401001007387 */ /* 0x000fe80000100a00 */
        /* <DEDUP_REMOVED lines=8> */
[----:B----4-:R-:W-:Y:S04]  /*3afc0*/  STL.64 [R1+0x3b0], R16 ;  /* 0x0003b01001007387 */ /* 0x010fe80000100a00 */
[----:B------:R-:W-:Y:S04]  /*3afd0*/  STL.64 [R1+0x3b8], R18 ;  /* 0x0003b81201007387 */ /* 0x000fe80000100a00 */
[----:B------:R-:W-:Y:S06]  /*3afe0*/  BAR.SYNC.DEFER_BLOCKING 0x0 ;  /* 0x0000000000007b1d */ /* 0x000fec0000010000 */
        /* <DEDUP_REMOVED lines=8> */
[----:B----4-:R1:W-:Y:S04]  /*3b070*/  STS.128 [R0+0x80], R4 ;  /* 0x0000800400007388 */ /* 0x0103e80000000c00 */
[----:B-1----:R-:W3:Y:S04]  /*3b080*/  LDL.LU R4, [R1+0x650] ;  /* 0x0006500001047983 */ /* 0x002ee80000300800 */
[----:B------:R-:W3:Y:S04]  /*3b090*/  LDL.LU R5, [R1+0x654] ;  /* 0x0006540001057983 */ /* 0x000ee80000300800 */
[----:B------:R-:W3:Y:S04]  /*3b0a0*/  LDL.LU R6, [R1+0x6d0] ;  /* 0x0006d00001067983 */ /* 0x000ee80000300800 */
[----:B------:R-:W3:Y:S04]  /*3b0b0*/  LDL.LU R7, [R1+0x6d4] ;  /* 0x0006d40001077983 */ /* 0x000ee80000300800 */
[----:B--2---:R1:W-:Y:S04]  /*3b0c0*/  STS.128 [R0], R8 ;  /* 0x0000000800007388 */ /* 0x0043e80000000c00 */
[----:B-1----:R-:W2:Y:S04]  /*3b0d0*/  LDL.LU R8, [R1+0x658] ;  /* 0x0006580001087983 */ /* 0x002ea80000300800 */
[----:B------:R-:W2:Y:S04]  /*3b0e0*/  LDL.LU R9, [R1+0x65c] ;  /* 0x00065c0001097983 */ /* 0x000ea80000300800 */
[----:B------:R-:W2:Y:S04]  /*3b0f0*/  LDL.LU R10, [R1+0x6d8] ;  /* 0x0006d800010a7983 */ /* 0x000ea80000300800 */
[----:B------:R-:W2:Y:S04]  /*3b100*/  LDL.LU R11, [R1+0x6dc] ;  /* 0x0006dc00010b7983 */ /* 0x000ea80000300800 */
[----:B---3--:R1:W-:Y:S04]  /*3b110*/  STS.128 [R0+0x200], R4 ;  /* 0x0002000400007388 */ /* 0x0083e80000000c00 */
[----:B-1----:R-:W3:Y:S04]  /*3b120*/  LDL.LU R4, [R1+0x3a0] ;  /* 0x0003a00001047983 */ /* 0x002ee80000300800 */
[----:B------:R-:W3:Y:S04]  /*3b130*/  LDL.LU R5, [R1+0x3a4] ;  /* 0x0003a40001057983 */ /* 0x000ee80000300800 */
[----:B------:R-:W3:Y:S04]  /*3b140*/  LDL.LU R6, [R1+0x5d0] ;  /* 0x0005d00001067983 */ /* 0x000ee80000300800 */
[----:B------:R-:W3:Y:S04]  /*3b150*/  LDL.LU R7, [R1+0x5d4] ;  /* 0x0005d40001077983 */ /* 0x000ee80000300800 */
[----:B---3--:R1:W-:Y:S04]  /*3b160*/  STS.128 [R0+0x400], R4 ;  /* 0x0004000400007388 */ /* 0x0083e80000000c00 */
[----:B-1----:R-:W3:Y:S04]  /*3b170*/  LDL.LU R4, [R1+0x3a8] ;  /* 0x0003a80001047983 */ /* 0x002ee80000300800 */
[----:B------:R-:W3:Y:S04]  /*3b180*/  LDL.LU R5, [R1+0x3ac] ;  /* 0x0003ac0001057983 */ /* 0x000ee80000300800 */
[----:B------:R-:W3:Y:S04]  /*3b190*/  LDL.LU R6, [R1+0x5d8] ;  /* 0x0005d80001067983 */ /* 0x000ee80000300800 */
[----:B------:R-:W3:Y:S04]  /*3b1a0*/  LDL.LU R7, [R1+0x5dc] ;  /* 0x0005dc0001077983 */ /* 0x000ee80000300800 */
[----:B--2---:R1:W-:Y:S04]  /*3b1b0*/  STS.128 [R0+0x280], R8 ;  /* 0x0002800800007388 */ /* 0x0043e80000000c00 */
[----:B-1----:R-:W2:Y:S04]  /*3b1c0*/  LDL.LU R10, [R1+0x240] ;  /* 0x00024000010a7983 */ /* 0x002ea80000300800 */
[----:B------:R-:W2:Y:S04]  /*3b1d0*/  LDL.LU R11, [R1+0x244] ;  /* 0x00024400010b7983 */ /* 0x000ea80000300800 */
[----:B---3--:R1:W-:Y:S04]  /*3b1e0*/  STS.128 [R0+0x480], R4 ;  /* 0x0004800400007388 */ /* 0x0083e80000000c00 */
[----:B-1----:R-:W3:Y:S04]  /*3b1f0*/  LDL.LU R6, [R1+0x248] ;  /* 0x0002480001067983 */ /* 0x002ee80000300800 */
[----:B------:R-:W3:Y:S01]  /*3b200*/  LDL.LU R7, [R1+0x24c] ;  /* 0x00024c0001077983 */ /* 0x000ee20000300800 */
[----:B------:R-:W-:-:S02]  /*3b210*/  IMAD.MOV.U32 R8, RZ, RZ, R240 ;  /* 0x000000ffff087224 */ /* 0x000fc400078e00f0 */
[----:B------:R-:W-:Y:S02]  /*3b220*/  IMAD.MOV.U32 R9, RZ, RZ, R241 ;  /* 0x000000ffff097224 */ /* 0x000fe400078e00f1 */
[----:B------:R-:W-:Y:S02]  /*3b230*/  IMAD.MOV.U32 R4, RZ, RZ, R242 ;  /* 0x000000ffff047224 */ /* 0x000fe400078e00f2 */
[----:B------:R-:W-:Y:S01]  /*3b240*/  IMAD.MOV.U32 R5, RZ, RZ, R243 ;  /* 0x000000ffff057224 */ /* 0x000fe200078e00f3 */
[----:B--2---:R-:W-:Y:S04]  /*3b250*/  STS.128 [R0+0x600], R8 ;  /* 0x0006000800007388 */ /* 0x004fe80000000c00 */
[----:B---3--:R-:W-:Y:S04]  /*3b260*/  STS.128 [R0+0x680], R4 ;  /* 0x0006800400007388 */ /* 0x008fe80000000c00 */
        /* <DEDUP_REMOVED lines=86> */
[----:B---3--:R-:W-:Y:S04]  /*3b7d0*/  STL.64 [R1+0x30], R8 ;  /* 0x0000300801007387 */ /* 0x008fe80000100a00 */
[----:B------:R-:W-:Y:S04]  /*3b7e0*/  STL.64 [R1+0x38], R10 ;  /* 0x0000380a01007387 */ /* 0x000fe80000100a00 */
[----:B--2---:R1:W-:Y:S04]  /*3b7f0*/  STS.128 [R0], R4 ;  /* 0x0000000400007388 */ /* 0x0043e80000000c00 */
[----:B-1----:R-:W2:Y:S04]  /*3b800*/  LDL.LU R4, [R1+0x7c8] ;  /* 0x0007c80001047983 */ /* 0x002ea80000300800 */
[----:B------:R-:W2:Y:S04]  /*3b810*/  LDL.LU R5, [R1+0x7cc] ;  /* 0x0007cc0001057983 */ /* 0x000ea80000300800 */
[----:B------:R-:W2:Y:S04]  /*3b820*/  LDL.LU R6, [R1+0x828] ;  /* 0x0008280001067983 */ /* 0x000ea80000300800 */
[----:B------:R-:W2:Y:S04]  /*3b830*/  LDL.LU R7, [R1+0x82c] ;  /* 0x00082c0001077983 */ /* 0x000ea80000300800 */
[----:B------:R-:W3:Y:S04]  /*3b840*/  LDL.LU R8, [R1+0x730] ;  /* 0x0007300001087983 */ /* 0x000ee80000300800 */
        /* <DEDUP_REMOVED lines=27> */
[----:B---3--:R-:W-:Y:S04]  /*3ba00*/  STS.128 [R0+0x480], R8 ;  /* 0x0004800800007388 */ /* 0x008fe80000000c00 */
[----:B--2---:R1:W-:Y:S04]  /*3ba10*/  STS.128 [R0+0x600], R4 ;  /* 0x0006000400007388 */ /* 0x0043e80000000c00 */
[----:B-1----:R-:W2:Y:S04]  /*3ba20*/  LDL.LU R4, [R1+0x20] ;  /* 0x0000200001047983 */ /* 0x002ea80000300800 */
[----:B------:R-:W2:Y:S04]  /*3ba30*/  LDL.LU R5, [R1+0x24] ;  /* 0x0000240001057983 */ /* 0x000ea80000300800 */
[----:B------:R-:W2:Y:S04]  /*3ba40*/  LDL.LU R6, [R1+0x170] ;  /* 0x0001700001067983 */ /* 0x000ea80000300800 */
[----:B------:R-:W2:Y:S04]  /*3ba50*/  LDL.LU R7, [R1+0x174] ;  /* 0x0001740001077983 */ /* 0x000ea80000300800 */
[----:B----4-:R-:W-:Y:S04]  /*3ba60*/  STS.128 [R0+0x680], R12 ;  /* 0x0006800c00007388 */ /* 0x010fe80000000c00 */
[----:B------:R-:W-:Y:S06]  /*3ba70*/  BAR.SYNC.DEFER_BLOCKING 0x0 ;  /* 0x0000000000007b1d */ /* 0x000fec0000010000 */
[----:B------:R-:W1:Y:S04]  /*3ba80*/  LDS.128 R12, [R2] ;  /* 0x00000000020c7984 */ /* 0x000e680000000c00 */
[----:B------:R-:W3:Y:S04]  /*3ba90*/  LDS.128 R8, [R2+0x800] ;  /* 0x0008000002087984 */ /* 0x000ee80000000c00 */
[----:B------:R-:W-:Y:S04]  /*3baa0*/  LDS.128 R248, [R124] ;  /* 0x000000007cf87984 */ /* 0x000fe80000000c00 */
[----:B------:R-:W-:Y:S04]  /*3bab0*/  LDS.128 R240, [R124+0x800] ;  /* 0x000800007cf07984 */ /* 0x000fe80000000c00 */
[----:B------:R-:W-:Y:S04]  /*3bac0*/  LDS.128 R236, [R3] ;  /* 0x0000000003ec7984 */ /* 0x000fe80000000c00 */
[----:B------:R-:W-:Y:S04]  /*3bad0*/  LDS.128 R232, [R3+0x800] ;  /* 0x0008000003e87984 */ /* 0x000fe80000000c00 */
[----:B------:R-:W-:Y:S04]  /*3bae0*/  LDS.128 R228, [R252] ;  /* 0x00000000fce47984 */ /* 0x000fe80000000c00 */
[----:B------:R-:W-:Y:S04]  /*3baf0*/  LDS.128 R204, [R252+0x800] ;  /* 0x00080000fccc7984 */ /* 0x000fe80000000c00 */
[----:B------:R-:W-:Y:S06]  /*3bb00*/  BAR.SYNC.DEFER_BLOCKING 0x0 ;  /* 0x0000000000007b1d */ /* 0x000fec0000010000 */
[----:B-1----:R-:W-:Y:S04]  /*3bb10*/  STL.64 [R1+0x10], R12 ;  /* 0x0000100c01007387 */ /* 0x002fe80000100a00 */
[----:B------:R-:W-:Y:S04]  /*3bb20*/  STL.64 [R1+0x18], R14 ;  /* 0x0000180e01007387 */ /* 0x000fe80000100a00 */
[----:B---3--:R-:W-:Y:S04]  /*3bb30*/  STL.64 [R1], R8 ;  /* 0x0000000801007387 */ /* 0x008fe80000100a00 */
        /* <DEDUP_REMOVED lines=9> */
[----:B------:R-:W3:Y:S01]  /*3bbd0*/  LDL.LU R39, [R1+0x8d4] ;  /* 0x0008d40001277983 */ /* 0x000ee20000300800 */
[----:B------:R-:W-:Y:S01]  /*3bbe0*/  IMAD.MOV.U32 R10, RZ, RZ, R212 ;  /* 0x000000ffff0a7224 */ /* 0x000fe200078e00d4 */
[----:B------:R-:W-:Y:S01]  /*3bbf0*/  MOV R11, R213 ;  /* 0x000000d5000b7202 */ /* 0x000fe20000000f00 */
[----:B------:R-:W-:-:S02]  /*3bc00*/  IMAD.MOV.U32 R8, RZ, RZ, R200 ;  /* 0x000000ffff087224 */ /* 0x000fc400078e00c8 */
[----:B------:R-:W-:Y:S02]  /*3bc10*/  IMAD.MOV.U32 R9, RZ, RZ, R201 ;  /* 0x000000ffff097224 */ /* 0x000fe400078e00c9 */
[----:B------:R-:W-:Y:S02]  /*3bc20*/  IMAD.MOV.U32 R212, RZ, RZ, R202 ;  /* 0x000000ffffd47224 */ /* 0x000fe400078e00ca */
[----:B------:R-:W-:Y:S01]  /*3bc30*/  IMAD.MOV.U32 R213, RZ, RZ, R203 ;  /* 0x000000ffffd57224 */ /* 0x000fe200078e00cb */
[----:B------:R-:W-:Y:S04]  /*3bc40*/  STS.128 [R0+0x200], R8 ;  /* 0x0002000800007388 */ /* 0x000fe80000000c00 */
[----:B------:R-:W-:Y:S04]  /*3bc50*/  STS.128 [R0+0x280], R212 ;  /* 0x000280d400007388 */ /* 0x000fe80000000c00 */
[----:B--2---:R1:W-:Y:S02]  /*3bc60*/  STS.128 [R0+0x80], R4 ;  /* 0x0000800400007388 */ /* 0x0043e40000000c00 */
[----:B-1----:R-:W-:-:S02]  /*3bc70*/  IMAD.MOV.U32 R4, RZ, RZ, R144 ;  /* 0x000000ffff047224 */ /* 0x002fc400078e0090 */
[----:B------:R-:W-:Y:S02]  /*3bc80*/  IMAD.MOV.U32 R5, RZ, RZ, R145 ;  /* 0x000000ffff057224 */ /* 0x000fe400078e0091 */
[----:B------:R-:W-:Y:S02]  /*3bc90*/  IMAD.MOV.U32 R6, RZ, RZ, R208 ;  /* 0x000000ffff067224 */ /* 0x000fe400078e00d0 */
[----:B------:R-:W-:Y:S02]  /*3bca0*/  IMAD.MOV.U32 R7, RZ, RZ, R209 ;  /* 0x000000ffff077224 */ /* 0x000fe400078e00d1 */
[----:B------:R-:W-:-:S03]  /*3bcb0*/  IMAD.MOV.U32 R208, RZ, RZ, R146 ;  /* 0x000000ffffd07224 */ /* 0x000fc600078e0092 */
[----:B------:R1:W-:Y:S01]  /*3bcc0*/  STS.128 [R0+0x400], R4 ;  /* 0x0004000400007388 */ /* 0x0003e20000000c00 */
[----:B------:R-:W-:-:S05]  /*3bcd0*/  IMAD.MOV.U32 R209, RZ, RZ, R147 ;  /* 0x000000ffffd17224 */ /* 0x000fca00078e0093 */
[----:B------:R-:W-:Y:S01]  /*3bce0*/  STS.128 [R0+0x480], R208 ;  /* 0x000480d000007388 */ /* 0x000fe20000000c00 */
[----:B-1----:R-:W-:Y:S02]  /*3bcf0*/  IMAD.MOV.U32 R6, RZ, RZ, R60 ;  /* 0x000000ffff067224 */ /* 0x002fe400078e003c */
[----:B------:R-:W-:Y:S02]  /*3bd00*/  IMAD.MOV.U32 R7, RZ, RZ, R61 ;  /* 0x000000ffff077224 */ /* 0x000fe400078e003d */
[----:B------:R-:W-:Y:S02]  /*3bd10*/  IMAD.MOV.U32 R4, RZ, RZ, R56 ;  /* 0x000000ffff047224 */ /* 0x000fe400078e0038 */
[----:B------:R-:W-:Y:S02]  /*3bd20*/  IMAD.MOV.U32 R5, RZ, RZ, R57 ;  /* 0x000000ffff057224 */ /* 0x000fe400078e0039 */
[----:B------:R-:W-:Y:S02]  /*3bd30*/  IMAD.MOV.U32 R60, RZ, RZ, R58 ;  /* 0x000000ffff3c7224 */ /* 0x000fe400078e003a */
[----:B------:R-:W-:Y:S01]  /*3bd40*/  IMAD.MOV.U32 R61, RZ, RZ, R59 ;  /* 0x000000ffff3d7224 */ /* 0x000fe200078e003b */
[----:B------:R-:W-:Y:S04]  /*3bd50*/  STS.128 [R0+0x600], R4 ;  /* 0x0006000400007388 */ /* 0x000fe80000000c00 */
[----:B------:R-:W-:Y:S04]  /*3bd60*/  STS.128 [R0+0x680], R60 ;  /* 0x0006803c00007388 */ /* 0x000fe80000000c00 */
[----:B------:R-:W-:Y:S06]  /*3bd70*/  BAR.SYNC.DEFER_BLOCKING 0x0 ;  /* 0x0000000000007b1d */ /* 0x000fec0000010000 */
[----:B------:R-:W1:Y:S04]  /*3bd80*/  LDS.128 R32, [R2] ;  /* 0x0000000002207984 */ /* 0x000e680000000c00 */
[----:B------:R-:W-:Y:S04]  /*3bd90*/  LDS.128 R16, [R2+0x800] ;  /* 0x0008000002107984 */ /* 0x000fe80000000c00 */
[----:B------:R-:W2:Y:S04]  /*3bda0*/  LDS.128 R28, [R124] ;  /* 0x000000007c1c7984 */ /* 0x000ea80000000c00 */
[----:B------:R-:W-:Y:S04]  /*3bdb0*/  LDS.128 R12, [R124+0x800] ;  /* 0x000800007c0c7984 */ /* 0x000fe80000000c00 */
[----:B------:R-:W4:Y:S04]  /*3bdc0*/  LDS.128 R24, [R3] ;  /* 0x0000000003187984 */ /* 0x000f280000000c00 */
[----:B------:R-:W-:Y:S04]  /*3bdd0*/  LDS.128 R8, [R3+0x800] ;  /* 0x0008000003087984 */ /* 0x000fe80000000c00 */
[----:B------:R-:W1:Y:S04]  /*3bde0*/  LDS.128 R20, [R252] ;  /* 0x00000000fc147984 */ /* 0x000e680000000c00 */
[----:B------:R-:W1:Y:S04]  /*3bdf0*/  LDS.128 R4, [R252+0x800] ;  /* 0x00080000fc047984 */ /* 0x000e680000000c00 */
[----:B------:R-:W-:Y:S06]  /*3be00*/  BAR.SYNC.DEFER_BLOCKING 0x0 ;  /* 0x0000000000007b1d */ /* 0x000fec0000010000 */
[----:B---3--:R3:W-:Y:S04]  /*3be10*/  STS.128 [R0], R36 ;  /* 0x0000002400007388 */ /* 0x0087e80000000c00 */
        /* <DEDUP_REMOVED lines=8> */
[----:B---3--:R3:W-:Y:S04]  /*3bea0*/  STS.128 [R0+0x80], R36 ;  /* 0x0000802400007388 */ /* 0x0087e80000000c00 */
[----:B---3--:R-:W3:Y:S04]  /*3beb0*/  LDL.LU R36, [R1+0x7b8] ;  /* 0x0007b80001247983 */ /* 0x008ee80000300800 */
[----:B------:R-:W3:Y:S04]  /*3bec0*/  LDL.LU R37, [R1+0x7bc] ;  /* 0x0007bc0001257983 */ /* 0x000ee80000300800 */
[----:B------:R-:W3:Y:S04]  /*3bed0*/  LDL.LU R38, [R1+0x878] ;  /* 0x0008780001267983 */ /* 0x000ee80000300800 */
[----:B------:R-:W3:Y:S04]  /*3bee0*/  LDL.LU R39, [R1+0x87c] ;  /* 0x00087c0001277983 */ /* 0x000ee80000300800 */
[----:B---3--:R3:W-:Y:S04]  /*3bef0*/  STS.128 [R0+0x280], R36 ;  /* 0x0002802400007388 */ /* 0x0087e80000000c00 */
[----:B---3--:R-:W3:Y:S04]  /*3bf00*/  LDL.LU R36, [R1+0x710] ;  /* 0x0007100001247983 */ /* 0x008ee80000300800 */
[----:B------:R-:W3:Y:S04]  /*3bf10*/  LDL.LU R37, [R1+0x714] ;  /* 0x0007140001257983 */ /* 0x000ee80000300800 */
[----:B------:R-:W3:Y:S04]  /*3bf20*/  LDL.LU R38, [R1+0x810] ;  /* 0x0008100001267983 */ /* 0x000ee80000300800 */
[----:B------:R-:W3:Y:S04]  /*3bf30*/  LDL.LU R39, [R1+0x814] ;  /* 0x0008140001277983 */ /* 0x000ee80000300800 */
[----:B--2---:R2:W-:Y:S04]  /*3bf40*/  STS.128 [R0+0x200], R40 ;  /* 0x0002002800007388 */ /* 0x0045e80000000c00 */
[----:B--2---:R-:W2:Y:S04]  /*3bf50*/  LDL.LU R40, [R1+0x718] ;  /* 0x0007180001287983 */ /* 0x004ea80000300800 */
        /* <DEDUP_REMOVED lines=13> */
[----:B------:R-:W4:Y:S04]  /*3c030*/  LDL.LU R72, [R1+0x280] ;  /* 0x0002800001487983 */ /* 0x000f280000300800 */
[----:B------:R-:W4:Y:S04]  /*3c040*/  LDL.LU R73, [R1+0x284] ;  /* 0x0002840001497983 */ /* 0x000f280000300800 */
[----:B------:R-:W4:Y:S04]  /*3c050*/  LDL.LU R74, [R1+0x700] ;  /* 0x00070000014a7983 */ /* 0x000f280000300800 */
[----:B------:R-:W4:Y:S04]  /*3c060*/  LDL.LU R75, [R1+0x704] ;  /* 0x00070400014b7983 */ /* 0x000f280000300800 */
[----:B--2---:R-:W-:Y:S04]  /*3c070*/  STS.128 [R0+0x480], R40 ;  /* 0x0004802800007388 */ /* 0x004fe80000000c00 */
[----:B---3--:R-:W-:Y:S04]  /*3c080*/  STS.128 [R0+0x680], R36 ;  /* 0x0006802400007388 */ /* 0x008fe80000000c00 */
[----:B------:R-:W-:Y:S06]  /*3c090*/  BAR.SYNC.DEFER_BLOCKING 0x0 ;  /* 0x0000000000007b1d */ /* 0x000fec0000010000 */
[----:B------:R-:W2:Y:S04]  /*3c0a0*/  LDS.128 R68, [R2] ;  /* 0x0000000002447984 */ /* 0x000ea80000000c00 */
[----:B------:R-:W-:Y:S04]  /*3c0b0*/  LDS.128 R48, [R2+0x800] ;  /* 0x0008000002307984 */ /* 0x000fe80000000c00 */
[----:B------:R-:W-:Y:S04]  /*3c0c0*/  LDS.128 R60, [R124] ;  /* 0x000000007c3c7984 */ /* 0x000fe80000000c00 */
[----:B------:R-:W-:Y:S04]  /*3c0d0*/  LDS.128 R44, [R124+0x800] ;  /* 0x000800007c2c7984 */ /* 0x000fe80000000c00 */
[----:B------:R-:W-:Y:S04]  /*3c0e0*/  LDS.128 R56, [R3] ;  /* 0x0000000003387984 */ /* 0x000fe80000000c00 */
[----:B------:R-:W-:Y:S04]  /*3c0f0*/  LDS.128 R40, [R3+0x800] ;  /* 0x0008000003287984 */ /* 0x000fe80000000c00 */
[----:B------:R-:W-:Y:S04]  /*3c100*/  LDS.128 R52, [R252] ;  /* 0x00000000fc347984 */ /* 0x000fe80000000c00 */
[----:B------:R-:W-:Y:S04]  /*3c110*/  LDS.128 R36, [R252+0x800] ;  /* 0x00080000fc247984 */ /* 0x000fe80000000c00 */
[----:B------:R-:W-:Y:S06]  /*3c120*/  BAR.SYNC.DEFER_BLOCKING 0x0 ;  /* 0x0000000000007b1d */ /* 0x000fec0000010000 */
[----:B----4-:R3:W-:Y:S04]  /*3c130*/  STS.128 [R0], R72 ;  /* 0x0000004800007388 */ /* 0x0107e80000000c00 */
[----:B---3--:R-:W3:Y:S04]  /*3c140*/  LDL.LU R72, [R1+0x288] ;  /* 0x0002880001487983 */ /* 0x008ee80000300800 */
[----:B------:R-:W3:Y:S04]  /*3c150*/  LDL.LU R73, [R1+0x28c] ;  /* 0x00028c0001497983 */ /* 0x000ee80000300800 */
[----:B------:R-:W3:Y:S04]  /*3c160*/  LDL.LU R74, [R1+0x708] ;  /* 0x00070800014a7983 */ /* 0x000ee80000300800 */
[----:B------:R-:W3:Y:S04]  /*3c170*/  LDL.LU R75, [R1+0x70c] ;  /* 0x00070c00014b7983 */ /* 0x000ee80000300800 */
[----:B------:R-:W4:Y:S04]  /*3c180*/  LDL.LU R78, [R1+0x5f0] ;  /* 0x0005f000014e7983 */ /* 0x000f280000300800 */
[----:B------:R-:W4:Y:S04]  /*3c190*/  LDL.LU R79, [R1+0x5f4] ;  /* 0x0005f400014f7983 */ /* 0x000f280000300800 */
[----:B---3--:R3:W-:Y:S04]  /*3c1a0*/  STS.128 [R0+0x80], R72 ;  /* 0x0000804800007388 */ /* 0x0087e80000000c00 */
[----:B---3--:R-:W3:Y:S04]  /*3c1b0*/  LDL.LU R74, [R1+0x5f8] ;  /* 0x0005f800014a7983 */ /* 0x008ee80000300800 */
[----:B------:R-:W3:Y:S01]  /*3c1c0*/  LDL.LU R75, [R1+0x5fc] ;  /* 0x0005fc00014b7983 */ /* 0x000ee20000300800 */
[----:B------:R-:W-:Y:S01]  /*3c1d0*/  IMAD.MOV.U32 R72, RZ, RZ, R222 ;  /* 0x000000ffff487224 */ /* 0x000fe200078e00de */
[----:B------:R-:W-:Y:S01]  /*3c1e0*/  MOV R73, R223 ;  /* 0x000000df00497202 */ /* 0x000fe20000000f00 */
[----:B------:R-:W-:-:S02]  /*3c1f0*/  IMAD.MOV.U32 R76, RZ, RZ, R220 ;  /* 0x000000ffff4c7224 */ /* 0x000fc400078e00dc */
[----:B------:R-:W-:Y:S02]  /*3c200*/  IMAD.MOV.U32 R77, RZ, RZ, R221 ;  /* 0x000000ffff4d7224 */ /* 0x000fe400078e00dd */
[----:B---3--:R3:W-:Y:S04]  /*3c210*/  STS.128 [R0+0x280], R72 ;  /* 0x0002804800007388 */ /* 0x0087e80000000c00 */
[----:B---3--:R-:W3:Y:S04]  /*3c220*/  LDL.LU R74, [R1+0x250] ;  /* 0x00025000014a7983 */ /* 0x008ee80000300800 */
[----:B------:R-:W3:Y:S01]  /*3c230*/  LDL.LU R75, [R1+0x254] ;  /* 0x00025400014b7983 */ /* 0x000ee20000300800 */
[----:B------:R-:W-:-:S02]  /*3c240*/  IMAD.MOV.U32 R72, RZ, RZ, R216 ;  /* 0x000000ffff487224 */ /* 0x000fc400078e00d8 */
[----:B------:R-:W-:Y:S01]  /*3c250*/  IMAD.MOV.U32 R73, RZ, RZ, R217 ;  /* 0x000000ffff497224 */ /* 0x000fe200078e00d9 */
[----:B----4-:R4:W-:Y:S04]  /*3c260*/  STS.128 [R0+0x200], R76 ;  /* 0x0002004c00007388 */ /* 0x0109e80000000c00 */
[----:B----4-:R-:W4:Y:S04]  /*3c270*/  LDL.LU R78, [R1+0x258] ;  /* 0x00025800014e7983 */ /* 0x010f280000300800 */
[----:B------:R-:W4:Y:S04]  /*3c280*/  LDL.LU R79, [R1+0x25c] ;  /* 0x00025c00014f7983 */ /* 0x000f280000300800 */
[----:B---3--:R3:W-:Y:S02]  /*3c290*/  STS.128 [R0+0x400], R72 ;  /* 0x0004004800007388 */ /* 0x0087e40000000c00 */
[----:B---3--:R-:W-:-:S02]  /*3c2a0*/  IMAD.MOV.U32 R72, RZ, RZ, R64 ;  /* 0x000000ffff487224 */ /* 0x008fc400078e0040 */
[----:B------:R-:W3:Y:S01]  /*3c2b0*/  LDL.LU R74, [R1+0x220] ;  /* 0x00022000014a7983 */ /* 0x000ee20000300800 */
[----:B------:R-:W-:Y:S02]  /*3c2c0*/  IMAD.MOV.U32 R73, RZ, RZ, R65 ;  /* 0x000000ffff497224 */ /* 0x000fe400078e0041 */
[----:B------:R-:W-:Y:S01]  /*3c2d0*/  IMAD.MOV.U32 R64, RZ, RZ, R66 ;  /* 0x000000ffff407224 */ /* 0x000fe200078e0042 */
[----:B------:R-:W3:Y:S01]  /*3c2e0*/  LDL.LU R75, [R1+0x224] ;  /* 0x00022400014b7983 */ /* 0x000ee20000300800 */
[----:B------:R-:W-:-:S03]  /*3c2f0*/  IMAD.MOV.U32 R65, RZ, RZ, R67 ;  /* 0x000000ffff417224 */ /* 0x000fc600078e0043 */
        /* <DEDUP_REMOVED lines=8> */
[----:B----4-:R-:W-:Y:S01]  /*3c380*/  STS.128 [R0+0x480], R76 ;  /* 0x0004804c00007388 */ /* 0x010fe20000000c00 */
[C---:B------:R-:W-:Y:S02]  /*3c390*/  LOP3.LUT R221, R2.reuse, 0x20, RZ, 0x3c, !PT ;  /* 0x0000002002dd7812 */ /* 0x040fe400078e3cff */
[----:B------:R-:W-:Y:S01]  /*3c3a0*/  LOP3.LUT R220, R2, 0x40, RZ, 0x3c, !PT ;  /* 0x0000004002dc7812 */ /* 0x000fe200078e3cff */
[----:B---3--:R-:W-:Y:S04]  /*3c3b0*/  STS.128 [R0+0x600], R72 ;  /* 0x0006004800007388 */ /* 0x008fe80000000c00 */
[----:B--2---:R-:W-:Y:S04]  /*3c3c0*/  STS.128 [R0+0x680], R64 ;  /* 0x0006804000007388 */ /* 0x004fe80000000c00 */
[----:B------:R-:W-:Y:S06]  /*3c3d0*/  BAR.SYNC.DEFER_BLOCKING 0x0 ;  /* 0x0000000000007b1d */ /* 0x000fec0000010000 */
[----:B------:R-:W2:Y:S04]  /*3c3e0*/  LDS.128 R96, [R2] ;  /* 0x0000000002607984 */ /* 0x000ea80000000c00 */
[----:B------:R-:W-:Y:S04]  /*3c3f0*/  LDS.128 R80, [R2+0x800] ;  /* 0x0008000002507984 */ /* 0x000fe80000000c00 */
[----:B------:R-:W3:Y:S04]  /*3c400*/  LDS.128 R92, [R221] ;  /* 0x00000000dd5c7984 */ /* 0x000ee80000000c00 */
[----:B------:R-:W-:Y:S04]  /*3c410*/  LDS.128 R76, [R221+0x800] ;  /* 0x00080000dd4c7984 */ /* 0x000fe80000000c00 */
[----:B------:R-:W4:Y:S04]  /*3c420*/  LDS.128 R88, [R220] ;  /* 0x00000000dc587984 */ /* 0x000f280000000c00 */
[----:B------:R-:W-:Y:S04]  /*3c430*/  LDS.128 R72, [R220+0x800] ;  /* 0x00080000dc487984 */ /* 0x000fe80000000c00 */
[----:B------:R-:W1:Y:S04]  /*3c440*/  LDS.128 R84, [R252] ;  /* 0x00000000fc547984 */ /* 0x000e680000000c00 */
[----:B------:R-:W1:Y:S04]  /*3c450*/  LDS.128 R64, [R252+0x800] ;  /* 0x00080000fc407984 */ /* 0x000e680000000c00 */
[----:B------:R-:W-:Y:S06]  /*3c460*/  BAR.SYNC.DEFER_BLOCKING 0x0 ;  /* 0x0000000000007b1d */ /* 0x000fec0000010000 */
[----:B------:R1:W-:Y:S04]  /*3c470*/  STS.128 [R0], R100 ;  /* 0x0000006400007388 */ /* 0x0003e80000000c00 */
        /* <DEDUP_REMOVED lines=33> */
[----:B------:R-:W4:Y:S04]  /*3c690*/  LDL.LU R134, [R1+0x6f0] ;  /* 0x0006f00001867983 */ /* 0x000f280000300800 */
[----:B------:R-:W4:Y:S04]  /*3c6a0*/  LDL.LU R135, [R1+0x6f4] ;  /* 0x0006f40001877983 */ /* 0x000f280000300800 */
[----:B---3--:R-:W-:Y:S01]  /*3c6b0*/  STS.128 [R0+0x480], R104 ;  /* 0x0004806800007388 */ /* 0x008fe20000000c00 */
[----:B------:R-:W-:-:S02]  /*3c6c0*/  IMAD.MOV.U32 R132, RZ, RZ, R224 ;  /* 0x000000ffff847224 */ /* 0x000fc400078e00e0 */
[----:B------:R-:W-:Y:S01]  /*3c6d0*/  IMAD.MOV.U32 R133, RZ, RZ, R225 ;  /* 0x000000ffff857224 */ /* 0x000fe200078e00e1 */
[----:B--2---:R-:W-:Y:S04]  /*3c6e0*/  STS.128 [R0+0x680], R100 ;  /* 0x0006806400007388 */ /* 0x004fe80000000c00 */
[----:B------:R-:W-:Y:S06]  /*3c6f0*/  BAR.SYNC.DEFER_BLOCKING 0x0 ;  /* 0x0000000000007b1d */ /* 0x000fec0000010000 */
[----:B------:R-:W1:Y:S04]  /*3c700*/  LDS.128 R128, [R2] ;  /* 0x0000000002807984 */ /* 0x000e680000000c00 */
        /* <DEDUP_REMOVED lines=9> */
[----:B--2---:R-:W2:Y:S04]  /*3c7a0*/  LDL.LU R134, [R1+0x6f8] ;  /* 0x0006f80001867983 */ /* 0x004ea80000300800 */
[----:B------:R-:W2:Y:S01]  /*3c7b0*/  LDL.LU R135, [R1+0x6fc] ;  /* 0x0006fc0001877983 */ /* 0x000ea20000300800 */
[----:B------:R-:W-:-:S02]  /*3c7c0*/  IMAD.MOV.U32 R132, RZ, RZ, R226 ;  /* 0x000000ffff847224 */ /* 0x000fc400078e00e2 */
[----:B------:R-:W-:Y:S01]  /*3c7d0*/  IMAD.MOV.U32 R133, RZ, RZ, R227 ;  /* 0x000000ffff857224 */ /* 0x000fe200078e00e3 */
[----:B------:R-:W3:Y:S04]  /*3c7e0*/  LDL.LU R136, [R1+0x5e0] ;  /* 0x0005e00001887983 */ /* 0x000ee80000300800 */
        /* <DEDUP_REMOVED lines=33> */
[----:B--2---:R-:W-:Y:S04]  /*3ca00*/  STS.128 [R0+0x680], R132 ;  /* 0x0006808400007388 */ /* 0x004fe80000000c00 */
[----:B------:R-:W-:Y:S06]  /*3ca10*/  BAR.SYNC.DEFER_BLOCKING 0x0 ;  /* 0x0000000000007b1d */ /* 0x000fec0000010000 */
[----:B------:R-:W2:Y:S04]  /*3ca20*/  LDS.128 R160, [R2] ;  /* 0x0000000002a07984 */ /* 0x000ea80000000c00 */
[----:B------:R-:W-:Y:S04]  /*3ca30*/  LDS.128 R144, [R2+0x800] ;  /* 0x0008000002907984 */ /* 0x000fe80000000c00 */
[----:B------:R-:W3:Y:S04]  /*3ca40*/  LDS.128 R156, [R221] ;  /* 0x00000000dd9c7984 */ /* 0x000ee80000000c00 */
[----:B------:R-:W-:Y:S04]  /*3ca50*/  LDS.128 R140, [R221+0x800] ;  /* 0x00080000dd8c7984 */ /* 0x000fe80000000c00 */
[----:B------:R-:W1:Y:S04]  /*3ca60*/  LDS.128 R152, [R220] ;  /* 0x00000000dc987984 */ /* 0x000e680000000c00 */
[----:B------:R-:W-:Y:S04]  /*3ca70*/  LDS.128 R136, [R220+0x800] ;  /* 0x00080000dc887984 */ /* 0x000fe80000000c00 */
[----:B------:R-:W1:Y:S04]  /*3ca80*/  LDS.128 R148, [R252] ;  /* 0x00000000fc947984 */ /* 0x000e680000000c00 */
[----:B------:R-:W1:Y:S04]  /*3ca90*/  LDS.128 R132, [R252+0x800] ;  /* 0x00080000fc847984 */ /* 0x000e680000000c00 */
[----:B------:R-:W-:Y:S06]  /*3caa0*/  BAR.SYNC.DEFER_BLOCKING 0x0 ;  /* 0x0000000000007b1d */ /* 0x000fec0000010000 */
[----:B----4-:R4:W-:Y:S04]  /*3cab0*/  STS.128 [R0], R164 ;  /* 0x000000a400007388 */ /* 0x0109e80000000c00 */
        /* <DEDUP_REMOVED lines=8> */
[----:B----4-:R4:W-:Y:S04]  /*3cb40*/  STS.128 [R0+0x80], R164 ;  /* 0x000080a400007388 */ /* 0x0109e80000000c00 */
[----:B----4-:R-:W4:Y:S04]  /*3cb50*/  LDL.LU R164, [R1+0x848] ;  /* 0x0008480001a47983 */ /* 0x010f280000300800 */
[----:B------:R-:W4:Y:S04]  /*3cb60*/  LDL.LU R165, [R1+0x84c] ;  /* 0x00084c0001a57983 */ /* 0x000f280000300800 */
[----:B------:R-:W4:Y:S04]  /*3cb70*/  LDL.LU R166, [R1+0x838] ;  /* 0x0008380001a67983 */ /* 0x000f280000300800 */
[----:B------:R-:W4:Y:S04]  /*3cb80*/  LDL.LU R167, [R1+0x83c] ;  /* 0x00083c0001a77983 */ /* 0x000f280000300800 */
[----:B--2---:R-:W-:Y:S04]  /*3cb90*/  STS.128 [R0+0x200], R168 ;  /* 0x000200a800007388 */ /* 0x004fe80000000c00 */
[----:B----4-:R2:W-:Y:S04]  /*3cba0*/  STS.128 [R0+0x280], R164 ;  /* 0x000280a400007388 */ /* 0x0105e80000000c00 */
        /* <DEDUP_REMOVED lines=21> */
[----:B----4-:R-:W-:Y:S04]  /*3cd00*/  STS.128 [R0+0x480], R168 ;  /* 0x000480a800007388 */ /* 0x010fe80000000c00 */
[----:B---3--:R-:W-:Y:S04]  /*3cd10*/  STS.128 [R0+0x600], R172 ;  /* 0x000600ac00007388 */ /* 0x008fe80000000c00 */
[----:B------:R-:W-:Y:S04]  /*3cd20*/  STS.128 [R0+0x680], R188 ;  /* 0x000680bc00007388 */ /* 0x000fe80000000c00 */
[----:B------:R-:W-:Y:S06]  /*3cd30*/  BAR.SYNC.DEFER_BLOCKING 0x0 ;  /* 0x0000000000007b1d */ /* 0x000fec0000010000 */
[----:B------:R-:W3:Y:S04]  /*3cd40*/  LDS.128 R168, [R2] ;  /* 0x0000000002a87984 */ /* 0x000ee80000000c00 */
        /* <DEDUP_REMOVED lines=8> */
[----:B--2---:R2:W-:Y:S04]  /*3cdd0*/  STS.128 [R0], R164 ;  /* 0x000000a400007388 */ /* 0x0045e80000000c00 */
[----:B--2---:R-:W2:Y:S04]  /*3cde0*/  LDL.LU R164, [R1+0x6e8] ;  /* 0x0006e80001a47983 */ /* 0x004ea80000300800 */
[----:B------:R-:W2:Y:S04]  /*3cdf0*/  LDL.LU R165, [R1+0x6ec] ;  /* 0x0006ec0001a57983 */ /* 0x000ea80000300800 */
[----:B------:R-:W2:Y:S04]  /*3ce00*/  LDL.LU R166, [R1+0x6b8] ;  /* 0x0006b80001a67983 */ /* 0x000ea80000300800 */
[----:B------:R-:W2:Y:S01]  /*3ce10*/  LDL.LU R167, [R1+0x6bc] ;  /* 0x0006bc0001a77983 */ /* 0x000ea20000300800 */
[----:B------:R-:W-:-:S03]  /*3ce20*/  IMAD.MOV.U32 R202, RZ, RZ, R244 ;  /* 0x000000ffffca7224 */ /* 0x000fc600078e00f4 */
[----:B------:R-:W4:Y:S01]  /*3ce30*/  LDL.LU R200, [R1+0x500] ;  /* 0x0005000001c87983 */ /* 0x000f220000300800 */
[----:B------:R-:W-:-:S03]  /*3ce40*/  IMAD.MOV.U32 R203, RZ, RZ, R245 ;  /* 0x000000ffffcb7224 */ /* 0x000fc600078e00f5 */
[----:B------:R-:W4:Y:S04]  /*3ce50*/  LDL.LU R201, [R1+0x504] ;  /* 0x0005040001c97983 */ /* 0x000f280000300800 */
        /* <DEDUP_REMOVED lines=14> */
[----:B------:R-:W3:Y:S04]  /*3cf40*/  LDL.LU R208, [R1+0x50] ;  /* 0x0000500001d07983 */ /* 0x000ee80000300800 */
[----:B----4-:R4:W-:Y:S04]  /*3cf50*/  STS.128 [R0+0x200], R200 ;  /* 0x000200c800007388 */ /* 0x0109e80000000c00 */
[----:B------:R-:W3:Y:S04]  /*3cf60*/  LDL.LU R215, [R1+0x914] ;  /* 0x0009140001d77983 */ /* 0x000ee80000300800 */
[----:B----4-:R-:W4:Y:S04]  /*3cf70*/  LDL.LU R200, [R1+0x1d0] ;  /* 0x0001d00001c87983 */ /* 0x010f280000300800 */
[----:B------:R-:W4:Y:S04]  /*3cf80*/  LDL.LU R201, [R1+0x1d4] ;  /* 0x0001d40001c97983 */ /* 0x000f280000300800 */
[----:B------:R-:W4:Y:S04]  /*3cf90*/  LDL.LU R202, [R1+0x190] ;  /* 0x0001900001ca7983 */ /* 0x000f280000300800 */
[----:B------:R-:W4:Y:S04]  /*3cfa0*/  LDL.LU R203, [R1+0x194] ;  /* 0x0001940001cb7983 */ /* 0x000f280000300800 */
[----:B--2---:R2:W-:Y:S04]  /*3cfb0*/  STS.128 [R0+0x480], R164 ;  /* 0x000480a400007388 */ /* 0x0045e80000000c00 */
[----:B--2---:R-:W2:Y:S04]  /*3cfc0*/  LDL.LU R164, [R1+0x1d8] ;  /* 0x0001d80001a47983 */ /* 0x004ea80000300800 */
[----:B------:R-:W2:Y:S04]  /*3cfd0*/  LDL.LU R165, [R1+0x1dc] ;  /* 0x0001dc0001a57983 */ /* 0x000ea80000300800 */
[----:B------:R-:W2:Y:S04]  /*3cfe0*/  LDL.LU R210, [R1+0xb4] ;  /* 0x0000b40001d27983 */ /* 0x000ea80000300800 */
[----:B------:R-:W2:Y:S04]  /*3cff0*/  LDL.LU R211, [R1+0x54] ;  /* 0x0000540001d37983 */ /* 0x000ea80000300800 */
[----:B------:R-:W2:Y:S04]  /*3d000*/  LDL.LU R212, [R1+0x91c] ;  /* 0x00091c0001d47983 */ /* 0x000ea80000300800 */
[----:B------:R-:W2:Y:S04]  /*3d010*/  LDL.LU R166, [R1+0x198] ;  /* 0x0001980001a67983 */ /* 0x000ea80000300800 */
[----:B------:R-:W2:Y:S04]  /*3d020*/  LDL.LU R167, [R1+0x19c] ;  /* 0x00019c0001a77983 */ /* 0x000ea80000300800 */
[----:B---3--:R-:W-:Y:S04]  /*3d030*/  STS.128 [R0+0x280], R244 ;  /* 0x000280f400007388 */ /* 0x008fe80000000c00 */
[----:B----4-:R-:W-:Y:S01]  /*3d040*/  STS.128 [R0+0x600], R200 ;  /* 0x000600c800007388 */ /* 0x010fe20000000c00 */
[----:B------:R-:W-:Y:S01]  /*3d050*/  ISETP.GE.AND P0, PT, R214, c[0x0][0x178], PT ;  /* 0x00005e00d6007a0c */ /* 0x000fe20003f06270 */
[----:B------:R-:W-:-:S02]  /*3d060*/  IMAD R3, R215, c[0x0][0x198], RZ ;  /* 0x00006600d7037a24 */ /* 0x000fc400078e02ff */
[----:B------:R-:W3:Y:S01]  /*3d070*/  LDL.LU R222, [R1+0xd0] ;  /* 0x0000d00001de7983 */ /* 0x000ee20000300800 */
[----:B------:R-:W-:-:S03]  /*3d080*/  ISETP.LT.AND P0, PT, R215, c[0x0][0x17c], !P0 ;  /* 0x00005f00d7007a0c */ /* 0x000fc60004701270 */
[----:B------:R-:W4:Y:S04]  /*3d090*/  LDL.LU R209, [R1+0x60] ;  /* 0x0000600001d17983 */ /* 0x000f280000300800 */
[----:B------:R-:W3:Y:S04]  /*3d0a0*/  LDL.LU R213, [R1+0xd4] ;  /* 0x0000d40001d57983 */ /* 0x000ee80000300800 */
[----:B--2---:R2:W-:Y:S02]  /*3d0b0*/  STS.128 [R0+0x680], R164 ;  /* 0x000680a400007388 */ /* 0x0045e40000000c00 */
[----:B--2---:R-:W-:-:S02]  /*3d0c0*/  IMAD R0, R214, c[0x0][0x194], RZ ;  /* 0x00006500d6007a24 */ /* 0x004fc400078e02ff */
[----:B------:R-:W-:Y:S03]  /*3d0d0*/  BAR.SYNC.DEFER_BLOCKING 0x0 ;  /* 0x0000000000007b1d */ /* 0x000fe60000010000 */
[----:B------:R-:W-:-:S04]  /*3d0e0*/  LEA R166, P1, R0, c[0x0][0x170], 0x2 ;  /* 0x00005c0000a67a11 */ /* 0x000fc800078210ff */
[----:B------:R-:W-:-:S05]  /*3d0f0*/  LEA.HI.X.SX32 R167, R0, c[0x0][0x174], 0x2, P1 ;  /* 0x00005d0000a77a11 */ /* 0x000fca00008f16ff */
[----:B------:R-:W-:-:S05]  /*3d100*/  IMAD.WIDE R164, R3, 0x4, R166 ;  /* 0x0000000403a47825 */ /* 0x000fca00078e02a6 */
[----:B------:R2:W-:Y:S01]  /*3d110*/  @P0 STG.E [R164.64], R223 ;  /* 0x000000dfa4000986 */ /* 0x0005e2000c101908 */
[----:B------:R-:W-:Y:S01]  /*3d120*/  ISETP.GE.AND P0, PT, R215, c[0x0][0x17c], PT ;  /* 0x00005f00d7007a0c */ /* 0x000fe20003f06270 */
[----:B--2---:R-:W-:-:S04]  /*3d130*/  IMAD.MOV.U32 R164, RZ, RZ, c[0x0][0x194] ;  /* 0x00006500ffa47624 */ /* 0x004fc800078e00ff */
[----:B------:R-:W-:Y:S01]  /*3d140*/  IMAD R0, R164, 0x80, R0 ;  /* 0x00000080a4007824 */ /* 0x000fe200078e0200 */
[----:B------:R-:W-:-:S04]  /*3d150*/  ISETP.LT.AND P0, PT, R212, c[0x0][0x178], !P0 ;  /* 0x00005e00d4007a0c */ /* 0x000fc80004701270 */
[----:B------:R-:W-:-:S04]  /*3d160*/  LEA R164, P1, R0, c[0x0][0x170], 0x2 ;  /* 0x00005c0000a47a11 */ /* 0x000fc800078210ff */
[----:B------:R-:W-:Y:S02]  /*3d170*/  LEA.HI.X.SX32 R165, R0, c[0x0][0x174], 0x2, P1 ;  /* 0x00005d0000a57a11 */ /* 0x000fe400008f16ff */
[----:B------:R-:W-:-:S03]  /*3d180*/  IADD3 R0, R215, 0x1, RZ ;  /* 0x00000001d7007810 */ /* 0x000fc60007ffe0ff */
[----:B------:R-:W-:-:S05]  /*3d190*/  IMAD.WIDE R200, R3, 0x4, R164 ;  /* 0x0000000403c87825 */ /* 0x000fca00078e02a4 */
[----:B------:R2:W-:Y:S01]  /*3d1a0*/  @P0 STG.E [R200.64], R208 ;  /* 0x000000d0c8000986 */ /* 0x0005e2000c101908 */
[----:B------:R-:W-:-:S04]  /*3d1b0*/  ISETP.GE.AND P0, PT, R0, c[0x0][0x17c], PT ;  /* 0x00005f0000007a0c */ /* 0x000fc80003f06270 */
[----:B------:R-:W-:Y:S02]  /*3d1c0*/  ISETP.LT.AND P1, PT, R214, c[0x0][0x178], !P0 ;  /* 0x00005e00d6007a0c */ /* 0x000fe40004721270 */
[----:B------:R-:W-:Y:S02]  /*3d1d0*/  IADD3 R0, R3, c[0x0][0x198], RZ ;  /* 0x0000660003007a10 */ /* 0x000fe40007ffe0ff */
[----:B------:R-:W-:-:S03]  /*3d1e0*/  ISETP.LT.AND P0, PT, R212, c[0x0][0x178], !P0 ;  /* 0x00005e00d4007a0c */ /* 0x000fc60004701270 */
[----:B--2---:R-:W-:-:S06]  /*3d1f0*/  IMAD.WIDE R200, R0, 0x4, R166 ;  /* 0x0000000400c87825 */ /* 0x004fcc00078e02a6 */
[----:B------:R2:W-:Y:S02]  /*3d200*/  @P1 STG.E [R200.64], R210 ;  /* 0x000000d2c8001986 */ /* 0x0005e4000c101908 */
[----:B--2---:R-:W-:-:S05]  /*3d210*/  IMAD.WIDE R200, R0, 0x4, R164 ;  /* 0x0000000400c87825 */ /* 0x004fca00078e02a4 */
[----:B------:R2:W-:Y:S04]  /*3d220*/  @P0 STG.E [R200.64], R211 ;  /* 0x000000d3c8000986 */ /* 0x0005e8000c101908 */
[----:B--2---:R-:W2:Y:S01]  /*3d230*/  LDL.LU R211, [R1+0x64] ;  /* 0x0000640001d37983 */ /* 0x004ea20000300800 */
[----:B------:R-:W-:Y:S02]  /*3d240*/  IADD3 R3, R215, 0x2, RZ ;  /* 0x00000002d7037810 */ /* 0x000fe40007ffe0ff */
[----:B------:R-:W-:Y:S01]  /*3d250*/  IADD3 R0, R0, c[0x0][0x198], RZ ;  /* 0x0000660000007a10 */ /* 0x000fe20007ffe0ff */
[----:B------:R-:W2:Y:S01]  /*3d260*/  LDL.LU R208, [R1+0xf0] ;  /* 0x0000f00001d07983 */ /* 0x000ea20000300800 */
[----:B------:R-:W-:-:S03]  /*3d270*/  ISETP.GE.AND P0, PT, R3, c[0x0][0x17c], PT ;  /* 0x00005f0003007a0c */ /* 0x000fc60003f06270 */
[----:B------:R-:W-:Y:S01]  /*3d280*/  IMAD.WIDE R200, R0, 0x4, R166 ;  /* 0x0000000400c87825 */ /* 0x000fe200078e02a6 */
[----:B------:R-:W-:Y:S01]  /*3d290*/  ISETP.LT.AND P1, PT, R214, c[0x0][0x178], !P0 ;  /* 0x00005e00d6007a0c */ /* 0x000fe20004721270 */
[----:B------:R-:W2:Y:S01]  /*3d2a0*/  LDL.LU R210, [R1+0x70] ;  /* 0x0000700001d27983 */ /* 0x000ea20000300800 */
[----:B------:R-:W-:-:S11]  /*3d2b0*/  IADD3 R3, R215, 0x3, RZ ;  /* 0x00000003d7037810 */ /* 0x000fd60007ffe0ff */
[----:B---3--:R3:W-:Y:S01]  /*3d2c0*/  @P1 STG.E [R200.64], R222 ;  /* 0x000000dec8001986 */ /* 0x0087e2000c101908 */
[----:B------:R-:W-:Y:S02]  /*3d2d0*/  ISETP.LT.AND P1, PT, R212, c[0x0][0x178], !P0 ;  /* 0x00005e00d4007a0c */ /* 0x000fe40004721270 */
[----:B------:R-:W-:Y:S01]  /*3d2e0*/  ISETP.GE.AND P0, PT, R3, c[0x0][0x17c], PT ;  /* 0x00005f0003007a0c */ /* 0x000fe20003f06270 */
[C---:B---3--:R-:W-:Y:S01]  /*3d2f0*/  IMAD.WIDE R200, R0.reuse, 0x4, R164 ;  /* 0x0000000400c87825 */ /* 0x048fe200078e02a4 */
[----:B------:R-:W-:-:S09]  /*3d300*/  IADD3 R0, R0, c[0x0][0x198], RZ ;  /* 0x0000660000007a10 */ /* 0x000fd20007ffe0ff */
[----:B----4-:R3:W-:Y:S01]  /*3d310*/  @P1 STG.E [R200.64], R209 ;  /* 0x000000d1c8001986 */ /* 0x0107e2000c101908 */
[----:B------:R-:W-:Y:S02]  /*3d320*/  ISETP.LT.AND P1, PT, R214, c[0x0][0x178], !P0 ;  /* 0x00005e00d6007a0c */ /* 0x000fe40004721270 */
[----:B------:R-:W-:Y:S01]  /*3d330*/  ISETP.LT.AND P0, PT, R212, c[0x0][0x178], !P0 ;  /* 0x00005e00d4007a0c */ /* 0x000fe20004701270 */
[C---:B---3--:R-:W-:Y:S01]  /*3d340*/  IMAD.WIDE R200, R0.reuse, 0x4, R166 ;  /* 0x0000000400c87825 */ /* 0x048fe200078e02a6 */
[----:B------:R-:W3:Y:S09]  /*3d350*/  LDL.LU R209, [R1+0xf4] ;  /* 0x0000f40001d17983 */ /* 0x000ef20000300800 */
[----:B------:R4:W-:Y:S04]  /*3d360*/  @P1 STG.E [R200.64], R213 ;  /* 0x000000d5c8001986 */ /* 0x0009e8000c101908 */
[----:B----4-:R-:W4:Y:S01]  /*3d370*/  LDL.LU R213, [R1+0x74] ;  /* 0x0000740001d57983 */ /* 0x010f220000300800 */
[----:B------:R-:W-:-:S03]  /*3d380*/  IMAD.WIDE R200, R0, 0x4, R164 ;  /* 0x0000000400c87825 */ /* 0x000fc600078e02a4 */
[----:B------:R-:W3:Y:S04]  /*3d390*/  LDL.LU R217, [R1+0x110] ;  /* 0x0001100001d97983 */ /* 0x000ee80000300800 */
[----:B------:R-:W3:Y:S04]  /*3d3a0*/  LDL.LU R216, [R1+0xa0] ;  /* 0x0000a00001d87983 */ /* 0x000ee80000300800 */
[----:B------:R-:W4:Y:S04]  /*3d3b0*/  LDL.LU R223, [R1+0x114] ;  /* 0x0001140001df7983 */ /* 0x000f280000300800 */
[----:B--2---:R2:W-:Y:S04]  /*3d3c0*/  @P0 STG.E [R200.64], R211 ;  /* 0x000000d3c8000986 */ /* 0x0045e8000c101908 */
[----:B--2---:R-:W2:Y:S04]  /*3d3d0*/  LDL.LU R211, [R1+0xa4] ;  /* 0x0000a40001d37983 */ /* 0x004ea80000300800 */
[----:B------:R-:W2:Y:S04]  /*3d3e0*/  LDL.LU R219, [R1+0x130] ;  /* 0x0001300001db7983 */ /* 0x000ea80000300800 */
[----:B------:R-:W2:Y:S04]  /*3d3f0*/  LDL.LU R218, [R1+0xc0] ;  /* 0x0000c00001da7983 */ /* 0x000ea80000300800 */
[----:B------:R-:W2:Y:S01]  /*3d400*/  LDL.LU R222, [R1+0x134] ;  /* 0x0001340001de7983 */ /* 0x000ea20000300800 */
[----:B------:R-:W-:-:S04]  /*3d410*/  IADD3 R3, R215, 0x4, RZ ;  /* 0x00000004d7037810 */ /* 0x000fc80007ffe0ff */
[----:B------:R-:W-:Y:S02]  /*3d420*/  ISETP.GE.AND P3, PT, R3, c[0x0][0x17c], PT ;  /* 0x00005f0003007a0c */ /* 0x000fe40003f66270 */
[----:B------:R-:W-:Y:S02]  /*3d430*/  IADD3 R3, R215, 0x5, RZ ;  /* 0x00000005d7037810 */ /* 0x000fe40007ffe0ff */
[----:B------:R-:W-:Y:S02]  /*3d440*/  ISETP.LT.AND P6, PT, R214, c[0x0][0x178], !P3 ;  /* 0x00005e00d6007a0c */ /* 0x000fe40005fc1270 */
[----:B------:R-:W-:Y:S02]  /*3d450*/  ISETP.GE.AND P2, PT, R3, c[0x0][0x17c], PT ;  /* 0x00005f0003007a0c */ /* 0x000fe40003f46270 */
[----:B------:R-:W-:Y:S02]  /*3d460*/  IADD3 R3, R215, 0x6, RZ ;  /* 0x00000006d7037810 */ /* 0x000fe40007ffe0ff */
[----:B------:R-:W-:-:S02]  /*3d470*/  IADD3 R0, R0, c[0x0][0x198], RZ ;  /* 0x0000660000007a10 */ /* 0x000fc40007ffe0ff */
[----:B------:R-:W-:Y:S02]  /*3d480*/  ISETP.LT.AND P3, PT, R212, c[0x0][0x178], !P3 ;  /* 0x00005e00d4007a0c */ /* 0x000fe40005f61270 */
[----:B------:R-:W-:Y:S01]  /*3d490*/  IADD3 R202, R215, 0x7, RZ ;  /* 0x00000007d7ca7810 */ /* 0x000fe20007ffe0ff */
[----:B------:R-:W-:Y:S01]  /*3d4a0*/  IMAD.WIDE R200, R0, 0x4, R166 ;  /* 0x0000000400c87825 */ /* 0x000fe200078e02a6 */
[----:B------:R-:W-:Y:S02]  /*3d4b0*/  ISETP.GE.AND P1, PT, R3, c[0x0][0x17c], PT ;  /* 0x00005f0003007a0c */ /* 0x000fe40003f26270 */
[----:B------:R-:W-:Y:S02]  /*3d4c0*/  IADD3 R3, R215, 0x8, RZ ;  /* 0x00000008d7037810 */ /* 0x000fe40007ffe0ff */
[----:B------:R-:W-:Y:S02]  /*3d4d0*/  ISETP.LT.AND P0, PT, R214, c[0x0][0x178], !P2 ;  /* 0x00005e00d6007a0c */ /* 0x000fe40005701270 */
[----:B------:R-:W-:Y:S01]  /*3d4e0*/  ISETP.GE.AND P5, PT, R202, c[0x0][0x17c], PT ;  /* 0x00005f00ca007a0c */ /* 0x000fe20003fa6270 */
[----:B------:R-:W-:Y:S01]  /*3d4f0*/  IMAD.WIDE R202, R0, 0x4, R164 ;  /* 0x0000000400ca7825 */ /* 0x000fe200078e02a4 */
[----:B------:R-:W-:Y:S01]  /*3d500*/  ISETP.LT.AND P2, PT, R212, c[0x0][0x178], !P2 ;  /* 0x00005e00d4007a0c */ /* 0x000fe20005741270 */
[----:B------:R1:W-:Y:S01]  /*3d510*/  @P6 STG.E [R200.64], R208 ;  /* 0x000000d0c8006986 */ /* 0x0003e2000c101908 */
[----:B------:R-:W-:-:S02]  /*3d520*/  ISETP.GE.AND P4, PT, R3, c[0x0][0x17c], PT ;  /* 0x00005f0003007a0c */ /* 0x000fc40003f86270 */
[----:B------:R-:W-:Y:S01]  /*3d530*/  IADD3 R3, R0, c[0x0][0x198], RZ ;  /* 0x0000660000037a10 */ /* 0x000fe20007ffe0ff */
[----:B------:R1:W-:Y:S01]  /*3d540*/  @P3 STG.E [R202.64], R210 ;  /* 0x000000d2ca003986 */ /* 0x0003e2000c101908 */
[----:B------:R-:W-:Y:S02]  /*3d550*/  ISETP.LT.AND P6, PT, R214, c[0x0][0x178], !P1 ;  /* 0x00005e00d6007a0c */ /* 0x000fe40004fc1270 */
[----:B------:R-:W-:Y:S02]  /*3d560*/  ISETP.LT.AND P1, PT, R212, c[0x0][0x178], !P1 ;  /* 0x00005e00d4007a0c */ /* 0x000fe40004f21270 */
[----:B-1----:R-:W-:Y:S01]  /*3d570*/  IADD3 R200, R215, 0x9, RZ ;  /* 0x00000009d7c87810 */ /* 0x002fe20007ffe0ff */
[----:B------:R-:W-:-:S03]  /*3d580*/  IMAD.WIDE R202, R3, 0x4, R166 ;  /* 0x0000000403ca7825 */ /* 0x000fc600078e02a6 */
[----:B------:R-:W-:Y:S01]  /*3d590*/  ISETP.GE.AND P3, PT, R200, c[0x0][0x17c], PT ;  /* 0x00005f00c8007a0c */ /* 0x000fe20003f66270 */
[C---:B------:R-:W-:Y:S01]  /*3d5a0*/  IMAD.WIDE R200, R3.reuse, 0x4, R164 ;  /* 0x0000000403c87825 */ /* 0x040fe200078e02a4 */
[----:B------:R-:W-:Y:S01]  /*3d5b0*/  IADD3 R0, R3, c[0x0][0x198], RZ ;  /* 0x0000660003007a10 */ /* 0x000fe20007ffe0ff */
[----:B---3--:R1:W-:Y:S04]  /*3d5c0*/  @P0 STG.E [R202.64], R209 ;  /* 0x000000d1ca000986 */ /* 0x0083e8000c101908 */
[----:B----4-:R3:W-:Y:S01]  /*3d5d0*/  @P2 STG.E [R200.64], R213 ;  /* 0x000000d5c8002986 */ /* 0x0107e2000c101908 */
[----:B------:R-:W-:Y:S02]  /*3d5e0*/  ISETP.LT.AND P2, PT, R214, c[0x0][0x178], !P5 ;  /* 0x00005e00d6007a0c */ /* 0x000fe40006f41270 */
[----:B------:R-:W-:-:S02]  /*3d5f0*/  ISETP.LT.AND P5, PT, R212, c[0x0][0x178], !P5 ;  /* 0x00005e00d4007a0c */ /* 0x000fc40006fa1270 */
[C---:B------:R-:W-:Y:S01]  /*3d600*/  IADD3 R3, R0.reuse, c[0x0][0x198], RZ ;  /* 0x0000660000037a10 */ /* 0x040fe20007ffe0ff */
[C---:B-1----:R-:W-:Y:S01]  /*3d610*/  IMAD.WIDE R202, R0.reuse, 0x4, R166 ;  /* 0x0000000400ca7825 */ /* 0x042fe200078e02a6 */
[----:B---3--:R-:W3:Y:S03]  /*3d620*/  LDL.LU R213, [R1+0xc4] ;  /* 0x0000c40001d57983 */ /* 0x008ee60000300800 */
[--C-:B------:R-:W-:Y:S01]  /*3d630*/  IMAD.WIDE R208, R0, 0x4, R164.reuse ;  /* 0x0000000400d07825 */ /* 0x100fe200078e02a4 */
[----:B------:R-:W-:Y:S01]  /*3d640*/  IADD3 R200, R215, 0xb, RZ ;  /* 0x0000000bd7c87810 */ /* 0x000fe20007ffe0ff */
[----:B------:R1:W-:Y:S04]  /*3d650*/  @P6 STG.E [R202.64], R217 ;  /* 0x000000d9ca006986 */ /* 0x0003e8000c101908 */
[----:B------:R4:W-:Y:S01]  /*3d660*/  @P1 STG.E [R208.64], R216 ;  /* 0x000000d8d0001986 */ /* 0x0009e2000c101908 */
[----:B------:R-:W-:Y:S01]  /*3d670*/  ISETP.GE.AND P1, PT, R200, c[0x0][0x17c], PT ;  /* 0x00005f00c8007a0c */ /* 0x000fe20003f26270 */
[----:B------:R-:W-:-:S02]  /*3d680*/  IMAD.WIDE R200, R3, 0x4, R164 ;  /* 0x0000000403c87825 */ /* 0x000fc400078e02a4 */
[----:B-1----:R-:W3:Y:S02]  /*3d690*/  LDL.LU R217, [R1+0x160] ;  /* 0x0001600001d97983 */ /* 0x002ee40000300800 */
[----:B------:R-:W-:Y:S02]  /*3d6a0*/  IMAD.WIDE R202, R3, 0x4, R166 ;  /* 0x0000000403ca7825 */ /* 0x000fe400078e02a6 */
[----:B----4-:R-:W4:Y:S04]  /*3d6b0*/  LDL.LU R216, [R1+0xe0] ;  /* 0x0000e00001d87983 */ /* 0x010f280000300800 */
[----:B------:R1:W-:Y:S01]  /*3d6c0*/  @P2 STG.E [R202.64], R223 ;  /* 0x000000dfca002986 */ /* 0x0003e2000c101908 */
[----:B------:R-:W-:-:S03]  /*3d6d0*/  ISETP.LT.AND P6, PT, R214, c[0x0][0x178], !P4 ;  /* 0x00005e00d6007a0c */ /* 0x000fc600067c1270 */
[----:B-1----:R-:W4:Y:S01]  /*3d6e0*/  LDL.LU R223, [R1+0x164] ;  /* 0x0001640001df7983 */ /* 0x002f220000300800 */
[----:B------:R-:W-:Y:S02]  /*3d6f0*/  IADD3 R0, R3, c[0x0][0x198], RZ ;  /* 0x0000660003007a10 */ /* 0x000fe40007ffe0ff */
[----:B------:R-:W-:Y:S02]  /*3d700*/  ISETP.LT.AND P4, PT, R212, c[0x0][0x178], !P4 ;  /* 0x00005e00d4007a0c */ /* 0x000fe40006781270 */
[C---:B------:R-:W-:Y:S01]  /*3d710*/  IADD3 R3, R0.reuse, c[0x0][0x198], RZ ;  /* 0x0000660000037a10 */ /* 0x040fe20007ffe0ff */
[----:B------:R-:W-:-:S04]  /*3d720*/  IMAD.WIDE R202, R0, 0x4, R166 ;  /* 0x0000000400ca7825 */ /* 0x000fc800078e02a6 */
[----:B------:R-:W-:Y:S01]  /*3d730*/  IMAD.WIDE R208, R0, 0x4, R164 ;  /* 0x0000000400d07825 */ /* 0x000fe200078e02a4 */
[----:B--2---:R1:W-:Y:S04]  /*3d740*/  @P5 STG.E [R200.64], R211 ;  /* 0x000000d3c8005986 */ /* 0x0043e8000c101908 */
[----:B-1----:R-:W2:Y:S01]  /*3d750*/  LDL.LU R211, [R1+0xe4] ;  /* 0x0000e40001d37983 */ /* 0x002ea20000300800 */
[----:B------:R-:W-:-:S03]  /*3d760*/  ISETP.LT.AND P5, PT, R214, c[0x0][0x178], !P3 ;  /* 0x00005e00d6007a0c */ /* 0x000fc60005fa1270 */
[----:B------:R1:W-:Y:S04]  /*3d770*/  @P6 STG.E [R202.64], R219 ;  /* 0x000000dbca006986 */ /* 0x0003e8000c101908 */
[----:B------:R1:W-:Y:S02]  /*3d780*/  @P4 STG.E [R208.64], R218 ;  /* 0x000000dad0004986 */ /* 0x0003e4000c101908 */
[----:B-1----:R-:W-:Y:S02]  /*3d790*/  IMAD.WIDE R202, R3, 0x4, R166 ;  /* 0x0000000403ca7825 */ /* 0x002fe400078e02a6 */
[----:B------:R-:W2:Y:S04]  /*3d7a0*/  LDL.LU R219, [R1+0x180] ;  /* 0x0001800001db7983 */ /* 0x000ea80000300800 */
[----:B------:R1:W-:Y:S04]  /*3d7b0*/  @P5 STG.E [R202.64], R222 ;  /* 0x000000deca005986 */ /* 0x0003e8000c101908 */
[----:B------:R-:W2:Y:S04]  /*3d7c0*/  LDL.LU R218, [R1+0x100] ;  /* 0x0001000001da7983 */ /* 0x000ea80000300800 */
[----:B-1----:R-:W2:Y:S01]  /*3d7d0*/  LDL.LU R222, [R1+0x184] ;  /* 0x0001840001de7983 */ /* 0x002ea20000300800 */
[----:B------:R-:W-:-:S02]  /*3d7e0*/  IADD3 R210, R215, 0xa, RZ ;  /* 0x0000000ad7d27810 */ /* 0x000fc40007ffe0ff */
[----:B------:R-:W-:Y:S02]  /*3d7f0*/  ISETP.LT.AND P3, PT, R212, c[0x0][0x178], !P3 ;  /* 0x00005e00d4007a0c */ /* 0x000fe40005f61270 */
[----:B------:R-:W-:Y:S02]  /*3d800*/  ISETP.GE.AND P0, PT, R210, c[0x0][0x17c], PT ;  /* 0x00005f00d2007a0c */ /* 0x000fe40003f06270 */
[----:B------:R-:W-:Y:S02]  /*3d810*/  IADD3 R200, R215, 0xd, RZ ;  /* 0x0000000dd7c87810 */ /* 0x000fe40007ffe0ff */
[----:B------:R-:W-:Y:S02]  /*3d820*/  ISETP.LT.AND P6, PT, R214, c[0x0][0x178], !P0 ;  /* 0x00005e00d6007a0c */ /* 0x000fe400047c1270 */
[----:B------:R-:W-:Y:S01]  /*3d830*/  ISETP.GE.AND P4, PT, R200, c[0x0][0x17c], PT ;  /* 0x00005f00c8007a0c */ /* 0x000fe20003f86270 */
[----:B------:R-:W-:Y:S01]  /*3d840*/  IMAD.WIDE R200, R3, 0x4, R164 ;  /* 0x0000000403c87825 */ /* 0x000fe200078e02a4 */
[----:B------:R-:W-:-:S02]  /*3d850*/  ISETP.LT.AND P0, PT, R212, c[0x0][0x178], !P0 ;  /* 0x00005e00d4007a0c */ /* 0x000fc40004701270 */
[----:B------:R-:W-:-:S05]  /*3d860*/  IADD3 R0, R3, c[0x0][0x198], RZ ;  /* 0x0000660003007a10 */ /* 0x000fca0007ffe0ff */
[C---:B------:R-:W-:Y:S01]  /*3d870*/  IMAD.WIDE R202, R0.reuse, 0x4, R166 ;  /* 0x0000000400ca7825 */ /* 0x040fe200078e02a6 */
[----:B------:R-:W-:-:S03]  /*3d880*/  IADD3 R3, R0, c[0x0][0x198], RZ ;  /* 0x0000660000037a10 */ /* 0x000fc60007ffe0ff */
[----:B------:R-:W-:Y:S01]  /*3d890*/  IMAD.WIDE R208, R0, 0x4, R164 ;  /* 0x0000000400d07825 */ /* 0x000fe200078e02a4 */
[----:B---3--:R1:W-:Y:S01]  /*3d8a0*/  @P3 STG.E [R200.64], R213 ;  /* 0x000000d5c8003986 */ /* 0x0083e2000c101908 */
[----:B------:R-:W-:Y:S02]  /*3d8b0*/  ISETP.LT.AND P3, PT, R214, c[0x0][0x178], !P1 ;  /* 0x00005e00d6007a0c */ /* 0x000fe40004f61270 */
[----:B------:R-:W-:Y:S01]  /*3d8c0*/  ISETP.LT.AND P1, PT, R212, c[0x0][0x178], !P1 ;  /* 0x00005e00d4007a0c */ /* 0x000fe20004f21270 */
[----:B-1----:R-:W3:Y:S01]  /*3d8d0*/  LDL.LU R213, [R1+0x104] ;  /* 0x0001040001d57983 */ /* 0x002ee20000300800 */
[----:B------:R-:W-:-:S03]  /*3d8e0*/  IADD3 R200, R215, 0xf, RZ ;  /* 0x0000000fd7c87810 */ /* 0x000fc60007ffe0ff */
[----:B------:R1:W-:Y:S04]  /*3d8f0*/  @P6 STG.E [R202.64], R217 ;  /* 0x000000d9ca006986 */ /* 0x0003e8000c101908 */
[----:B----4-:R4:W-:Y:S01]  /*3d900*/  @P0 STG.E [R208.64], R216 ;  /* 0x000000d8d0000986 */ /* 0x0109e2000c101908 */
[----:B------:R-:W-:Y:S01]  /*3d910*/  ISETP.GE.AND P0, PT, R200, c[0x0][0x17c], PT ;  /* 0x00005f00c8007a0c */ /* 0x000fe20003f06270 */
[C---:B------:R-:W-:Y:S02]  /*3d920*/  IMAD.WIDE R200, R3.reuse, 0x4, R164 ;  /* 0x0000000403c87825 */ /* 0x040fe400078e02a4 */
[----:B-1----:R-:W3:Y:S02]  /*3d930*/  LDL.LU R217, [R1+0x1a0] ;  /* 0x0001a00001d97983 */ /* 0x002ee40000300800 */
[----:B------:R-:W-:-:S02]  /*3d940*/  IMAD.WIDE R202, R3, 0x4, R166 ;  /* 0x0000000403ca7825 */ /* 0x000fc400078e02a6 */
[----:B----4-:R-:W4:Y:S01]  /*3d950*/  LDL.LU R216, [R1+0x150] ;  /* 0x0001500001d87983 */ /* 0x010f220000300800 */
[----:B------:R-:W-:-:S03]  /*3d960*/  IADD3 R210, R215, 0xc, RZ ;  /* 0x0000000cd7d27810 */ /* 0x000fc60007ffe0ff */
[----:B------:R1:W-:Y:S01]  /*3d970*/  @P3 STG.E [R202.64], R223 ;  /* 0x000000dfca003986 */ /* 0x0003e2000c101908 */
[----:B------:R-:W-:-:S03]  /*3d980*/  ISETP.GE.AND P2, PT, R210, c[0x0][0x17c], PT ;  /* 0x00005f00d2007a0c */ /* 0x000fc60003f46270 */
[----:B-1----:R-:W4:Y:S01]  /*3d990*/  LDL.LU R223, [R1+0x1a4] ;  /* 0x0001a40001df7983 */ /* 0x002f220000300800 */
[----:B------:R-:W-:Y:S02]  /*3d9a0*/  ISETP.LT.AND P6, PT, R214, c[0x0][0x178], !P2 ;  /* 0x00005e00d6007a0c */ /* 0x000fe400057c1270 */
        /* <DEDUP_REMOVED lines=377> */
[----:B------:R-:W-:Y:S01]  /*3f140*/  IADD3 R3, R0, c[0x0][0x198], RZ ;  /* 0x0000660000037a10 */ /* 0x000fe20007ffe0ff */
[----:B---3--:R1:W-:Y:S01]  /*3f150*/  @P3 STG.E [R200.64], R213 ;  /* 0x000000d5c8003986 */ /* 0x0083e2000c101908 */
[----:B------:R-:W-:Y:S01]  /*3f160*/  ISETP.LT.AND P3, PT, R214, c[0x0][0x178], !P1 ;  /* 0x00005e00d6007a0c */ /* 0x000fe20004f61270 */
[----:B------:R-:W-:Y:S01]  /*3f170*/  IMAD.WIDE R208, R0, 0x4, R164 ;  /* 0x0000000400d07825 */ /* 0x000fe200078e02a4 */
        /* <DEDUP_REMOVED lines=83> */
[----:B------:R-:W-:Y:S01]  /*3f6b0*/  IMAD.WIDE R202, R0, 0x4, R166 ;  /* 0x0000000400ca7825 */ /* 0x000fe200078e02a6 */
[----:B---3--:R1:W-:Y:S01]  /*3f6c0*/  @P2 STG.E [R200.64], R213 ;  /* 0x000000d5c8002986 */ /* 0x0083e2000c101908 */
[----:B------:R-:W-:Y:S02]  /*3f6d0*/  ISETP.LT.AND P2, PT, R214, c[0x0][0x178], !P5 ;  /* 0x00005e00d6007a0c */ /* 0x000fe40006f41270 */
[----:B------:R-:W-:Y:S01]  /*3f6e0*/  IMAD.WIDE R208, R0, 0x4, R164 ;  /* 0x0000000400d07825 */ /* 0x000fe200078e02a4 */
[----:B------:R-:W-:Y:S02]  /*3f6f0*/  ISETP.LT.AND P5, PT, R212, c[0x0][0x178], !P5 ;  /* 0x00005e00d4007a0c */ /* 0x000fe40006fa1270 */
[----:B------:R-:W-:Y:S01]  /*3f700*/  IADD3 R3, R0, c[0x0][0x198], RZ ;  /* 0x0000660000037a10 */ /* 0x000fe20007ffe0ff */
        /* <DEDUP_REMOVED lines=125> */
[----:B------:R-:W-:Y:S02]  /*3fee0*/  IADD3 R0, R3, c[0x0][0x198], RZ ;  /* 0x0000660003007a10 */ /* 0x000fe40007ffe0ff */
[----:B---3--:R1:W-:Y:S01]  /*3fef0*/  @P2 STG.E [R200.64], R213 ;  /* 0x000000d5c8002986 */ /* 0x0083e2000c101908 */
[----:B------:R-:W-:Y:S02]  /*3ff00*/  ISETP.LT.AND P2, PT, R214, c[0x0][0x178], !P5 ;  /* 0x00005e00d6007a0c */ /* 0x000fe40006f41270 */
[----:B------:R-:W-:Y:S01]  /*3ff10*/  IMAD.WIDE R202, R0, 0x4, R166 ;  /* 0x0000000400ca7825 */ /* 0x000fe200078e02a6 */
[----:B------:R-:W-:Y:S02]  /*3ff20*/  ISETP.LT.AND P5, PT, R212, c[0x0][0x178], !P5 ;  /* 0x00005e00d4007a0c */ /* 0x000fe40006fa1270 */
[C---:B------:R-:W-:Y:S01]  /*3ff30*/  IADD3 R3, R0.reuse, c[0x0][0x198], RZ ;  /* 0x0000660000037a10 */ /* 0x040fe20007ffe0ff */
[----:B------:R-:W-:Y:S01]  /*3ff40*/  IMAD.WIDE R208, R0, 0x4, R164 ;  /* 0x0000000400d07825 */ /* 0x000fe200078e02a4 */
        /* <DEDUP_REMOVED lines=93> */
[----:B------:R-:W-:-:S04]  /*40520*/  IMAD.WIDE R200, R3, 0x4, R164 ;  /* 0x0000000403c87825 */ /* 0x000fc800078e02a4 */
[----:B-1----:R-:W-:Y:S01]  /*40530*/  IMAD.WIDE R202, R3, 0x4, R166 ;  /* 0x0000000403ca7825 */ /* 0x002fe200078e02a6 */
[----:B------:R-:W3:Y:S01]  /*40540*/  LDL.LU R217, [R1+0x410] ;  /* 0x0004100001d97983 */ /* 0x000ee20000300800 */
[----:B------:R-:W-:-:S03]  /*40550*/  IADD3 R210, R215, 0x4c, RZ ;  /* 0x0000004cd7d27810 */ /* 0x000fc60007ffe0ff */
[----:B----4-:R-:W4:Y:S04]  /*40560*/  LDL.LU R216, [R1+0x3e0] ;  /* 0x0003e00001d87983 */ /* 0x010f280000300800 */
        /* <DEDUP_REMOVED lines=21> */
[----:B------:R-:W-:Y:S02]  /*406c0*/  IADD3 R200, R215, 0x51, RZ ;  /* 0x00000051d7c87810 */ /* 0x000fe40007ffe0ff */
[----:B------:R-:W-:Y:S02]  /*406d0*/  ISETP.GE.AND P1, PT, R210, c[0x0][0x17c], PT ;  /* 0x00005f00d2007a0c */ /* 0x000fe40003f26270 */
[----:B------:R-:W-:Y:S01]  /*406e0*/  ISETP.GE.AND P3, PT, R200, c[0x0][0x17c], PT ;  /* 0x00005f00c8007a0c */ /* 0x000fe20003f66270 */
[C---:B------:R-:W-:Y:S01]  /*406f0*/  IMAD.WIDE R200, R3.reuse, 0x4, R164 ;  /* 0x0000000403c87825 */ /* 0x040fe200078e02a4 */
[----:B------:R-:W-:Y:S02]  /*40700*/  ISETP.LT.AND P6, PT, R214, c[0x0][0x178], !P1 ;  /* 0x00005e00d6007a0c */ /* 0x000fe40004fc1270 */
[----:B------:R-:W-:-:S02]  /*40710*/  IADD3 R0, R3, c[0x0][0x198], RZ ;  /* 0x0000660003007a10 */ /* 0x000fc40007ffe0ff */
[----:B------:R-:W-:Y:S01]  /*40720*/  ISETP.LT.AND P1, PT, R212, c[0x0][0x178], !P1 ;  /* 0x00005e00d4007a0c */ /* 0x000fe20004f21270 */
[----:B---3--:R1:W-:Y:S01]  /*40730*/  @P2 STG.E [R200.64], R213 ;  /* 0x000000d5c8002986 */ /* 0x0083e2000c101908 */
[----:B------:R-:W-:Y:S01]  /*40740*/  ISETP.LT.AND P2, PT, R214, c[0x0][0x178], !P5 ;  /* 0x00005e00d6007a0c */ /* 0x000fe20006f41270 */
[----:B------:R-:W-:Y:S01]  /*40750*/  IMAD.WIDE R202, R0, 0x4, R166 ;  /* 0x0000000400ca7825 */ /* 0x000fe200078e02a6 */
[----:B------:R-:W-:Y:S01]  /*40760*/  ISETP.LT.AND P5, PT, R212, c[0x0][0x178], !P5 ;  /* 0x00005e00d4007a0c */ /* 0x000fe20006fa1270 */
[----:B-1----:R-:W3:Y:S01]  /*40770*/  LDL.LU R213, [R1+0x9c] ;  /* 0x00009c0001d57983 */ /* 0x002ee20000300800 */
[C---:B------:R-:W-:Y:S01]  /*40780*/  IADD3 R200, R0.reuse, c[0x0][0x198], RZ ;  /* 0x0000660000c87a10 */ /* 0x040fe20007ffe0ff */
[----:B------:R-:W-:Y:S02]  /*40790*/  IMAD.WIDE R208, R0, 0x4, R164 ;  /* 0x0000000400d07825 */ /* 0x000fe400078e02a4 */
[----:B------:R1:W-:Y:S01]  /*407a0*/  @P6 STG.E [R202.64], R217 ;  /* 0x000000d9ca006986 */ /* 0x0003e2000c101908 */
[----:B------:R-:W-:-:S03]  /*407b0*/  IADD3 R0, R200, c[0x0][0x198], RZ ;  /* 0x00006600c8007a10 */ /* 0x000fc60007ffe0ff */
[----:B----4-:R4:W-:Y:S01]  /*407c0*/  @P1 STG.E [R208.64], R216 ;  /* 0x000000d8d0001986 */ /* 0x0109e2000c101908 */
[----:B------:R-:W-:Y:S01]  /*407d0*/  IADD3 R210, R215, 0x50, RZ ;  /* 0x00000050d7d27810 */ /* 0x000fe20007ffe0ff */
[C---:B-1----:R-:W-:Y:S02]  /*407e0*/  IMAD.WIDE R202, R200.reuse, 0x4, R166 ;  /* 0x00000004c8ca7825 */ /* 0x042fe400078e02a6 */
[----:B------:R-:W3:Y:S02]  /*407f0*/  LDL.LU R217, [R1+0x348] ;  /* 0x0003480001d97983 */ /* 0x000ee40000300800 */
[----:B------:R-:W-:Y:S02]  /*40800*/  IMAD.WIDE R200, R200, 0x4, R164 ;  /* 0x00000004c8c87825 */ /* 0x000fe400078e02a4 */
[----:B----4-:R-:W4:Y:S04]  /*40810*/  LDL.LU R216, [R1+0x148] ;  /* 0x0001480001d87983 */ /* 0x010f280000300800 */
[----:B------:R1:W-:Y:S01]  /*40820*/  @P2 STG.E [R202.64], R223 ;  /* 0x000000dfca002986 */ /* 0x0003e2000c101908 */
[----:B------:R-:W-:-:S03]  /*40830*/  ISETP.GE.AND P4, PT, R210, c[0x0][0x17c], PT ;  /* 0x00005f00d2007a0c */ /* 0x000fc60003f86270 */
[----:B-1----:R-:W4:Y:S01]  /*40840*/  LDL.LU R223, [R1+0x34c] ;  /* 0x00034c0001df7983 */ /* 0x002f220000300800 */
[----:B------:R-:W-:Y:S02]  /*40850*/  ISETP.LT.AND P6, PT, R214, c[0x0][0x178], !P4 ;  /* 0x00005e00d6007a0c */ /* 0x000fe400067c1270 */
[----:B------:R-:W-:Y:S01]  /*40860*/  ISETP.LT.AND P4, PT, R212, c[0x0][0x178], !P4 ;  /* 0x00005e00d4007a0c */ /* 0x000fe20006781270 */
[----:B------:R-:W-:-:S04]  /*40870*/  IMAD.WIDE R202, R0, 0x4, R166 ;  /* 0x0000000400ca7825 */ /* 0x000fc800078e02a6 */
[----:B------:R-:W-:Y:S01]  /*40880*/  IMAD.WIDE R208, R0, 0x4, R164 ;  /* 0x0000000400d07825 */ /* 0x000fe200078e02a4 */
[----:B--2---:R1:W-:Y:S04]  /*40890*/  @P5 STG.E [R200.64], R211 ;  /* 0x000000d3c8005986 */ /* 0x0043e8000c101908 */
[----:B-1----:R-:W2:Y:S01]  /*408a0*/  LDL.LU R211, [R1+0x14c] ;  /* 0x00014c0001d37983 */ /* 0x002ea20000300800 */
[----:B------:R-:W-:Y:S02]  /*408b0*/  ISETP.LT.AND P5, PT, R214, c[0x0][0x178], !P3 ;  /* 0x00005e00d6007a0c */ /* 0x000fe40005fa1270 */
[----:B------:R-:W-:Y:S01]  /*408c0*/  IADD3 R200, R0, c[0x0][0x198], RZ ;  /* 0x0000660000c87a10 */ /* 0x000fe20007ffe0ff */
[----:B------:R1:W-:Y:S04]  /*408d0*/  @P6 STG.E [R202.64], R219 ;  /* 0x000000dbca006986 */ /* 0x0003e8000c101908 */
[----:B------:R1:W-:Y:S02]  /*408e0*/  @P4 STG.E [R208.64], R218 ;  /* 0x000000dad0004986 */ /* 0x0003e4000c101908 */
[----:B-1----:R-:W-:-:S02]  /*408f0*/  IMAD.WIDE R202, R200, 0x4, R166 ;  /* 0x00000004c8ca7825 */ /* 0x002fc400078e02a6 */
        /* <DEDUP_REMOVED lines=8> */
[C---:B------:R-:W-:Y:S01]  /*40980*/  IADD3 R0, R200.reuse, c[0x0][0x198], RZ ;  /* 0x00006600c8007a10 */ /* 0x040fe20007ffe0ff */
[----:B------:R-:W-:Y:S01]  /*40990*/  IMAD.WIDE R200, R200, 0x4, R164 ;  /* 0x00000004c8c87825 */ /* 0x000fe200078e02a4 */
[----:B------:R-:W-:Y:S02]  /*409a0*/  ISETP.LT.AND P6, PT, R214, c[0x0][0x178], !P0 ;  /* 0x00005e00d6007a0c */ /* 0x000fe400047c1270 */
[----:B------:R-:W-:-:S02]  /*409b0*/  ISETP.GE.AND P1, PT, R3, c[0x0][0x17c], PT ;  /* 0x00005f0003007a0c */ /* 0x000fc40003f26270 */
[----:B------:R-:W-:Y:S01]  /*409c0*/  ISETP.LT.AND P0, PT, R212, c[0x0][0x178], !P0 ;  /* 0x00005e00d4007a0c */ /* 0x000fe20004701270 */
[----:B---3--:R1:W-:Y:S01]  /*409d0*/  @P3 STG.E [R200.64], R213 ;  /* 0x000000d5c8003986 */ /* 0x0083e2000c101908 */
[----:B------:R-:W-:Y:S01]  /*409e0*/  ISETP.LT.AND P3, PT, R214, c[0x0][0x178], !P1 ;  /* 0x00005e00d6007a0c */ /* 0x000fe20004f61270 */
[----:B------:R-:W-:Y:S01]  /*409f0*/  IMAD.WIDE R202, R0, 0x4, R166 ;  /* 0x0000000400ca7825 */ /* 0x000fe200078e02a6 */
[----:B------:R-:W-:Y:S01]  /*40a00*/  ISETP.LT.AND P1, PT, R212, c[0x0][0x178], !P1 ;  /* 0x00005e00d4007a0c */ /* 0x000fe20004f21270 */
[----:B-1----:R-:W3:Y:S01]  /*40a10*/  LDL.LU R213, [R1+0x31c] ;  /* 0x00031c0001d57983 */ /* 0x002ee20000300800 */
[C---:B------:R-:W-:Y:S01]  /*40a20*/  IADD3 R200, R0.reuse, c[0x0][0x198], RZ ;  /* 0x0000660000c87a10 */ /* 0x040fe20007ffe0ff */
[----:B------:R-:W-:-:S03]  /*40a30*/  IMAD.WIDE R208, R0, 0x4, R164 ;  /* 0x0000000400d07825 */ /* 0x000fc600078e02a4 */
[----:B------:R-:W-:Y:S01]  /*40a40*/  IADD3 R0, R200, c[0x0][0x198], RZ ;  /* 0x00006600c8007a10 */ /* 0x000fe20007ffe0ff */
[----:B------:R1:W-:Y:S01]  /*40a50*/  @P6 STG.E [R202.64], R217 ;  /* 0x000000d9ca006986 */ /* 0x0003e2000c101908 */
[----:B------:R-:W-:-:S03]  /*40a60*/  IADD3 R3, R215, 0x54, RZ ;  /* 0x00000054d7037810 */ /* 0x000fc60007ffe0ff */
[----:B----4-:R4:W-:Y:S01]  /*40a70*/  @P0 STG.E [R208.64], R216 ;  /* 0x000000d8d0000986 */ /* 0x0109e2000c101908 */
[----:B-1----:R-:W-:-:S03]  /*40a80*/  IMAD.WIDE R202, R200, 0x4, R166 ;  /* 0x00000004c8ca7825 */ /* 0x002fc600078e02a6 */
[----:B------:R-:W3:Y:S01]  /*40a90*/  LDL.LU R217, [R1+0x388] ;  /* 0x0003880001d97983 */ /* 0x000ee20000300800 */
[----:B------:R-:W-:-:S03]  /*40aa0*/  IMAD.WIDE R200, R200, 0x4, R164 ;  /* 0x00000004c8c87825 */ /* 0x000fc600078e02a4 */
[----:B----4-:R-:W4:Y:S04]  /*40ab0*/  LDL.LU R216, [R1+0x338] ;  /* 0x0003380001d87983 */ /* 0x010f280000300800 */
[----:B------:R1:W-:Y:S01]  /*40ac0*/  @P3 STG.E [R202.64], R223 ;  /* 0x000000dfca003986 */ /* 0x0003e2000c101908 */
[----:B------:R-:W-:Y:S02]  /*40ad0*/  ISETP.GE.AND P2, PT, R3, c[0x0][0x17c], PT ;  /* 0x00005f0003007a0c */ /* 0x000fe40003f46270 */
[----:B------:R-:W-:Y:S01]  /*40ae0*/  IADD3 R3, R215, 0x55, RZ ;  /* 0x00000055d7037810 */ /* 0x000fe20007ffe0ff */
[----:B-1----:R-:W4:Y:S01]  /*40af0*/  LDL.LU R223, [R1+0x38c] ;  /* 0x00038c0001df7983 */ /* 0x002f220000300800 */
[----:B------:R-:W-:Y:S02]  /*40b00*/  ISETP.LT.AND P6, PT, R214, c[0x0][0x178], !P2 ;  /* 0x00005e00d6007a0c */ /* 0x000fe400057c1270 */
[----:B------:R-:W-:-:S02]  /*40b10*/  ISETP.GE.AND P4, PT, R3, c[0x0][0x17c], PT ;  /* 0x00005f0003007a0c */ /* 0x000fc40003f86270 */
        /* <DEDUP_REMOVED lines=334> */
[----:B------:R-:W-:-:S03]  /*42000*/  ISETP.LT.AND P5, PT, R212, c[0x0][0x178], !P5 ;  /* 0x00005e00d4007a0c */ /* 0x000fc60006fa1270 */
[C---:B------:R-:W-:Y:S01]  /*42010*/  IMAD.WIDE R208, R0.reuse, 0x4, R164 ;  /* 0x0000000400d07825 */ /* 0x040fe200078e02a4 */
[----:B-1----:R-:W3:Y:S01]  /*42020*/  LDL.LU R213, [R1+0x3ac] ;  /* 0x0003ac0001d57983 */ /* 0x002ee20000300800 */
[----:B------:R-:W-:-:S04]  /*42030*/  IADD3 R200, R0, c[0x0][0x198], RZ ;  /* 0x0000660000c87a10 */ /* 0x000fc80007ffe0ff */
        /* <DEDUP_REMOVED lines=10> */
[----:B------:R-:W-:Y:S02]  /*420e0*/  IADD3 R3, R215, 0x75, RZ ;  /* 0x00000075d7037810 */ /* 0x000fe40007ffe0ff */
[----:B------:R-:W-:Y:S02]  /*420f0*/  ISETP.LT.AND P6, PT, R214, c[0x0][0x178], !P4 ;  /* 0x00005e00d6007a0c */ /* 0x000fe400067c1270 */
[----:B------:R-:W-:-:S02]  /*42100*/  ISETP.GE.AND P3, PT, R3, c[0x0][0x17c], PT ;  /* 0x00005f0003007a0c */ /* 0x000fc40003f66270 */
[----:B------:R-:W-:Y:S01]  /*42110*/  ISETP.LT.AND P4, PT, R212, c[0x0][0x178], !P4 ;  /* 0x00005e00d4007a0c */ /* 0x000fe20006781270 */
[----:B-1----:R-:W-:-:S04]  /*42120*/  IMAD.WIDE R202, R0, 0x4, R166 ;  /* 0x0000000400ca7825 */ /* 0x002fc800078e02a6 */
[----:B------:R-:W-:Y:S01]  /*42130*/  IMAD.WIDE R208, R0, 0x4, R164 ;  /* 0x0000000400d07825 */ /* 0x000fe200078e02a4 */
[----:B--2---:R1:W-:Y:S04]  /*42140*/  @P5 STG.E [R200.64], R211 ;  /* 0x000000d3c8005986 */ /* 0x0043e8000c101908 */
[----:B-1----:R-:W2:Y:S01]  /*42150*/  LDL.LU R211, [R1+0x4bc] ;  /* 0x0004bc0001d37983 */ /* 0x002ea20000300800 */
[----:B------:R-:W-:-:S03]  /*42160*/  ISETP.LT.AND P5, PT, R214, c[0x0][0x178], !P3 ;  /* 0x00005e00d6007a0c */ /* 0x000fc60005fa1270 */
[----:B------:R-:W2:Y:S01]  /*42170*/  LDL.LU R223, [R1+0x4c] ;  /* 0x00004c0001df7983 */ /* 0x000ea20000300800 */
[----:B------:R-:W-:-:S03]  /*42180*/  IADD3 R200, R0, c[0x0][0x198], RZ ;  /* 0x0000660000c87a10 */ /* 0x000fc60007ffe0ff */
        /* <DEDUP_REMOVED lines=18> */
[----:B------:R-:W-:-:S04]  /*422b0*/  IMAD.WIDE R202, R0, 0x4, R166 ;  /* 0x0000000400ca7825 */ /* 0x000fc800078e02a6 */
[C---:B------:R-:W-:Y:S01]  /*422c0*/  IMAD.WIDE R208, R0.reuse, 0x4, R164 ;  /* 0x0000000400d07825 */ /* 0x040fe200078e02a4 */
[----:B-1----:R-:W-:Y:S01]  /*422d0*/  IADD3 R200, R0, c[0x0][0x198], RZ ;  /* 0x0000660000c87a10 */ /* 0x002fe20007ffe0ff */
[----:B------:R-:W3:Y:S01]  /*422e0*/  LDL.LU R213, [R1+0x48c] ;  /* 0x00048c0001d57983 */ /* 0x000ee20000300800 */
[----:B------:R-:W-:-:S03]  /*422f0*/  ISETP.LT.AND P1, PT, R212, c[0x0][0x178], !P1 ;  /* 0x00005e00d4007a0c */ /* 0x000fc60004f21270 */
[----:B------:R1:W-:Y:S01]  /*42300*/  @P6 STG.E [R202.64], R217 ;  /* 0x000000d9ca006986 */ /* 0x0003e2000c101908 */
[----:B------:R-:W-:-:S03]  /*42310*/  IADD3 R3, R215, 0x78, RZ ;  /* 0x00000078d7037810 */ /* 0x000fc60007ffe0ff */
[----:B----4-:R4:W-:Y:S01]  /*42320*/  @P0 STG.E [R208.64], R216 ;  /* 0x000000d8d0000986 */ /* 0x0109e2000c101908 */
[----:B-1----:R-:W-:-:S03]  /*42330*/  IMAD.WIDE R202, R200, 0x4, R166 ;  /* 0x00000004c8ca7825 */ /* 0x002fc600078e02a6 */
[----:B------:R-:W3:Y:S01]  /*42340*/  LDL.LU R217, [R1+0x4f8] ;  /* 0x0004f80001d97983 */ /* 0x000ee20000300800 */
[----:B------:R-:W-:Y:S02]  /*42350*/  ISETP.GE.AND P2, PT, R3, c[0x0][0x17c], PT ;  /* 0x00005f0003007a0c */ /* 0x000fe40003f46270 */
[----:B------:R-:W-:Y:S02]  /*42360*/  IADD3 R3, R215, 0x79, RZ ;  /* 0x00000079d7037810 */ /* 0x000fe40007ffe0ff */
[C---:B------:R-:W-:Y:S01]  /*42370*/  IADD3 R0, R200.reuse, c[0x0][0x198], RZ ;  /* 0x00006600c8007a10 */ /* 0x040fe20007ffe0ff */
[--C-:B------:R-:W-:Y:S01]  /*42380*/  IMAD.WIDE R200, R200, 0x4, R164.reuse ;  /* 0x00000004c8c87825 */ /* 0x100fe200078e02a4 */
[----:B------:R-:W-:Y:S02]  /*42390*/  ISETP.LT.AND P6, PT, R214, c[0x0][0x178], !P2 ;  /* 0x00005e00d6007a0c */ /* 0x000fe400057c1270 */
[----:B------:R-:W-:Y:S02]  /*423a0*/  ISETP.GE.AND P4, PT, R3, c[0x0][0x17c], PT ;  /* 0x00005f0003007a0c */ /* 0x000fe40003f86270 */
[----:B------:R-:W-:Y:S01]  /*423b0*/  ISETP.LT.AND P2, PT, R212, c[0x0][0x178], !P2 ;  /* 0x00005e00d4007a0c */ /* 0x000fe20005741270 */
[----:B----4-:R-:W-:Y:S01]  /*423c0*/  IMAD.WIDE R208, R0, 0x4, R164 ;  /* 0x0000000400d07825 */ /* 0x010fe200078e02a4 */
[----:B--2---:R1:W-:Y:S04]  /*423d0*/  @P3 STG.E [R202.64], R211 ;  /* 0x000000d3ca003986 */ /* 0x0043e8000c101908 */
[----:B-1----:R-:W2:Y:S04]  /*423e0*/  LDL.LU R211, [R1+0x468] ;  /* 0x0004680001d37983 */ /* 0x002ea80000300800 */
[----:B------:R1:W-:Y:S01]  /*423f0*/  @P1 STG.E [R200.64], R223 ;  /* 0x000000dfc8001986 */ /* 0x0003e2000c101908 */
[----:B------:R-:W-:-:S03]  /*42400*/  ISETP.LT.AND P1, PT, R214, c[0x0][0x178], !P4 ;  /* 0x00005e00d6007a0c */ /* 0x000fc60006721270 */
[----:B------:R-:W4:Y:S01]  /*42410*/  LDL.LU R216, [R1+0x4fc] ;  /* 0x0004fc0001d87983 */ /* 0x000f220000300800 */
[----:B------:R-:W-:-:S03]  /*42420*/  IMAD.WIDE R202, R0, 0x4, R166 ;  /* 0x0000000400ca7825 */ /* 0x000fc600078e02a6 */
[----:B-1----:R-:W4:Y:S01]  /*42430*/  LDL.LU R223, [R1+0x46c] ;  /* 0x00046c0001df7983 */ /* 0x002f220000300800 */
[----:B------:R-:W-:-:S03]  /*42440*/  IADD3 R200, R0, c[0x0][0x198], RZ ;  /* 0x0000660000c87a10 */ /* 0x000fc60007ffe0ff */
[----:B------:R-:W4:Y:S04]  /*42450*/  LDL.LU R225, [R1+0x518] ;  /* 0x0005180001e17983 */ /* 0x000f280000300800 */
[----:B------:R-:W4:Y:S04]  /*42460*/  LDL.LU R224, [R1+0x248] ;  /* 0x0002480001e07983 */ /* 0x000f280000300800 */
[----:B------:R1:W-:Y:S04]  /*42470*/  @P6 STG.E [R202.64], R219 ;  /* 0x000000dbca006986 */ /* 0x0003e8000c101908 */
[----:B------:R-:W-:Y:S01]  /*42480*/  @P2 STG.E [R208.64], R218 ;  /* 0x000000dad0002986 */ /* 0x000fe2000c101908 */
[----:B-1----:R-:W-:-:S03]  /*42490*/  IMAD.WIDE R202, R200, 0x4, R166 ;  /* 0x00000004c8ca7825 */ /* 0x002fc600078e02a6 */
[----:B------:R-:W4:Y:S04]  /*424a0*/  LDL.LU R219, [R1+0x51c] ;  /* 0x00051c0001db7983 */ /* 0x000f280000300800 */
[----:B------:R1:W-:Y:S04]  /*424b0*/  @P1 STG.E [R202.64], R222 ;  /* 0x000000deca001986 */ /* 0x0003e8000c101908 */
[----:B-1----:R-:W4:Y:S01]  /*424c0*/  LDL.LU R222, [R1+0x24c] ;  /* 0x00024c0001de7983 */ /* 0x002f220000300800 */
[----:B------:R-:W-:Y:S02]  /*424d0*/  IADD3 R3, R215, 0x7a, RZ ;  /* 0x0000007ad7037810 */ /* 0x000fe40007ffe0ff */
[----:B------:R-:W-:Y:S01]  /*424e0*/  ISETP.LT.AND P4, PT, R212, c[0x0][0x178], !P4 ;  /* 0x00005e00d4007a0c */ /* 0x000fe20006781270 */
[----:B------:R-:W4:Y:S01]  /*424f0*/  LDL.LU R218, [R1+0x4e8] ;  /* 0x0004e80001da7983 */ /* 0x000f220000300800 */
[----:B------:R-:W-:-:S04]  /*42500*/  ISETP.GE.AND P5, PT, R3, c[0x0][0x17c], PT ;  /* 0x00005f0003007a0c */ /* 0x000fc80003fa6270 */
[----:B------:R-:W-:Y:S02]  /*42510*/  ISETP.LT.AND P6, PT, R214, c[0x0][0x178], !P5 ;  /* 0x00005e00d6007a0c */ /* 0x000fe40006fc1270 */
[----:B------:R-:W-:Y:S02]  /*42520*/  ISETP.LT.AND P5, PT, R212, c[0x0][0x178], !P5 ;  /* 0x00005e00d4007a0c */ /* 0x000fe40006fa1270 */
[C---:B------:R-:W-:Y:S02]  /*42530*/  IADD3 R0, R200.reuse, c[0x0][0x198], RZ ;  /* 0x00006600c8007a10 */ /* 0x040fe40007ffe0ff */
[----:B------:R-:W-:Y:S01]  /*42540*/  IADD3 R3, R215, 0x7b, RZ ;  /* 0x0000007bd7037810 */ /* 0x000fe20007ffe0ff */
[----:B------:R-:W-:-:S03]  /*42550*/  IMAD.WIDE R200, R200, 0x4, R164 ;  /* 0x00000004c8c87825 */ /* 0x000fc600078e02a4 */
[----:B------:R-:W-:Y:S01]  /*42560*/  ISETP.GE.AND P0, PT, R3, c[0x0][0x17c], PT ;  /* 0x00005f0003007a0c */ /* 0x000fe20003f06270 */
[C---:B------:R-:W-:Y:S01]  /*42570*/  IMAD.WIDE R202, R0.reuse, 0x4, R166 ;  /* 0x0000000400ca7825 */ /* 0x040fe200078e02a6 */
[----:B---3--:R1:W-:Y:S03]  /*42580*/  @P4 STG.E [R200.64], R213 ;  /* 0x000000d5c8004986 */ /* 0x0083e6000c101908 */
[----:B------:R-:W-:Y:S01]  /*42590*/  IMAD.WIDE R208, R0, 0x4, R164 ;  /* 0x0000000400d07825 */ /* 0x000fe200078e02a4 */
[----:B------:R-:W-:Y:S02]  /*425a0*/  ISETP.LT.AND P4, PT, R214, c[0x0][0x178], !P0 ;  /* 0x00005e00d6007a0c */ /* 0x000fe40004781270 */
[----:B------:R-:W-:Y:S02]  /*425b0*/  IADD3 R3, R215, 0x7c, RZ ;  /* 0x0000007cd7037810 */ /* 0x000fe40007ffe0ff */
[----:B------:R-:W-:-:S02]  /*425c0*/  ISETP.LT.AND P0, PT, R212, c[0x0][0x178], !P0 ;  /* 0x00005e00d4007a0c */ /* 0x000fc40004701270 */
[----:B------:R-:W-:Y:S01]  /*425d0*/  ISETP.GE.AND P3, PT, R3, c[0x0][0x17c], PT ;  /* 0x00005f0003007a0c */ /* 0x000fe20003f66270 */
[----:B-1----:R-:W3:Y:S04]  /*425e0*/  LDL.LU R213, [R1+0x38] ;  /* 0x0000380001d57983 */ /* 0x002ee80000300800 */
[----:B------:R1:W-:Y:S01]  /*425f0*/  @P6 STG.E [R202.64], R217 ;  /* 0x000000d9ca006986 */ /* 0x0003e2000c101908 */
[----:B------:R-:W-:Y:S02]  /*42600*/  IADD3 R3, R215, 0x7d, RZ ;  /* 0x0000007dd7037810 */ /* 0x000fe40007ffe0ff */
[----:B------:R-:W-:Y:S02]  /*42610*/  ISETP.LT.AND P6, PT, R214, c[0x0][0x178], !P3 ;  /* 0x00005e00d6007a0c */ /* 0x000fe40005fc1270 */
[----:B------:R-:W-:-:S02]  /*42620*/  ISETP.GE.AND P2, PT, R3, c[0x0][0x17c], PT ;  /* 0x00005f0003007a0c */ /* 0x000fc40003f46270 */
[----:B------:R-:W-:Y:S01]  /*42630*/  ISETP.LT.AND P3, PT, R212, c[0x0][0x178], !P3 ;  /* 0x00005e00d4007a0c */ /* 0x000fe20005f61270 */
[----:B-1----:R-:W3:Y:S04]  /*42640*/  LDL.LU R217, [R1+0x4ec] ;  /* 0x0004ec0001d97983 */ /* 0x002ee80000300800 */
[----:B--2---:R1:W-:Y:S02]  /*42650*/  @P5 STG.E [R208.64], R211 ;  /* 0x000000d3d0005986 */ /* 0x0043e4000c101908 */
[----:B-1----:R-:W-:-:S05]  /*42660*/  IADD3 R211, R0, c[0x0][0x198], RZ ;  /* 0x0000660000d37a10 */ /* 0x002fca0007ffe0ff */
[C---:B------:R-:W-:Y:S01]  /*42670*/  IMAD.WIDE R202, R211.reuse, 0x4, R166 ;  /* 0x00000004d3ca7825 */ /* 0x040fe200078e02a6 */
[----:B------:R-:W-:-:S03]  /*42680*/  IADD3 R0, R211, c[0x0][0x198], RZ ;  /* 0x00006600d3007a10 */ /* 0x000fc60007ffe0ff */
[----:B------:R-:W-:Y:S01]  /*42690*/  IMAD.WIDE R200, R211, 0x4, R164 ;  /* 0x00000004d3c87825 */ /* 0x000fe200078e02a4 */
[----:B----4-:R1:W-:Y:S04]  /*426a0*/  @P4 STG.E [R202.64], R216 ;  /* 0x000000d8ca004986 */ /* 0x0103e8000c101908 */
[----:B------:R2:W-:Y:S01]  /*426b0*/  @P0 STG.E [R200.64], R223 ;  /* 0x000000dfc8000986 */ /* 0x0005e2000c101908 */
[----:B------:R-:W-:Y:S02]  /*426c0*/  ISETP.LT.AND P0, PT, R214, c[0x0][0x178], !P2 ;  /* 0x00005e00d6007a0c */ /* 0x000fe40005701270 */
[----:B------:R-:W-:Y:S02]  /*426d0*/  ISETP.LT.AND P2, PT, R212, c[0x0][0x178], !P2 ;  /* 0x00005e00d4007a0c */ /* 0x000fe40005741270 */
[C---:B------:R-:W-:Y:S01]  /*426e0*/  IADD3 R211, R0.reuse, c[0x0][0x198], RZ ;  /* 0x0000660000d37a10 */ /* 0x040fe20007ffe0ff */
[----:B-1----:R-:W4:Y:S01]  /*426f0*/  LDL.LU R216, [R1+0x3c] ;  /* 0x00003c0001d87983 */ /* 0x002f220000300800 */
[----:B------:R-:W-:-:S03]  /*42700*/  IMAD.WIDE R202, R0, 0x4, R166 ;  /* 0x0000000400ca7825 */ /* 0x000fc600078e02a6 */
[----:B--2---:R-:W2:Y:S01]  /*42710*/  LDL.LU R223, [R1+0x10] ;  /* 0x0000100001df7983 */ /* 0x004ea20000300800 */
[----:B------:R-:W-:-:S03]  /*42720*/  IMAD.WIDE R208, R0, 0x4, R164 ;  /* 0x0000000400d07825 */ /* 0x000fc600078e02a4 */
[----:B------:R1:W-:Y:S01]  /*42730*/  @P6 STG.E [R202.64], R225 ;  /* 0x000000e1ca006986 */ /* 0x0003e2000c101908 */
[----:B------:R-:W-:-:S03]  /*42740*/  IMAD.WIDE R200, R211, 0x4, R164 ;  /* 0x00000004d3c87825 */ /* 0x000fc600078e02a4 */
[----:B------:R-:W-:Y:S01]  /*42750*/  @P3 STG.E [R208.64], R224 ;  /* 0x000000e0d0003986 */ /* 0x000fe2000c101908 */
[----:B-1----:R-:W-:-:S05]  /*42760*/  IMAD.WIDE R202, R211, 0x4, R166 ;  /* 0x00000004d3ca7825 */ /* 0x002fca00078e02a6 */
[----:B------:R-:W-:Y:S04]  /*42770*/  @P0 STG.E [R202.64], R219 ;  /* 0x000000dbca000986 */ /* 0x000fe8000c101908 */
[----:B------:R1:W-:Y:S04]  /*42780*/  @P2 STG.E [R200.64], R222 ;  /* 0x000000dec8002986 */ /* 0x0003e8000c101908 */
[----:B-1----:R-:W2:Y:S01]  /*42790*/  LDL.LU R222, [R1+0x14] ;  /* 0x0000140001de7983 */ /* 0x002ea20000300800 */
[----:B------:R-:W-:-:S04]  /*427a0*/  IADD3 R3, R215, 0x7e, RZ ;  /* 0x0000007ed7037810 */ /* 0x000fc80007ffe0ff */
[----:B------:R-:W-:Y:S02]  /*427b0*/  ISETP.GE.AND P1, PT, R3, c[0x0][0x17c], PT ;  /* 0x00005f0003007a0c */ /* 0x000fe40003f26270 */
[----:B------:R-:W-:-:S04]  /*427c0*/  IADD3 R3, R215, 0x7f, RZ ;  /* 0x0000007fd7037810 */ /* 0x000fc80007ffe0ff */
[----:B------:R-:W-:Y:S02]  /*427d0*/  ISETP.GE.AND P5, PT, R3, c[0x0][0x17c], PT ;  /* 0x00005f0003007a0c */ /* 0x000fe40003fa6270 */
[----:B------:R-:W-:Y:S02]  /*427e0*/  IADD3 R3, R215, 0x80, RZ ;  /* 0x00000080d7037810 */ /* 0x000fe40007ffe0ff */
[----:B------:R-:W-:Y:S02]  /*427f0*/  ISETP.LT.AND P6, PT, R214, c[0x0][0x178], !P1 ;  /* 0x00005e00d6007a0c */ /* 0x000fe40004fc1270 */
[----:B------:R-:W-:Y:S02]  /*42800*/  ISETP.GE.AND P4, PT, R3, c[0x0][0x17c], PT ;  /* 0x00005f0003007a0c */ /* 0x000fe40003f86270 */
[----:B------:R-:W-:Y:S02]  /*42810*/  IADD3 R3, R211, c[0x0][0x198], RZ ;  /* 0x00006600d3037a10 */ /* 0x000fe40007ffe0ff */
[----:B------:R-:W-:-:S02]  /*42820*/  ISETP.LT.AND P1, PT, R212, c[0x0][0x178], !P1 ;  /* 0x00005e00d4007a0c */ /* 0x000fc40004f21270 */
[----:B------:R-:W-:Y:S01]  /*42830*/  ISETP.LT.AND P2, PT, R214, c[0x0][0x178], !P5 ;  /* 0x00005e00d6007a0c */ /* 0x000fe20006f41270 */
[----:B------:R-:W-:Y:S01]  /*42840*/  IMAD.WIDE R202, R3, 0x4, R166 ;  /* 0x0000000403ca7825 */ /* 0x000fe200078e02a6 */
[----:B------:R-:W-:-:S03]  /*42850*/  ISETP.LT.AND P5, PT, R212, c[0x0][0x178], !P5 ;  /* 0x00005e00d4007a0c */ /* 0x000fc60006fa1270 */
[C---:B------:R-:W-:Y:S01]  /*42860*/  IMAD.WIDE R208, R3.reuse, 0x4, R164 ;  /* 0x0000000403d07825 */ /* 0x040fe200078e02a4 */
[----:B------:R-:W-:Y:S02]  /*42870*/  IADD3 R3, R3, c[0x0][0x198], RZ ;  /* 0x0000660003037a10 */ /* 0x000fe40007ffe0ff */
[----:B------:R-:W-:Y:S01]  /*42880*/  IADD3 R0, R215, 0x81, RZ ;  /* 0x00000081d7007810 */ /* 0x000fe20007ffe0ff */
[----:B------:R-:W-:Y:S02]  /*42890*/  @P6 STG.E [R202.64], R218 ;  /* 0x000000daca006986 */ /* 0x000fe4000c101908 */
[C---:B------:R-:W-:Y:S01]  /*428a0*/  IMAD.WIDE R210, R3.reuse, 0x4, R166 ;  /* 0x0000000403d27825 */ /* 0x040fe200078e02a6 */
[----:B------:R-:W-:Y:S01]  /*428b0*/  ISETP.GE.AND P3, PT, R0, c[0x0][0x17c], PT ;  /* 0x00005f0000007a0c */ /* 0x000fe20003f66270 */
[----:B---3--:R1:W-:Y:S02]  /*428c0*/  @P1 STG.E [R208.64], R213 ;  /* 0x000000d5d0001986 */ /* 0x0083e4000c101908 */
[----:B------:R-:W-:Y:S01]  /*428d0*/  IMAD.WIDE R200, R3, 0x4, R164 ;  /* 0x0000000403c87825 */ /* 0x000fe200078e02a4 */
[----:B------:R-:W-:Y:S01]  /*428e0*/  ISETP.LT.AND P6, PT, R214, c[0x0][0x178], !P4 ;  /* 0x00005e00d6007a0c */ /* 0x000fe200067c1270 */
[----:B------:R3:W-:Y:S01]  /*428f0*/  @P2 STG.E [R210.64], R217 ;  /* 0x000000d9d2002986 */ /* 0x0007e2000c101908 */
[----:B------:R-:W-:-:S02]  /*42900*/  ISETP.LT.AND P4, PT, R212, c[0x0][0x178], !P4 ;  /* 0x00005e00d4007a0c */ /* 0x000fc40006781270 */
[----:B-1----:R-:W-:-:S05]  /*42910*/  IADD3 R213, R3, c[0x0][0x198], RZ ;  /* 0x0000660003d57a10 */ /* 0x002fca0007ffe0ff */
[----:B------:R-:W-:-:S04]  /*42920*/  IMAD.WIDE R202, R213, 0x4, R166 ;  /* 0x00000004d5ca7825 */ /* 0x000fc800078e02a6 */
[C---:B------:R-:W-:Y:S01]  /*42930*/  IMAD.WIDE R208, R213.reuse, 0x4, R164 ;  /* 0x00000004d5d07825 */ /* 0x040fe200078e02a4 */
[----:B------:R-:W-:-:S05]  /*42940*/  IADD3 R213, R213, c[0x0][0x198], RZ ;  /* 0x00006600d5d57a10 */ /* 0x000fca0007ffe0ff */
[----:B---3--:R-:W-:Y:S01]  /*42950*/  IMAD.WIDE R210, R213, 0x4, R166 ;  /* 0x00000004d5d27825 */ /* 0x008fe200078e02a6 */
[----:B----4-:R-:W-:Y:S01]  /*42960*/  @P5 STG.E [R200.64], R216 ;  /* 0x000000d8c8005986 */ /* 0x010fe2000c101908 */
[----:B------:R-:W-:-:S03]  /*42970*/  ISETP.LT.AND P5, PT, R214, c[0x0][0x178], !P3 ;  /* 0x00005e00d6007a0c */ /* 0x000fc60005fa1270 */
[----:B--2---:R1:W-:Y:S04]  /*42980*/  @P6 STG.E [R202.64], R223 ;  /* 0x000000dfca006986 */ /* 0x0043e8000c101908 */
[----:B------:R-:W-:Y:S04]  /*42990*/  @P4 STG.E [R208.64], R32 ;  /* 0x00000020d0004986 */ /* 0x000fe8000c101908 */
[----:B-1----:R-:W2:Y:S04]  /*429a0*/  LDL.LU R223, [R1] ;  /* 0x0000000001df7983 */ /* 0x002ea80000300800 */
[----:B------:R1:W-:Y:S04]  /*429b0*/  @P5 STG.E [R210.64], R222 ;  /* 0x000000ded2005986 */ /* 0x0003e8000c101908 */
[----:B-1----:R-:W3:Y:S01]  /*429c0*/  LDL.LU R222, [R1+0x4] ;  /* 0x0000040001de7983 */ /* 0x002ee20000300800 */
[----:B------:R-:W-:-:S02]  /*429d0*/  ISETP.LT.AND P3, PT, R212, c[0x0][0x178], !P3 ;  /* 0x00005e00d4007a0c */ /* 0x000fc40005f61270 */
[----:B------:R-:W-:Y:S01]  /*429e0*/  IADD3 R0, R215, 0x82, RZ ;  /* 0x00000082d7007810 */ /* 0x000fe20007ffe0ff */
[----:B------:R-:W-:-:S03]  /*429f0*/  IMAD.WIDE R200, R213, 0x4, R164 ;  /* 0x00000004d5c87825 */ /* 0x000fc600078e02a4 */
[----:B------:R-:W-:Y:S02]  /*42a00*/  ISETP.GE.AND P0, PT, R0, c[0x0][0x17c], PT ;  /* 0x00005f0000007a0c */ /* 0x000fe40003f06270 */
[----:B------:R-:W-:Y:S02]  /*42a10*/  IADD3 R0, R215, 0x83, RZ ;  /* 0x00000083d7007810 */ /* 0x000fe40007ffe0ff */
[----:B------:R-:W-:Y:S02]  /*42a20*/  IADD3 R3, R213, c[0x0][0x198], RZ ;  /* 0x00006600d5037a10 */ /* 0x000fe40007ffe0ff */
[----:B------:R-:W-:Y:S01]  /*42a30*/  ISETP.GE.AND P1, PT, R0, c[0x0][0x17c], PT ;  /* 0x00005f0000007a0c */ /* 0x000fe20003f26270 */
[----:B------:R1:W-:Y:S01]  /*42a40*/  @P3 STG.E [R200.64], R33 ;  /* 0x00000021c8003986 */ /* 0x0003e2000c101908 */
[----:B------:R-:W-:Y:S02]  /*42a50*/  ISETP.LT.AND P4, PT, R214, c[0x0][0x178], !P0 ;  /* 0x00005e00d6007a0c */ /* 0x000fe40004781270 */
[----:B------:R-:W-:-:S02]  /*42a60*/  ISETP.LT.AND P6, PT, R212, c[0x0][0x178], !P0 ;  /* 0x00005e00d4007a0c */ /* 0x000fc400047c1270 */
[----:B------:R-:W-:Y:S01]  /*42a70*/  ISETP.LT.AND P3, PT, R214, c[0x0][0x178], !P1 ;  /* 0x00005e00d6007a0c */ /* 0x000fe20004f61270 */
[----:B------:R-:W-:Y:S01]  /*42a80*/  IMAD.WIDE R202, R3, 0x4, R166 ;  /* 0x0000000403ca7825 */ /* 0x000fe200078e02a6 */
[----:B------:R-:W-:Y:S02]  /*42a90*/  ISETP.LT.AND P1, PT, R212, c[0x0][0x178], !P1 ;  /* 0x00005e00d4007a0c */ /* 0x000fe40004f21270 */
[----:B------:R-:W-:Y:S01]  /*42aa0*/  IADD3 R0, R215, 0x84, RZ ;  /* 0x00000084d7007810 */ /* 0x000fe20007ffe0ff */
[C---:B------:R-:W-:Y:S01]  /*42ab0*/  IMAD.WIDE R208, R3.reuse, 0x4, R164 ;  /* 0x0000000403d07825 */ /* 0x040fe200078e02a4 */
[----:B------:R-:W-:Y:S02]  /*42ac0*/  IADD3 R3, R3, c[0x0][0x198], RZ ;  /* 0x0000660003037a10 */ /* 0x000fe40007ffe0ff */
[----:B------:R-:W-:Y:S02]  /*42ad0*/  ISETP.GE.AND P2, PT, R0, c[0x0][0x17c], PT ;  /* 0x00005f0000007a0c */ /* 0x000fe40003f46270 */
[----:B------:R-:W-:Y:S01]  /*42ae0*/  IADD3 R0, R215, 0x85, RZ ;  /* 0x00000085d7007810 */ /* 0x000fe20007ffe0ff */
[C---:B------:R-:W-:Y:S01]  /*42af0*/  IMAD.WIDE R210, R3.reuse, 0x4, R166 ;  /* 0x0000000403d27825 */ /* 0x040fe200078e02a6 */
[----:B------:R4:W-:Y:S03]  /*42b00*/  @P4 STG.E [R202.64], R248 ;  /* 0x000000f8ca004986 */ /* 0x0009e6000c101908 */
[C---:B-1----:R-:W-:Y:S01]  /*42b10*/  IMAD.WIDE R32, R3.reuse, 0x4, R164 ;  /* 0x0000000403207825 */ /* 0x042fe200078e02a4 */
[----:B------:R-:W-:Y:S01]  /*42b20*/  ISETP.GE.AND P0, PT, R0, c[0x0][0x17c], PT ;  /* 0x00005f0000007a0c */ /* 0x000fe20003f06270 */
[----:B------:R1:W-:Y:S01]  /*42b30*/  @P6 STG.E [R208.64], R28 ;  /* 0x0000001cd0006986 */ /* 0x0003e2000c101908 */
[----:B------:R-:W-:-:S02]  /*42b40*/  IADD3 R213, R3, c[0x0][0x198], RZ ;  /* 0x0000660003d57a10 */ /* 0x000fc40007ffe0ff */
[----:B------:R-:W-:Y:S01]  /*42b50*/  ISETP.LT.AND P4, PT, R214, c[0x0][0x178], !P2 ;  /* 0x00005e00d6007a0c */ /* 0x000fe20005781270 */
[----:B------:R-:W-:Y:S01]  /*42b60*/  @P3 STG.E [R210.64], R249 ;  /* 0x000000f9d2003986 */ /* 0x000fe2000c101908 */
[----:B------:R-:W-:-:S03]  /*42b70*/  ISETP.LT.AND P6, PT, R212, c[0x0][0x178], !P2 ;  /* 0x00005e00d4007a0c */ /* 0x000fc600057c1270 */
[----:B------:R1:W-:Y:S01]  /*42b80*/  @P1 STG.E [R32.64], R29 ;  /* 0x0000001d20001986 */ /* 0x0003e2000c101908 */
[----:B------:R-:W-:Y:S01]  /*42b90*/  ISETP.LT.AND P1, PT, R214, c[0x0][0x178], !P0 ;  /* 0x00005e00d6007a0c */ /* 0x000fe20004721270 */
[----:B------:R-:W-:Y:S01]  /*42ba0*/  IMAD.WIDE R200, R213, 0x4, R166 ;  /* 0x00000004d5c87825 */ /* 0x000fe200078e02a6 */
[----:B------:R-:W-:Y:S02]  /*42bb0*/  ISETP.LT.AND P0, PT, R212, c[0x0][0x178], !P0 ;  /* 0x00005e00d4007a0c */ /* 0x000fe40004701270 */
[----:B------:R-:W-:Y:S01]  /*42bc0*/  IADD3 R0, R215, 0x86, RZ ;  /* 0x00000086d7007810 */ /* 0x000fe20007ffe0ff */
[C---:B----4-:R-:W-:Y:S01]  /*42bd0*/  IMAD.WIDE R202, R213.reuse, 0x4, R164 ;  /* 0x00000004d5ca7825 */ /* 0x050fe200078e02a4 */
[----:B------:R-:W-:Y:S02]  /*42be0*/  IADD3 R213, R213, c[0x0][0x198], RZ ;  /* 0x00006600d5d57a10 */ /* 0x000fe40007ffe0ff */
[----:B------:R-:W-:Y:S02]  /*42bf0*/  ISETP.GE.AND P5, PT, R0, c[0x0][0x17c], PT ;  /* 0x00005f0000007a0c */ /* 0x000fe40003fa6270 */
[----:B------:R-:W-:Y:S01]  /*42c00*/  IADD3 R0, R215, 0x87, RZ ;  /* 0x00000087d7007810 */ /* 0x000fe20007ffe0ff */
[C---:B-1----:R-:W-:Y:S01]  /*42c10*/  IMAD.WIDE R208, R213.reuse, 0x4, R166 ;  /* 0x00000004d5d07825 */ /* 0x042fe200078e02a6 */
[----:B------:R1:W-:Y:S03]  /*42c20*/  @P4 STG.E [R200.64], R236 ;  /* 0x000000ecc8004986 */ /* 0x0003e6000c101908 */
[C---:B------:R-:W-:Y:S01]  /*42c30*/  IMAD.WIDE R28, R213.reuse, 0x4, R164 ;  /* 0x00000004d51c7825 */ /* 0x040fe200078e02a4 */
        /* <DEDUP_REMOVED lines=11> */
[C---:B-1----:R-:W-:Y:S01]  /*42cf0*/  IMAD.WIDE R200, R3.reuse, 0x4, R164 ;  /* 0x0000000403c87825 */ /* 0x042fe200078e02a4 */
[----:B------:R-:W-:Y:S02]  /*42d00*/  IADD3 R3, R3, c[0x0][0x198], RZ ;  /* 0x0000660003037a10 */ /* 0x000fe40007ffe0ff */
[----:B------:R-:W-:Y:S02]  /*42d10*/  ISETP.GE.AND P3, PT, R0, c[0x0][0x17c], PT ;  /* 0x00005f0000007a0c */ /* 0x000fe40003f66270 */
[----:B------:R-:W-:Y:S01]  /*42d20*/  IADD3 R0, R215, 0x89, RZ ;  /* 0x00000089d7007810 */ /* 0x000fe20007ffe0ff */
[C---:B----4-:R-:W-:Y:S01]  /*42d30*/  IMAD.WIDE R202, R3.reuse, 0x4, R166 ;  /* 0x0000000403ca7825 */ /* 0x050fe200078e02a6 */
        /* <DEDUP_REMOVED lines=8> */
[----:B------:R-:W-:Y:S01]  /*42dc0*/  @P2 STG.E [R24.64], R21 ;  /* 0x0000001518002986 */ /* 0x000fe2000c101908 */
[----:B------:R-:W-:Y:S01]  /*42dd0*/  ISETP.LT.AND P2, PT, R214, c[0x0][0x178], !P4 ;  /* 0x00005e00d6007a0c */ /* 0x000fe20006741270 */
[----:B------:R-:W-:-:S04]  /*42de0*/  IMAD.WIDE R28, R209, 0x4, R166 ;  /* 0x00000004d11c7825 */ /* 0x000fc800078e02a6 */
[C---:B-1----:R-:W-:Y:S01]  /*42df0*/  IMAD.WIDE R32, R209.reuse, 0x4, R164 ;  /* 0x00000004d1207825 */ /* 0x042fe200078e02a4 */
[----:B------:R-:W-:-:S05]  /*42e00*/  IADD3 R209, R209, c[0x0][0x198], RZ ;  /* 0x00006600d1d17a10 */ /* 0x000fca0007ffe0ff */
[----:B----4-:R-:W-:Y:S01]  /*42e10*/  IMAD.WIDE R200, R209, 0x4, R166 ;  /* 0x00000004d1c87825 */ /* 0x010fe200078e02a6 */
[----:B--2---:R1:W-:Y:S04]  /*42e20*/  @P5 STG.E [R28.64], R223 ;  /* 0x000000df1c005986 */ /* 0x0043e8000c101908 */
[----:B------:R-:W-:Y:S04]  /*42e30*/  @P6 STG.E [R32.64], R16 ;  /* 0x0000001020006986 */ /* 0x000fe8000c101908 */
[----:B-1----:R-:W2:Y:S04]  /*42e40*/  LDL.LU R223, [R1+0x18] ;  /* 0x0000180001df7983 */ /* 0x002ea80000300800 */
[----:B---3--:R1:W-:Y:S04]  /*42e50*/  @P2 STG.E [R200.64], R222 ;  /* 0x000000dec8002986 */ /* 0x0083e8000c101908 */
        /* <DEDUP_REMOVED lines=100> */
[----:B------:R1:W-:Y:S01]  /*434a0*/  @P2 STG.E [R16.64], R251 ;  /* 0x000000fb10002986 */ /* 0x0003e2000c101908 */
[----:B------:R-:W-:-:S03]  /*434b0*/  ISETP.LT.AND P6, PT, R212, c[0x0][0x178], !P1 ;  /* 0x00005e00d4007a0c */ /* 0x000fc60004fc1270 */
[----:B------:R1:W-:Y:S01]  /*434c0*/  @P4 STG.E [R4.64], R31 ;  /* 0x0000001f04004986 */ /* 0x0003e2000c101908 */
[----:B------:R-:W-:Y:S01]  /*434d0*/  ISETP.LT.AND P4, PT, R214, c[0x0][0x178], !P3 ;  /* 0x00005e00d6007a0c */ /* 0x000fe20005f81270 */
[----:B----4-:R-:W-:Y:S01]  /*434e0*/  IMAD.WIDE R8, R21, 0x4, R166 ;  /* 0x0000000415087825 */ /* 0x010fe200078e02a6 */
[----:B------:R-:W-:Y:S02]  /*434f0*/  ISETP.LT.AND P3, PT, R212, c[0x0][0x178], !P3 ;  /* 0x00005e00d4007a0c */ /* 0x000fe40005f61270 */
[----:B------:R-:W-:Y:S01]  /*43500*/  IADD3 R0, R215, 0x96, RZ ;  /* 0x00000096d7007810 */ /* 0x000fe20007ffe0ff */
[C---:B-1----:R-:W-:Y:S01]  /*43510*/  IMAD.WIDE R12, R21.reuse, 0x4, R164 ;  /* 0x00000004150c7825 */ /* 0x042fe200078e02a4 */
[----:B------:R-:W-:Y:S02]  /*43520*/  IADD3 R21, R21, c[0x0][0x198], RZ ;  /* 0x0000660015157a10 */ /* 0x000fe40007ffe0ff */
[----:B------:R-:W-:Y:S02]  /*43530*/  ISETP.GE.AND P0, PT, R0, c[0x0][0x17c], PT ;  /* 0x00005f0000007a0c */ /* 0x000fe40003f06270 */
[----:B------:R-:W-:Y:S01]  /*43540*/  IADD3 R0, R215, 0x97, RZ ;  /* 0x00000097d7007810 */ /* 0x000fe20007ffe0ff */
[C---:B------:R-:W-:Y:S01]  /*43550*/  IMAD.WIDE R16, R21.reuse, 0x4, R166 ;  /* 0x0000000415107825 */ /* 0x040fe200078e02a6 */
[----:B------:R1:W-:Y:S03]  /*43560*/  @P5 STG.E [R8.64], R238 ;  /* 0x000000ee08005986 */ /* 0x0003e6000c101908 */
[C---:B------:R-:W-:Y:S01]  /*43570*/  IMAD.WIDE R4, R21.reuse, 0x4, R164 ;  /* 0x0000000415047825 */ /* 0x040fe200078e02a4 */
        /* <DEDUP_REMOVED lines=8> */
[----:B-1----:R-:W-:Y:S01]  /*43600*/  IMAD.WIDE R8, R3, 0x4, R166 ;  /* 0x0000000403087825 */ /* 0x002fe200078e02a6 */
[----:B------:R-:W-:Y:S02]  /*43610*/  ISETP.LT.AND P1, PT, R212, c[0x0][0x178], !P1 ;  /* 0x00005e00d4007a0c */ /* 0x000fe40004f21270 */
[----:B------:R-:W-:Y:S01]  /*43620*/  IADD3 R0, R215, 0x98, RZ ;  /* 0x00000098d7007810 */ /* 0x000fe20007ffe0ff */
[C---:B----4-:R-:W-:Y:S01]  /*43630*/  IMAD.WIDE R12, R3.reuse, 0x4, R164 ;  /* 0x00000004030c7825 */ /* 0x050fe200078e02a4 */
        /* <DEDUP_REMOVED lines=22> */
[----:B------:R-:W-:-:S03]  /*437a0*/  IADD3 R3, R21, c[0x0][0x198], RZ ;  /* 0x0000660015037a10 */ /* 0x000fc60007ffe0ff */
[----:B------:R-:W-:Y:S01]  /*437b0*/  IMAD.WIDE R4, R21, 0x4, R164 ;  /* 0x0000000415047825 */ /* 0x000fe200078e02a4 */
[----:B------:R-:W-:Y:S02]  /*437c0*/  ISETP.GE.AND P2, PT, R0, c[0x0][0x17c], PT ;  /* 0x00005f0000007a0c */ /* 0x000fe40003f46270 */
[----:B------:R-:W-:-:S04]  /*437d0*/  IADD3 R0, R215, 0x9c, RZ ;  /* 0x0000009cd7007810 */ /* 0x000fc80007ffe0ff */
[----:B------:R-:W-:Y:S02]  /*437e0*/  ISETP.GE.AND P3, PT, R0, c[0x0][0x17c], PT ;  /* 0x00005f0000007a0c */ /* 0x000fe40003f66270 */
[----:B------:R-:W-:Y:S01]  /*437f0*/  IADD3 R0, R215, 0x9d, RZ ;  /* 0x0000009dd7007810 */ /* 0x000fe20007ffe0ff */
[----:B--2---:R1:W-:Y:S01]  /*43800*/  @P5 STG.E [R8.64], R223 ;  /* 0x000000df08005986 */ /* 0x0043e2000c101908 */
[----:B------:R-:W-:-:S03]  /*43810*/  ISETP.LT.AND P5, PT, R214, c[0x0][0x178], !P4 ;  /* 0x00005e00d6007a0c */ /* 0x000fc600067a1270 */
[----:B------:R2:W-:Y:S01]  /*43820*/  @P6 STG.E [R12.64], R18 ;  /* 0x000000120c006986 */ /* 0x0005e2000c101908 */
[----:B------:R-:W-:Y:S01]  /*43830*/  ISETP.LT.AND P6, PT, R212, c[0x0][0x178], !P4 ;  /* 0x00005e00d4007a0c */ /* 0x000fe200067c1270 */
[----:B-1----:R-:W-:-:S04]  /*43840*/  IMAD.WIDE R8, R3, 0x4, R166 ;  /* 0x0000000403087825 */ /* 0x002fc800078e02a6 */
[C---:B--2---:R-:W-:Y:S01]  /*43850*/  IMAD.WIDE R12, R3.reuse, 0x4, R164 ;  /* 0x00000004030c7825 */ /* 0x044fe200078e02a4 */
[----:B------:R-:W-:Y:S02]  /*43860*/  IADD3 R3, R3, c[0x0][0x198], RZ ;  /* 0x0000660003037a10 */ /* 0x000fe40007ffe0ff */
[----:B------:R-:W-:Y:S02]  /*43870*/  ISETP.GE.AND P4, PT, R0, c[0x0][0x17c], PT ;  /* 0x00005f0000007a0c */ /* 0x000fe40003f86270 */
[----:B------:R-:W-:Y:S01]  /*43880*/  IADD3 R21, R3, c[0x0][0x198], RZ ;  /* 0x0000660003157a10 */ /* 0x000fe20007ffe0ff */
[----:B---3--:R1:W-:Y:S04]  /*43890*/  @P1 STG.E [R16.64], R222 ;  /* 0x000000de10001986 */ /* 0x0083e8000c101908 */
[----:B------:R2:W-:Y:S01]  /*438a0*/  @P0 STG.E [R4.64], R19 ;  /* 0x0000001304000986 */ /* 0x0005e2000c101908 */
[----:B------:R-:W-:-:S02]  /*438b0*/  ISETP.LT.AND P0, PT, R214, c[0x0][0x178], !P2 ;  /* 0x00005e00d6007a0c */ /* 0x000fc40005701270 */
[----:B------:R-:W-:Y:S01]  /*438c0*/  ISETP.LT.AND P2, PT, R212, c[0x0][0x178], !P2 ;  /* 0x00005e00d4007a0c */ /* 0x000fe20005741270 */
[----:B------:R3:W-:Y:S01]  /*438d0*/  @P5 STG.E [R8.64], R242 ;  /* 0x000000f208005986 */ /* 0x0007e2000c101908 */
[----:B-1----:R-:W-:-:S03]  /*438e0*/  IMAD.WIDE R16, R3, 0x4, R166 ;  /* 0x0000000403107825 */ /* 0x002fc600078e02a6 */
[----:B------:R1:W-:Y:S01]  /*438f0*/  @P6 STG.E [R12.64], R14 ;  /* 0x0000000e0c006986 */ /* 0x0003e2000c101908 */
[----:B--2---:R-:W-:Y:S01]  /*43900*/  IMAD.WIDE R4, R3, 0x4, R164 ;  /* 0x0000000403047825 */ /* 0x004fe200078e02a4 */
[----:B------:R-:W-:-:S04]  /*43910*/  ISETP.LT.AND P5, PT, R214, c[0x0][0x178], !P3 ;  /* 0x00005e00d6007a0c */ /* 0x000fc80005fa1270 */
[----:B------:R2:W-:Y:S01]  /*43920*/  @P0 STG.E [R16.64], R243 ;  /* 0x000000f310000986 */ /* 0x0005e2000c101908 */
[----:B------:R-:W-:-:S03]  /*43930*/  ISETP.LT.AND P6, PT, R212, c[0x0][0x178], !P3 ;  /* 0x00005e00d4007a0c */ /* 0x000fc60005fc1270 */
[----:B------:R4:W-:Y:S01]  /*43940*/  @P2 STG.E [R4.64], R15 ;  /* 0x0000000f04002986 */ /* 0x0009e2000c101908 */
[----:B------:R-:W-:Y:S01]  /*43950*/  ISETP.LT.AND P2, PT, R214, c[0x0][0x178], !P4 ;  /* 0x00005e00d6007a0c */ /* 0x000fe20006741270 */
[----:B---3--:R-:W-:Y:S01]  /*43960*/  IMAD.WIDE R8, R21, 0x4, R166 ;  /* 0x0000000415087825 */ /* 0x008fe200078e02a6 */
[----:B------:R-:W-:Y:S02]  /*43970*/  ISETP.LT.AND P4, PT, R212, c[0x0][0x178], !P4 ;  /* 0x00005e00d4007a0c */ /* 0x000fe40006781270 */
[----:B------:R-:W-:Y:S01]  /*43980*/  IADD3 R0, R215, 0x9e, RZ ;  /* 0x0000009ed7007810 */ /* 0x000fe20007ffe0ff */
[C---:B-1----:R-:W-:Y:S01]  /*43990*/  IMAD.WIDE R12, R21.reuse, 0x4, R164 ;  /* 0x00000004150c7825 */ /* 0x042fe200078e02a4 */
[----:B------:R-:W-:Y:S02]  /*439a0*/  IADD3 R21, R21, c[0x0][0x198], RZ ;  /* 0x0000660015157a10 */ /* 0x000fe40007ffe0ff */
[----:B------:R-:W-:Y:S02]  /*439b0*/  ISETP.GE.AND P1, PT, R0, c[0x0][0x17c], PT ;  /* 0x00005f0000007a0c */ /* 0x000fe40003f26270 */
[----:B------:R-:W-:Y:S01]  /*439c0*/  IADD3 R0, R215, 0x9f, RZ ;  /* 0x0000009fd7007810 */ /* 0x000fe20007ffe0ff */
[C---:B--2---:R-:W-:Y:S01]  /*439d0*/  IMAD.WIDE R16, R21.reuse, 0x4, R166 ;  /* 0x0000000415107825 */ /* 0x044fe200078e02a6 */
[----:B------:R1:W-:Y:S03]  /*439e0*/  @P5 STG.E [R8.64], R234 ;  /* 0x000000ea08005986 */ /* 0x0003e6000c101908 */
[C---:B----4-:R-:W-:Y:S01]  /*439f0*/  IMAD.WIDE R4, R21.reuse, 0x4, R164 ;  /* 0x0000000415047825 */ /* 0x050fe200078e02a4 */
        /* <DEDUP_REMOVED lines=8> */
[----:B-1----:R-:W-:Y:S01]  /*43a80*/  IMAD.WIDE R8, R3, 0x4, R166 ;  /* 0x0000000403087825 */ /* 0x002fe200078e02a6 */
[----:B------:R-:W-:Y:S02]  /*43a90*/  ISETP.LT.AND P3, PT, R212, c[0x0][0x178], !P3 ;  /* 0x00005e00d4007a0c */ /* 0x000fe40005f61270 */
[----:B------:R-:W-:Y:S01]  /*43aa0*/  IADD3 R0, R215, 0xa0, RZ ;  /* 0x000000a0d7007810 */ /* 0x000fe20007ffe0ff */
[C---:B--2---:R-:W-:Y:S01]  /*43ab0*/  IMAD.WIDE R12, R3.reuse, 0x4, R164 ;  /* 0x00000004030c7825 */ /* 0x044fe200078e02a4 */
[----:B------:R-:W-:Y:S02]  /*43ac0*/  IADD3 R3, R3, c[0x0][0x198], RZ ;  /* 0x0000660003037a10 */ /* 0x000fe40007ffe0ff */
[----:B------:R-:W-:Y:S02]  /*43ad0*/  ISETP.GE.AND P0, PT, R0, c[0x0][0x17c], PT ;  /* 0x00005f0000007a0c */ /* 0x000fe40003f06270 */
[----:B------:R-:W-:Y:S01]  /*43ae0*/  IADD3 R0, R215, 0xa1, RZ ;  /* 0x000000a1d7007810 */ /* 0x000fe20007ffe0ff */
[C---:B------:R-:W-:Y:S01]  /*43af0*/  IMAD.WIDE R14, R3.reuse, 0x4, R166 ;  /* 0x00000004030e7825 */ /* 0x040fe200078e02a6 */
[----:B------:R1:W-:Y:S03]  /*43b00*/  @P5 STG.E [R8.64], R206 ;  /* 0x000000ce08005986 */ /* 0x0003e6000c101908 */
[C---:B---3--:R-:W-:Y:S01]  /*43b10*/  IMAD.WIDE R4, R3.reuse, 0x4, R164 ;  /* 0x0000000403047825 */ /* 0x048fe200078e02a4 */
        /* <DEDUP_REMOVED lines=11> */
[C---:B------:R-:W-:Y:S01]  /*43bd0*/  IMAD.WIDE R10, R17.reuse, 0x4, R164 ;  /* 0x00000004110a7825 */ /* 0x040fe200078e02a4 */
[----:B------:R-:W-:Y:S02]  /*43be0*/  IADD3 R17, R17, c[0x0][0x198], RZ ;  /* 0x0000660011117a10 */ /* 0x000fe40007ffe0ff */
[----:B------:R-:W-:Y:S02]  /*43bf0*/  ISETP.GE.AND P2, PT, R0, c[0x0][0x17c], PT ;  /* 0x00005f0000007a0c */ /* 0x000fe40003f46270 */
[----:B------:R-:W-:Y:S01]  /*43c00*/  IADD3 R0, R215, 0xa3, RZ ;  /* 0x000000a3d7007810 */ /* 0x000fe20007ffe0ff */
[C---:B--2---:R-:W-:Y:S01]  /*43c10*/  IMAD.WIDE R12, R17.reuse, 0x4, R166 ;  /* 0x00000004110c7825 */ /* 0x044fe200078e02a6 */
        /* <DEDUP_REMOVED lines=35> */
[C---:B---3--:R-:W-:Y:S01]  /*43e50*/  IMAD.WIDE R10, R13.reuse, 0x4, R166 ;  /* 0x000000040d0a7825 */ /* 0x048fe200078e02a6 */
[----:B------:R1:W-:Y:S03]  /*43e60*/  @P5 STG.E [R6.64], R56 ;  /* 0x0000003806005986 */ /* 0x0003e6000c101908 */
[C---:B----4-:R-:W-:Y:S01]  /*43e70*/  IMAD.WIDE R4, R13.reuse, 0x4, R164 ;  /* 0x000000040d047825 */ /* 0x050fe200078e02a4 */
        /* <DEDUP_REMOVED lines=467> */
[----:B----4-:R-:W-:Y:S01]  /*45bb0*/  IMAD.WIDE R4, R13, 0x4, R164 ;  /* 0x000000040d047825 */ /* 0x010fe200078e02a4 */
[----:B------:R-:W-:Y:S01]  /*45bc0*/  ISETP.GE.AND P3, PT, R0, c[0x0][0x17c], PT ;  /* 0x00005f0000007a0c */ /* 0x000fe20003f66270 */
[----:B------:R2:W-:Y:S01]  /*45bd0*/  @P6 STG.E [R8.64], R146 ;  /* 0x0000009208006986 */ /* 0x0005e2000c101908 */
[----:B------:R-:W-:-:S02]  /*45be0*/  ISETP.LT.AND P5, PT, R214, c[0x0][0x178], !P1 ;  /* 0x00005e00d6007a0c */ /* 0x000fc40004fa1270 */
[----:B------:R-:W-:Y:S01]  /*45bf0*/  ISETP.LT.AND P6, PT, R212, c[0x0][0x178], !P1 ;  /* 0x00005e00d4007a0c */ /* 0x000fe20004fc1270 */
[----:B------:R3:W-:Y:S01]  /*45c00*/  @P2 STG.E [R10.64], R115 ;  /* 0x000000730a002986 */ /* 0x0007e2000c101908 */
[----:B------:R-:W-:-:S03]  /*45c10*/  IADD3 R3, R13, c[0x0][0x198], RZ ;  /* 0x000066000d037a10 */ /* 0x000fc60007ffe0ff */
[----:B------:R-:W-:Y:S01]  /*45c20*/  @P4 STG.E [R4.64], R147 ;  /* 0x0000009304004986 */ /* 0x000fe2000c101908 */
[----:B------:R-:W-:Y:S02]  /*45c30*/  ISETP.LT.AND P4, PT, R214, c[0x0][0x178], !P3 ;  /* 0x00005e00d6007a0c */ /* 0x000fe40005f81270 */
[----:B------:R-:W-:Y:S02]  /*45c40*/  ISETP.LT.AND P3, PT, R212, c[0x0][0x178], !P3 ;  /* 0x00005e00d4007a0c */ /* 0x000fe40005f61270 */
[----:B------:R-:W-:Y:S02]  /*45c50*/  IADD3 R0, R215, 0xdc, RZ ;  /* 0x000000dcd7007810 */ /* 0x000fe40007ffe0ff */
[C---:B------:R-:W-:Y:S01]  /*45c60*/  IADD3 R13, R3.reuse, c[0x0][0x198], RZ ;  /* 0x00006600030d7a10 */ /* 0x040fe20007ffe0ff */
[----:B-1----:R-:W-:Y:S01]  /*45c70*/  IMAD.WIDE R6, R3, 0x4, R166 ;  /* 0x0000000403067825 */ /* 0x002fe200078e02a6 */
[----:B------:R-:W-:Y:S02]  /*45c80*/  ISETP.GE.AND P0, PT, R0, c[0x0][0x17c], PT ;  /* 0x00005f0000007a0c */ /* 0x000fe40003f06270 */
[----:B------:R-:W-:Y:S01]  /*45c90*/  IADD3 R0, R215, 0xdd, RZ ;  /* 0x000000ddd7007810 */ /* 0x000fe20007ffe0ff */
[----:B--2---:R-:W-:Y:S01]  /*45ca0*/  IMAD.WIDE R8, R3, 0x4, R164 ;  /* 0x0000000403087825 */ /* 0x004fe200078e02a4 */
[----:B------:R-:W-:-:S03]  /*45cb0*/  IADD3 R17, R13, c[0x0][0x198], RZ ;  /* 0x000066000d117a10 */ /* 0x000fc60007ffe0ff */
[C---:B---3--:R-:W-:Y:S01]  /*45cc0*/  IMAD.WIDE R10, R13.reuse, 0x4, R166 ;  /* 0x000000040d0a7825 */ /* 0x048fe200078e02a6 */
[----:B------:R-:W-:Y:S01]  /*45cd0*/  ISETP.GE.AND P1, PT, R0, c[0x0][0x17c], PT ;  /* 0x00005f0000007a0c */ /* 0x000fe20003f26270 */
[----:B------:R-:W-:Y:S02]  /*45ce0*/  @P5 STG.E [R6.64], R110 ;  /* 0x0000006e06005986 */ /* 0x000fe4000c101908 */
[----:B------:R-:W-:Y:S01]  /*45cf0*/  IMAD.WIDE R12, R13, 0x4, R164 ;  /* 0x000000040d0c7825 */ /* 0x000fe200078e02a4 */
[----:B------:R-:W-:Y:S01]  /*45d00*/  ISETP.LT.AND P5, PT, R214, c[0x0][0x178], !P0 ;  /* 0x00005e00d6007a0c */ /* 0x000fe200047a1270 */
[----:B------:R1:W-:Y:S01]  /*45d10*/  @P6 STG.E [R8.64], R142 ;  /* 0x0000008e08006986 */ /* 0x0003e2000c101908 */
[----:B------:R-:W-:-:S03]  /*45d20*/  ISETP.LT.AND P6, PT, R212, c[0x0][0x178], !P0 ;  /* 0x00005e00d4007a0c */ /* 0x000fc600047c1270 */
[----:B------:R-:W-:Y:S04]  /*45d30*/  @P4 STG.E [R10.64], R111 ;  /* 0x0000006f0a004986 */ /* 0x000fe8000c101908 */
[----:B------:R2:W-:Y:S01]  /*45d40*/  @P3 STG.E [R12.64], R143 ;  /* 0x0000008f0c003986 */ /* 0x0005e2000c101908 */
[----:B------:R-:W-:Y:S02]  /*45d50*/  ISETP.LT.AND P3, PT, R214, c[0x0][0x178], !P1 ;  /* 0x00005e00d6007a0c */ /* 0x000fe40004f61270 */
[----:B------:R-:W-:Y:S01]  /*45d60*/  ISETP.LT.AND P1, PT, R212, c[0x0][0x178], !P1 ;  /* 0x00005e00d4007a0c */ /* 0x000fe20004f21270 */
[----:B------:R-:W3:Y:S01]  /*45d70*/  LDS.128 R4, [R2] ;  /* 0x0000000002047984 */ /* 0x000ee20000000c00 */
[C---:B------:R-:W-:Y:S01]  /*45d80*/  IADD3 R19, R17.reuse, c[0x0][0x198], RZ ;  /* 0x0000660011137a10 */ /* 0x040fe20007ffe0ff */
[----:B-1----:R-:W-:Y:S01]  /*45d90*/  IMAD.WIDE R8, R17, 0x4, R166 ;  /* 0x0000000411087825 */ /* 0x002fe200078e02a6 */
[----:B------:R-:W-:-:S02]  /*45da0*/  IADD3 R0, R215, 0xde, RZ ;  /* 0x000000ded7007810 */ /* 0x000fc40007ffe0ff */
[----:B------:R-:W-:Y:S01]  /*45db0*/  IADD3 R3, R215, 0xdf, RZ ;  /* 0x000000dfd7037810 */ /* 0x000fe20007ffe0ff */
[----:B------:R-:W-:Y:S01]  /*45dc0*/  IMAD.WIDE R14, R17, 0x4, R164 ;  /* 0x00000004110e7825 */ /* 0x000fe200078e02a4 */
[----:B------:R-:W-:-:S03]  /*45dd0*/  ISETP.GE.AND P2, PT, R0, c[0x0][0x17c], PT ;  /* 0x00005f0000007a0c */ /* 0x000fc60003f46270 */
[----:B------:R-:W-:Y:S01]  /*45de0*/  IMAD.WIDE R16, R19, 0x4, R166 ;  /* 0x0000000413107825 */ /* 0x000fe200078e02a6 */
[----:B------:R-:W-:Y:S01]  /*45df0*/  ISETP.GE.AND P0, PT, R3, c[0x0][0x17c], PT ;  /* 0x00005f0003007a0c */ /* 0x000fe20003f06270 */
[----:B------:R-:W-:Y:S02]  /*45e00*/  @P5 STG.E [R8.64], R106 ;  /* 0x0000006a08005986 */ /* 0x000fe4000c101908 */
[C-C-:B--2---:R-:W-:Y:S01]  /*45e10*/  IMAD.WIDE R12, R19.reuse, 0x4, R164.reuse ;  /* 0x00000004130c7825 */ /* 0x144fe200078e02a4 */
[----:B------:R-:W-:Y:S01]  /*45e20*/  IADD3 R21, R19, c[0x0][0x198], RZ ;  /* 0x0000660013157a10 */ /* 0x000fe20007ffe0ff */
[----:B------:R1:W-:Y:S01]  /*45e30*/  @P6 STG.E [R14.64], R138 ;  /* 0x0000008a0e006986 */ /* 0x0003e2000c101908 */
[----:B------:R-:W-:Y:S02]  /*45e40*/  ISETP.LT.AND P5, PT, R214, c[0x0][0x178], !P2 ;  /* 0x00005e00d6007a0c */ /* 0x000fe400057a1270 */
[----:B------:R-:W-:Y:S01]  /*45e50*/  ISETP.LT.AND P6, PT, R212, c[0x0][0x178], !P2 ;  /* 0x00005e00d4007a0c */ /* 0x000fe200057c1270 */
[----:B------:R2:W-:Y:S01]  /*45e60*/  @P3 STG.E [R16.64], R107 ;  /* 0x0000006b10003986 */ /* 0x0005e2000c101908 */
[----:B------:R-:W-:-:S03]  /*45e70*/  IMAD.WIDE R18, R21, 0x4, R164 ;  /* 0x0000000415127825 */ /* 0x000fc600078e02a4 */
[----:B------:R-:W-:Y:S01]  /*45e80*/  @P1 STG.E [R12.64], R139 ;  /* 0x0000008b0c001986 */ /* 0x000fe2000c101908 */
[----:B------:R-:W-:Y:S02]  /*45e90*/  ISETP.LT.AND P1, PT, R214, c[0x0][0x178], !P0 ;  /* 0x00005e00d6007a0c */ /* 0x000fe40004721270 */
[----:B------:R-:W-:Y:S01]  /*45ea0*/  ISETP.LT.AND P0, PT, R212, c[0x0][0x178], !P0 ;  /* 0x00005e00d4007a0c */ /* 0x000fe20004701270 */
[C-C-:B-1----:R-:W-:Y:S01]  /*45eb0*/  IMAD.WIDE R14, R21.reuse, 0x4, R166.reuse ;  /* 0x00000004150e7825 */ /* 0x142fe200078e02a6 */
[----:B------:R-:W1:Y:S01]  /*45ec0*/  LDS.128 R8, [R221] ;  /* 0x00000000dd087984 */ /* 0x000e620000000c00 */
[----:B------:R-:W-:Y:S02]  /*45ed0*/  IADD3 R21, R21, c[0x0][0x198], RZ ;  /* 0x0000660015157a10 */ /* 0x000fe40007ffe0ff */
[C---:B------:R-:W-:Y:S02]  /*45ee0*/  IADD3 R0, R215.reuse, 0xe0, RZ ;  /* 0x000000e0d7007810 */ /* 0x040fe40007ffe0ff */
[----:B------:R-:W-:Y:S01]  /*45ef0*/  IADD3 R3, R215, 0xe1, RZ ;  /* 0x000000e1d7037810 */ /* 0x000fe20007ffe0ff */
[C---:B--2---:R-:W-:Y:S01]  /*45f00*/  IMAD.WIDE R16, R21.reuse, 0x4, R166 ;  /* 0x0000000415107825 */ /* 0x044fe200078e02a6 */
[----:B------:R-:W-:-:S02]  /*45f10*/  IADD3 R25, R21, c[0x0][0x198], RZ ;  /* 0x0000660015197a10 */ /* 0x000fc40007ffe0ff */
[----:B------:R-:W-:Y:S01]  /*45f20*/  ISETP.GE.AND P4, PT, R0, c[0x0][0x17c], PT ;  /* 0x00005f0000007a0c */ /* 0x000fe20003f86270 */
[----:B------:R-:W-:Y:S01]  /*45f30*/  IMAD.WIDE R20, R21, 0x4, R164 ;  /* 0x0000000415147825 */ /* 0x000fe200078e02a4 */
[----:B------:R-:W-:Y:S01]  /*45f40*/  ISETP.GE.AND P2, PT, R3, c[0x0][0x17c], PT ;  /* 0x00005f0003007a0c */ /* 0x000fe20003f46270 */
[----:B------:R-:W-:Y:S01]  /*45f50*/  @P5 STG.E [R14.64], R102 ;  /* 0x000000660e005986 */ /* 0x000fe2000c101908 */
[----:B------:R-:W-:-:S03]  /*45f60*/  ISETP.LT.AND P5, PT, R214, c[0x0][0x178], !P4 ;  /* 0x00005e00d6007a0c */ /* 0x000fc600067a1270 */
[----:B------:R2:W-:Y:S01]  /*45f70*/  @P6 STG.E [R18.64], R134 ;  /* 0x0000008612006986 */ /* 0x0005e2000c101908 */
[----:B------:R-:W-:-:S03]  /*45f80*/  ISETP.LT.AND P6, PT, R212, c[0x0][0x178], !P4 ;  /* 0x00005e00d4007a0c */ /* 0x000fc600067c1270 */
[----:B------:R-:W-:Y:S04]  /*45f90*/  @P1 STG.E [R16.64], R103 ;  /* 0x0000006710001986 */ /* 0x000fe8000c101908 */
[----:B------:R4:W-:Y:S01]  /*45fa0*/  @P0 STG.E [R20.64], R135 ;  /* 0x0000008714000986 */ /* 0x0009e2000c101908 */
[----:B------:R-:W-:Y:S02]  /*45fb0*/  ISETP.LT.AND P0, PT, R214, c[0x0][0x178], !P2 ;  /* 0x00005e00d6007a0c */ /* 0x000fe40005701270 */
[----:B------:R-:W-:Y:S01]  /*45fc0*/  ISETP.LT.AND P2, PT, R212, c[0x0][0x178], !P2 ;  /* 0x00005e00d4007a0c */ /* 0x000fe20005741270 */
[----:B------:R-:W1:Y:S01]  /*45fd0*/  LDS.128 R12, [R220] ;  /* 0x00000000dc0c7984 */ /* 0x000e620000000c00 */
[C---:B------:R-:W-:Y:S01]  /*45fe0*/  IADD3 R27, R25.reuse, c[0x0][0x198], RZ ;  /* 0x00006600191b7a10 */ /* 0x040fe20007ffe0ff */
[----:B--2---:R-:W-:Y:S01]  /*45ff0*/  IMAD.WIDE R18, R25, 0x4, R166 ;  /* 0x0000000419127825 */ /* 0x004fe200078e02a6 */
[----:B------:R-:W-:-:S02]  /*46000*/  IADD3 R0, R215, 0xe2, RZ ;  /* 0x000000e2d7007810 */ /* 0x000fc40007ffe0ff */
[----:B------:R-:W-:Y:S01]  /*46010*/  IADD3 R3, R215, 0xe3, RZ ;  /* 0x000000e3d7037810 */ /* 0x000fe20007ffe0ff */
[----:B------:R-:W-:Y:S01]  /*46020*/  IMAD.WIDE R22, R25, 0x4, R164 ;  /* 0x0000000419167825 */ /* 0x000fe200078e02a4 */
[----:B------:R-:W-:-:S03]  /*46030*/  ISETP.GE.AND P3, PT, R0, c[0x0][0x17c], PT ;  /* 0x00005f0000007a0c */ /* 0x000fc60003f66270 */
[----:B------:R-:W-:Y:S01]  /*46040*/  IMAD.WIDE R24, R27, 0x4, R166 ;  /* 0x000000041b187825 */ /* 0x000fe200078e02a6 */
[----:B------:R-:W-:Y:S01]  /*46050*/  ISETP.GE.AND P4, PT, R3, c[0x0][0x17c], PT ;  /* 0x00005f0003007a0c */ /* 0x000fe20003f86270 */
[----:B------:R-:W-:Y:S02]  /*46060*/  @P5 STG.E [R18.64], R168 ;  /* 0x000000a812005986 */ /* 0x000fe4000c101908 */
[C-C-:B----4-:R-:W-:Y:S01]  /*46070*/  IMAD.WIDE R20, R27.reuse, 0x4, R164.reuse ;  /* 0x000000041b147825 */ /* 0x150fe200078e02a4 */
[----:B------:R-:W-:Y:S01]  /*46080*/  IADD3 R29, R27, c[0x0][0x198], RZ ;  /* 0x000066001b1d7a10 */ /* 0x000fe20007ffe0ff */
[----:B---3--:R2:W-:Y:S01]  /*46090*/  @P6 STG.E [R22.64], R4 ;  /* 0x0000000416006986 */ /* 0x0085e2000c101908 */
[----:B------:R-:W-:Y:S02]  /*460a0*/  ISETP.LT.AND P5, PT, R214, c[0x0][0x178], !P3 ;  /* 0x00005e00d6007a0c */ /* 0x000fe40005fa1270 */
[----:B------:R-:W-:Y:S01]  /*460b0*/  ISETP.LT.AND P6, PT, R212, c[0x0][0x178], !P3 ;  /* 0x00005e00d4007a0c */ /* 0x000fe20005fc1270 */
[----:B------:R3:W-:Y:S01]  /*460c0*/  @P0 STG.E [R24.64], R169 ;  /* 0x000000a918000986 */ /* 0x0007e2000c101908 */
[----:B------:R-:W-:-:S03]  /*460d0*/  IMAD.WIDE R26, R29, 0x4, R164 ;  /* 0x000000041d1a7825 */ /* 0x000fc600078e02a4 */
[----:B------:R4:W-:Y:S01]  /*460e0*/  @P2 STG.E [R20.64], R5 ;  /* 0x0000000514002986 */ /* 0x0009e2000c101908 */
[----:B------:R-:W-:Y:S02]  /*460f0*/  ISETP.LT.AND P2, PT, R214, c[0x0][0x178], !P4 ;  /* 0x00005e00d6007a0c */ /* 0x000fe40006741270 */
[----:B------:R-:W-:Y:S01]  /*46100*/  ISETP.LT.AND P4, PT, R212, c[0x0][0x178], !P4 ;  /* 0x00005e00d4007a0c */ /* 0x000fe20006781270 */
[C-C-:B--2---:R-:W-:Y:S01]  /*46110*/  IMAD.WIDE R22, R29.reuse, 0x4, R166.reuse ;  /* 0x000000041d167825 */ /* 0x144fe200078e02a6 */
[----:B------:R-:W2:Y:S01]  /*46120*/  LDS.128 R16, [R252] ;  /* 0x00000000fc107984 */ /* 0x000ea20000000c00 */
[----:B------:R-:W-:Y:S02]  /*46130*/  IADD3 R29, R29, c[0x0][0x198], RZ ;  /* 0x000066001d1d7a10 */ /* 0x000fe40007ffe0ff */
[C---:B------:R-:W-:Y:S02]  /*46140*/  IADD3 R0, R215.reuse, 0xe4, RZ ;  /* 0x000000e4d7007810 */ /* 0x040fe40007ffe0ff */
[----:B------:R-:W-:Y:S01]  /*46150*/  IADD3 R3, R215, 0xe5, RZ ;  /* 0x000000e5d7037810 */ /* 0x000fe20007ffe0ff */
[C---:B---3--:R-:W-:Y:S01]  /*46160*/  IMAD.WIDE R24, R29.reuse, 0x4, R166 ;  /* 0x000000041d187825 */ /* 0x048fe200078e02a6 */
[----:B------:R-:W-:Y:S01]  /*46170*/  ISETP.GE.AND P1, PT, R0, c[0x0][0x17c], PT ;  /* 0x00005f0000007a0c */ /* 0x000fe20003f26270 */
[----:B------:R-:W-:Y:S02]  /*46180*/  @P5 STG.E [R22.64], R176 ;  /* 0x000000b016005986 */ /* 0x000fe4000c101908 */
[----:B----4-:R-:W-:Y:S01]  /*46190*/  IMAD.WIDE R4, R29, 0x4, R164 ;  /* 0x000000041d047825 */ /* 0x010fe200078e02a4 */
[----:B------:R-:W-:Y:S01]  /*461a0*/  ISETP.GE.AND P3, PT, R3, c[0x0][0x17c], PT ;  /* 0x00005f0003007a0c */ /* 0x000fe20003f66270 */
[----:B-1----:R1:W-:Y:S01]  /*461b0*/  @P6 STG.E [R26.64], R8 ;  /* 0x000000081a006986 */ /* 0x0023e2000c101908 */
[----:B------:R-:W-:-:S02]  /*461c0*/  IADD3 R3, R29, c[0x0][0x198], RZ ;  /* 0x000066001d037a10 */ /* 0x000fc40007ffe0ff */
[----:B------:R-:W-:Y:S01]  /*461d0*/  ISETP.LT.AND P5, PT, R214, c[0x0][0x178], !P1 ;  /* 0x00005e00d6007a0c */ /* 0x000fe20004fa1270 */
[----:B------:R-:W-:Y:S01]  /*461e0*/  @P2 STG.E [R24.64], R177 ;  /* 0x000000b118002986 */ /* 0x000fe2000c101908 */
[----:B------:R-:W-:-:S03]  /*461f0*/  ISETP.LT.AND P6, PT, R212, c[0x0][0x178], !P1 ;  /* 0x00005e00d4007a0c */ /* 0x000fc60004fc1270 */
[----:B------:R3:W-:Y:S01]  /*46200*/  @P4 STG.E [R4.64], R9 ;  /* 0x0000000904004986 */ /* 0x0007e2000c101908 */
[----:B------:R-:W-:Y:S01]  /*46210*/  ISETP.LT.AND P4, PT, R214, c[0x0][0x178], !P3 ;  /* 0x00005e00d6007a0c */ /* 0x000fe20005f81270 */
[----:B------:R-:W-:Y:S01]  /*46220*/  IMAD.WIDE R28, R3, 0x4, R164 ;  /* 0x00000004031c7825 */ /* 0x000fe200078e02a4 */
[----:B------:R-:W-:Y:S01]  /*46230*/  ISETP.LT.AND P3, PT, R212, c[0x0][0x178], !P3 ;  /* 0x00005e00d4007a0c */ /* 0x000fe20005f61270 */
[----:B------:R4:W2:Y:S01]  /*46240*/  LDS.128 R20, [R2+0x800] ;  /* 0x0008000002147984 */ /* 0x0008a20000000c00 */
[----:B------:R-:W-:Y:S01]  /*46250*/  IADD3 R0, R215, 0xe6, RZ ;  /* 0x000000e6d7007810 */ /* 0x000fe20007ffe0ff */
[C-C-:B-1----:R-:W-:Y:S01]  /*46260*/  IMAD.WIDE R26, R3.reuse, 0x4, R166.reuse ;  /* 0x00000004031a7825 */ /* 0x142fe200078e02a6 */
[----:B------:R-:W-:Y:S02]  /*46270*/  IADD3 R3, R3, c[0x0][0x198], RZ ;  /* 0x0000660003037a10 */ /* 0x000fe40007ffe0ff */
[----:B------:R-:W-:Y:S02]  /*46280*/  ISETP.GE.AND P0, PT, R0, c[0x0][0x17c], PT ;  /* 0x00005f0000007a0c */ /* 0x000fe40003f06270 */
[----:B------:R-:W-:Y:S01]  /*46290*/  IADD3 R0, R215, 0xe7, RZ ;  /* 0x000000e7d7007810 */ /* 0x000fe20007ffe0ff */
[C---:B---3--:R-:W-:Y:S01]  /*462a0*/  IMAD.WIDE R4, R3.reuse, 0x4, R166 ;  /* 0x0000000403047825 */ /* 0x048fe200078e02a6 */
[C---:B------:R-:W-:Y:S01]  /*462b0*/  IADD3 R25, R3.reuse, c[0x0][0x198], RZ ;  /* 0x0000660003197a10 */ /* 0x040fe20007ffe0ff */
[----:B------:R-:W-:Y:S02]  /*462c0*/  @P5 STG.E [R26.64], R184 ;  /* 0x000000b81a005986 */ /* 0x000fe4000c101908 */
[----:B----4-:R-:W-:Y:S01]  /*462d0*/  IMAD.WIDE R2, R3, 0x4, R164 ;  /* 0x0000000403027825 */ /* 0x010fe200078e02a4 */
[----:B------:R-:W-:Y:S01]  /*462e0*/  ISETP.GE.AND P1, PT, R0, c[0x0][0x17c], PT ;  /* 0x00005f0000007a0c */ /* 0x000fe20003f26270 */
[----:B------:R1:W-:Y:S01]  /*462f0*/  @P6 STG.E [R28.64], R12 ;  /* 0x0000000c1c006986 */ /* 0x0003e2000c101908 */
[----:B------:R-:W-:-:S02]  /*46300*/  ISETP.LT.AND P5, PT, R214, c[0x0][0x178], !P0 ;  /* 0x00005e00d6007a0c */ /* 0x000fc400047a1270 */
[----:B------:R-:W-:Y:S01]  /*46310*/  ISETP.LT.AND P0, PT, R212, c[0x0][0x178], !P0 ;  /* 0x00005e00d4007a0c */ /* 0x000fe20004701270 */
[----:B------:R3:W-:Y:S01]  /*46320*/  @P4 STG.E [R4.64], R185 ;  /* 0x000000b904004986 */ /* 0x0007e2000c101908 */
[C---:B------:R-:W-:Y:S01]  /*46330*/  IMAD.WIDE R8, R25.reuse, 0x4, R166 ;  /* 0x0000000419087825 */ /* 0x040fe200078e02a6 */
[C---:B------:R-:W-:Y:S02]  /*46340*/  IADD3 R31, R25.reuse, c[0x0][0x198], RZ ;  /* 0x00006600191f7a10 */ /* 0x040fe40007ffe0ff */
[----:B------:R4:W-:Y:S01]  /*46350*/  @P3 STG.E [R2.64], R13 ;  /* 0x0000000d02003986 */ /* 0x0009e2000c101908 */
[----:B------:R-:W-:Y:S02]  /*46360*/  ISETP.LT.AND P3, PT, R214, c[0x0][0x178], !P1 ;  /* 0x00005e00d6007a0c */ /* 0x000fe40004f61270 */
[----:B------:R-:W-:Y:S01]  /*46370*/  ISETP.LT.AND P1, PT, R212, c[0x0][0x178], !P1 ;  /* 0x00005e00d4007a0c */ /* 0x000fe20004f21270 */
[----:B-1----:R-:W-:Y:S01]  /*46380*/  IMAD.WIDE R28, R25, 0x4, R164 ;  /* 0x00000004191c7825 */ /* 0x002fe200078e02a4 */
[----:B------:R-:W-:Y:S01]  /*46390*/  IADD3 R0, R215, 0xe8, RZ ;  /* 0x000000e8d7007810 */ /* 0x000fe20007ffe0ff */
[----:B------:R-:W1:Y:S03]  /*463a0*/  LDS.128 R24, [R221+0x800] ;  /* 0x00080000dd187984 */ /* 0x000e660000000c00 */
[----:B------:R-:W-:Y:S01]  /*463b0*/  ISETP.GE.AND P2, PT, R0, c[0x0][0x17c], PT ;  /* 0x00005f0000007a0c */ /* 0x000fe20003f46270 */
[----:B---3--:R-:W-:Y:S01]  /*463c0*/  IMAD.WIDE R4, R31, 0x4, R166 ;  /* 0x000000041f047825 */ /* 0x008fe200078e02a6 */
[----:B------:R-:W-:Y:S01]  /*463d0*/  IADD3 R0, R215, 0xe9, RZ ;  /* 0x000000e9d7007810 */ /* 0x000fe20007ffe0ff */
[----:B------:R3:W-:Y:S02]  /*463e0*/  @P5 STG.E [R8.64], R192 ;  /* 0x000000c008005986 */ /* 0x0007e4000c101908 */
[C---:B----4-:R-:W-:Y:S01]  /*463f0*/  IMAD.WIDE R2, R31.reuse, 0x4, R164 ;  /* 0x000000041f027825 */ /* 0x050fe200078e02a4 */
[----:B------:R-:W-:Y:S01]  /*46400*/  ISETP.GE.AND P6, PT, R0, c[0x0][0x17c], PT ;  /* 0x00005f0000007a0c */ /* 0x000fe20003fc6270 */
[----:B--2---:R-:W-:Y:S01]  /*46410*/  @P0 STG.E [R28.64], R16 ;  /* 0x000000101c000986 */ /* 0x004fe2000c101908 */
[----:B------:R-:W-:-:S02]  /*46420*/  IADD3 R33, R31, c[0x0][0x198], RZ ;  /* 0x000066001f217a10 */ /* 0x000fc40007ffe0ff */
[----:B------:R-:W-:Y:S01]  /*46430*/  ISETP.LT.AND P5, PT, R214, c[0x0][0x178], !P2 ;  /* 0x00005e00d6007a0c */ /* 0x000fe200057a1270 */
[----:B------:R2:W-:Y:S01]  /*46440*/  @P3 STG.E [R4.64], R193 ;  /* 0x000000c104003986 */ /* 0x0005e2000c101908 */
[----:B------:R-:W-:-:S03]  /*46450*/  ISETP.LT.AND P2, PT, R212, c[0x0][0x178], !P2 ;  /* 0x00005e00d4007a0c */ /* 0x000fc60005741270 */
[----:B------:R4:W-:Y:S01]  /*46460*/  @P1 STG.E [R2.64], R17 ;  /* 0x0000001102001986 */ /* 0x0009e2000c101908 */
[----:B------:R-:W-:Y:S01]  /*46470*/  ISETP.LT.AND P1, PT, R214, c[0x0][0x178], !P6 ;  /* 0x00005e00d6007a0c */ /* 0x000fe20007721270 */
[----:B---3--:R-:W-:Y:S01]  /*46480*/  IMAD.WIDE R8, R33, 0x4, R166 ;  /* 0x0000000421087825 */ /* 0x008fe200078e02a6 */
[----:B------:R-:W-:Y:S01]  /*46490*/  ISETP.LT.AND P6, PT, R212, c[0x0][0x178], !P6 ;  /* 0x00005e00d4007a0c */ /* 0x000fe200077c1270 */
[----:B------:R-:W3:Y:S01]  /*464a0*/  LDS.128 R28, [R220+0x800] ;  /* 0x00080000dc1c7984 */ /* 0x000ee20000000c00 */
[----:B------:R-:W-:Y:S01]  /*464b0*/  IADD3 R0, R215, 0xea, RZ ;  /* 0x000000ead7007810 */ /* 0x000fe20007ffe0ff */
[C---:B------:R-:W-:Y:S01]  /*464c0*/  IMAD.WIDE R12, R33.reuse, 0x4, R164 ;  /* 0x00000004210c7825 */ /* 0x040fe200078e02a4 */
[----:B------:R-:W-:Y:S02]  /*464d0*/  IADD3 R33, R33, c[0x0][0x198], RZ ;  /* 0x0000660021217a10 */ /* 0x000fe40007ffe0ff */
[----:B------:R-:W-:Y:S02]  /*464e0*/  ISETP.GE.AND P4, PT, R0, c[0x0][0x17c], PT ;  /* 0x00005f0000007a0c */ /* 0x000fe40003f86270 */
[----:B------:R-:W-:Y:S01]  /*464f0*/  IADD3 R0, R215, 0xeb, RZ ;  /* 0x000000ebd7007810 */ /* 0x000fe20007ffe0ff */
[C---:B--2---:R-:W-:Y:S01]  /*46500*/  IMAD.WIDE R4, R33.reuse, 0x4, R166 ;  /* 0x0000000421047825 */ /* 0x044fe200078e02a6 */
[----:B------:R2:W-:Y:S03]  /*46510*/  @P5 STG.E [R8.64], R172 ;  /* 0x000000ac08005986 */ /* 0x0005e6000c101908 */
[----:B----4-:R-:W-:Y:S01]  /*46520*/  IMAD.WIDE R2, R33, 0x4, R164 ;  /* 0x0000000421027825 */ /* 0x010fe200078e02a4 */
[----:B------:R-:W-:Y:S01]  /*46530*/  ISETP.GE.AND P0, PT, R0, c[0x0][0x17c], PT ;  /* 0x00005f0000007a0c */ /* 0x000fe20003f06270 */
[----:B------:R4:W-:Y:S01]  /*46540*/  @P2 STG.E [R12.64], R20 ;  /* 0x000000140c002986 */ /* 0x0009e2000c101908 */
[----:B------:R-:W-:-:S02]  /*46550*/  ISETP.LT.AND P5, PT, R214, c[0x0][0x178], !P4 ;  /* 0x00005e00d6007a0c */ /* 0x000fc400067a1270 */
[----:B------:R-:W-:Y:S01]  /*46560*/  IADD3 R17, R33, c[0x0][0x198], RZ ;  /* 0x0000660021117a10 */ /* 0x000fe20007ffe0ff */
[----:B------:R1:W-:Y:S01]  /*46570*/  @P1 STG.E [R4.64], R173 ;  /* 0x000000ad04001986 */ /* 0x0003e2000c101908 */
[----:B------:R-:W-:-:S03]  /*46580*/  ISETP.LT.AND P4, PT, R212, c[0x0][0x178], !P4 ;  /* 0x00005e00d4007a0c */ /* 0x000fc60006781270 */
[----:B------:R1:W-:Y:S01]  /*46590*/  @P6 STG.E [R2.64], R21 ;  /* 0x0000001502006986 */ /* 0x0003e2000c101908 */
[----:B------:R-:W-:Y:S02]  /*465a0*/  ISETP.LT.AND P6, PT, R214, c[0x0][0x178], !P0 ;  /* 0x00005e00d6007a0c */ /* 0x000fe400047c1270 */
[----:B------:R-:W-:Y:S01]  /*465b0*/  IADD3 R0, R215, 0xec, RZ ;  /* 0x000000ecd7007810 */ /* 0x000fe20007ffe0ff */
[----:B------:R-:W3:Y:S01]  /*465c0*/  LDS.128 R32, [R252+0x800] ;  /* 0x00080000fc207984 */ /* 0x000ee20000000c00 */
[C---:B------:R-:W-:Y:S01]  /*465d0*/  IADD3 R37, R17.reuse, c[0x0][0x198], RZ ;  /* 0x0000660011257a10 */ /* 0x040fe20007ffe0ff */
[----:B--2---:R-:W-:Y:S01]  /*465e0*/  IMAD.WIDE R8, R17, 0x4, R166 ;  /* 0x0000000411087825 */ /* 0x004fe200078e02a6 */
[----:B------:R-:W-:Y:S02]  /*465f0*/  ISETP.GE.AND P3, PT, R0, c[0x0][0x17c], PT ;  /* 0x00005f0000007a0c */ /* 0x000fe40003f66270 */
[----:B------:R-:W-:Y:S01]  /*46600*/  IADD3 R0, R215, 0xed, RZ ;  /* 0x000000edd7007810 */ /* 0x000fe20007ffe0ff */
[----:B----4-:R-:W-:Y:S01]  /*46610*/  IMAD.WIDE R12, R17, 0x4, R164 ;  /* 0x00000004110c7825 */ /* 0x010fe200078e02a4 */
[----:B------:R-:W-:-:S03]  /*46620*/  ISETP.LT.AND P0, PT, R212, c[0x0][0x178], !P0 ;  /* 0x00005e00d4007a0c */ /* 0x000fc60004701270 */
[C---:B-1----:R-:W-:Y:S01]  /*46630*/  IMAD.WIDE R4, R37.reuse, 0x4, R166 ;  /* 0x0000000425047825 */ /* 0x042fe200078e02a6 */
[----:B------:R-:W-:Y:S01]  /*46640*/  ISETP.GE.AND P2, PT, R0, c[0x0][0x17c], PT ;  /* 0x00005f0000007a0c */ /* 0x000fe20003f46270 */
[----:B------:R1:W-:Y:S01]  /*46650*/  @P5 STG.E [R8.64], R180 ;  /* 0x000000b408005986 */ /* 0x0003e2000c101908 */
[----:B------:R-:W-:Y:S01]  /*46660*/  ISETP.LT.AND P5, PT, R214, c[0x0][0x178], !P3 ;  /* 0x00005e00d6007a0c */ /* 0x000fe20005fa1270 */
[C---:B------:R-:W-:Y:S01]  /*46670*/  IMAD.WIDE R16, R37.reuse, 0x4, R164 ;  /* 0x0000000425107825 */ /* 0x040fe200078e02a4 */
[----:B------:R-:W-:Y:S01]  /*46680*/  IADD3 R37, R37, c[0x0][0x198], RZ ;  /* 0x0000660025257a10 */ /* 0x000fe20007ffe0ff */
[----:B------:R-:W-:Y:S01]  /*46690*/  @P4 STG.E [R12.64], R24 ;  /* 0x000000180c004986 */ /* 0x000fe2000c101908 */
[----:B------:R-:W-:-:S03]  /*466a0*/  ISETP.LT.AND P3, PT, R212, c[0x0][0x178], !P3 ;  /* 0x00005e00d4007a0c */ /* 0x000fc60005f61270 */
[----:B------:R2:W-:Y:S01]  /*466b0*/  @P6 STG.E [R4.64], R181 ;  /* 0x000000b504006986 */ /* 0x0005e2000c101908 */
[----:B------:R-:W-:Y:S02]  /*466c0*/  ISETP.LT.AND P6, PT, R214, c[0x0][0x178], !P2 ;  /* 0x00005e00d6007a0c */ /* 0x000fe400057c1270 */
[----:B------:R-:W-:Y:S02]  /*466d0*/  IADD3 R0, R215, 0xee, RZ ;  /* 0x000000eed7007810 */ /* 0x000fe40007ffe0ff */
[C---:B------:R-:W-:Y:S01]  /*466e0*/  IADD3 R21, R37.reuse, c[0x0][0x198], RZ ;  /* 0x0000660025157a10 */ /* 0x040fe20007ffe0ff */
[----:B------:R-:W-:Y:S01]  /*466f0*/  IMAD.WIDE R2, R37, 0x4, R166 ;  /* 0x0000000425027825 */ /* 0x000fe200078e02a6 */
[----:B------:R-:W-:Y:S02]  /*46700*/  ISETP.GE.AND P1, PT, R0, c[0x0][0x17c], PT ;  /* 0x00005f0000007a0c */ /* 0x000fe40003f26270 */
[----:B------:R-:W-:Y:S01]  /*46710*/  IADD3 R0, R215, 0xef, RZ ;  /* 0x000000efd7007810 */ /* 0x000fe20007ffe0ff */
[----:B-1----:R-:W-:Y:S01]  /*46720*/  IMAD.WIDE R8, R37, 0x4, R164 ;  /* 0x0000000425087825 */ /* 0x002fe200078e02a4 */
[----:B------:R-:W-:Y:S01]  /*46730*/  ISETP.LT.AND P2, PT, R212, c[0x0][0x178], !P2 ;  /* 0x00005e00d4007a0c */ /* 0x000fe20005741270 */
[----:B------:R1:W-:Y:S02]  /*46740*/  @P0 STG.E [R16.64], R25 ;  /* 0x0000001910000986 */ /* 0x0003e4000c101908 */
[C---:B--2---:R-:W-:Y:S01]  /*46750*/  IMAD.WIDE R4, R21.reuse, 0x4, R166 ;  /* 0x0000000415047825 */ /* 0x044fe200078e02a6 */
[----:B------:R-:W-:Y:S01]  /*46760*/  ISETP.GE.AND P4, PT, R0, c[0x0][0x17c], PT ;  /* 0x00005f0000007a0c */ /* 0x000fe20003f86270 */
[----:B------:R2:W-:Y:S01]  /*46770*/  @P5 STG.E [R2.64], R188 ;  /* 0x000000bc02005986 */ /* 0x0005e2000c101908 */
[----:B------:R-:W-:Y:S01]  /*46780*/  ISETP.LT.AND P5, PT, R214, c[0x0][0x178], !P1 ;  /* 0x00005e00d6007a0c */ /* 0x000fe20004fa1270 */
[C---:B------:R-:W-:Y:S01]  /*46790*/  IMAD.WIDE R12, R21.reuse, 0x4, R164 ;  /* 0x00000004150c7825 */ /* 0x040fe200078e02a4 */
[----:B------:R-:W-:Y:S01]  /*467a0*/  IADD3 R21, R21, c[0x0][0x198], RZ ;  /* 0x0000660015157a10 */ /* 0x000fe20007ffe0ff */
[----:B---3--:R3:W-:Y:S01]  /*467b0*/  @P3 STG.E [R8.64], R28 ;  /* 0x0000001c08003986 */ /* 0x0087e2000c101908 */
[----:B------:R-:W-:-:S03]  /*467c0*/  ISETP.LT.AND P1, PT, R212, c[0x0][0x178], !P1 ;  /* 0x00005e00d4007a0c */ /* 0x000fc60004f21270 */
[----:B------:R4:W-:Y:S01]  /*467d0*/  @P6 STG.E [R4.64], R189 ;  /* 0x000000bd04006986 */ /* 0x0009e2000c101908 */
[----:B------:R-:W-:Y:S02]  /*467e0*/  ISETP.LT.AND P6, PT, R214, c[0x0][0x178], !P4 ;  /* 0x00005e00d6007a0c */ /* 0x000fe400067c1270 */
[----:B------:R-:W-:Y:S02]  /*467f0*/  ISETP.LT.AND P4, PT, R212, c[0x0][0x178], !P4 ;  /* 0x00005e00d4007a0c */ /* 0x000fe40006781270 */
[----:B------:R-:W-:Y:S02]  /*46800*/  IADD3 R0, R215, 0xf0, RZ ;  /* 0x000000f0d7007810 */ /* 0x000fe40007ffe0ff */
[C---:B-1----:R-:W-:Y:S01]  /*46810*/  IADD3 R17, R21.reuse, c[0x0][0x198], RZ ;  /* 0x0000660015117a10 */ /* 0x042fe20007ffe0ff */
[----:B--2---:R-:W-:Y:S01]  /*46820*/  IMAD.WIDE R2, R21, 0x4, R166 ;  /* 0x0000000415027825 */ /* 0x004fe200078e02a6 */
[----:B------:R-:W-:Y:S01]  /*46830*/  ISETP.GE.AND P0, PT, R0, c[0x0][0x17c], PT ;  /* 0x00005f0000007a0c */ /* 0x000fe20003f06270 */
[----:B------:R1:W-:Y:S01]  /*46840*/  @P2 STG.E [R12.64], R29 ;  /* 0x0000001d0c002986 */ /* 0x0003e2000c101908 */
[----:B------:R-:W-:Y:S01]  /*46850*/  IADD3 R0, R215, 0xf1, RZ ;  /* 0x000000f1d7007810 */ /* 0x000fe20007ffe0ff */
[----:B---3--:R-:W-:-:S04]  /*46860*/  IMAD.WIDE R8, R21, 0x4, R164 ;  /* 0x0000000415087825 */ /* 0x008fc800078e02a4 */
[C---:B----4-:R-:W-:Y:S01]  /*46870*/  IMAD.WIDE R4, R17.reuse, 0x4, R166 ;  /* 0x0000000411047825 */ /* 0x050fe200078e02a6 */
[----:B------:R-:W-:Y:S01]  /*46880*/  ISETP.GE.AND P3, PT, R0, c[0x0][0x17c], PT ;  /* 0x00005f0000007a0c */ /* 0x000fe20003f66270 */
[----:B------:R2:W-:Y:S01]  /*46890*/  @P5 STG.E [R2.64], R196 ;  /* 0x000000c402005986 */ /* 0x0005e2000c101908 */
[----:B------:R-:W-:Y:S01]  /*468a0*/  ISETP.LT.AND P5, PT, R214, c[0x0][0x178], !P0 ;  /* 0x00005e00d6007a0c */ /* 0x000fe200047a1270 */
[C---:B-1----:R-:W-:Y:S02]  /*468b0*/  IMAD.WIDE R12, R17.reuse, 0x4, R164 ;  /* 0x00000004110c7825 */ /* 0x042fe400078e02a4 */
[----:B------:R1:W-:Y:S01]  /*468c0*/  @P1 STG.E [R8.64], R32 ;  /* 0x0000002008001986 */ /* 0x0003e2000c101908 */
[----:B------:R-:W-:Y:S02]  /*468d0*/  IADD3 R17, R17, c[0x0][0x198], RZ ;  /* 0x0000660011117a10 */ /* 0x000fe40007ffe0ff */
[----:B------:R-:W-:Y:S01]  /*468e0*/  ISETP.LT.AND P0, PT, R212, c[0x0][0x178], !P0 ;  /* 0x00005e00d4007a0c */ /* 0x000fe20004701270 */
[----:B------:R3:W-:Y:S01]  /*468f0*/  @P6 STG.E [R4.64], R197 ;  /* 0x000000c504006986 */ /* 0x0007e2000c101908 */
[----:B------:R-:W-:-:S03]  /*46900*/  IADD3 R0, R215, 0xf2, RZ ;  /* 0x000000f2d7007810 */ /* 0x000fc60007ffe0ff */
[----:B------:R4:W-:Y:S01]  /*46910*/  @P4 STG.E [R12.64], R33 ;  /* 0x000000210c004986 */ /* 0x0009e2000c101908 */
[----:B------:R-:W-:Y:S02]  /*46920*/  ISETP.LT.AND P4, PT, R214, c[0x0][0x178], !P3 ;  /* 0x00005e00d6007a0c */ /* 0x000fe40005f81270 */
[----:B------:R-:W-:Y:S02]  /*46930*/  ISETP.LT.AND P6, PT, R212, c[0x0][0x178], !P3 ;  /* 0x00005e00d4007a0c */ /* 0x000fe40005fc1270 */
[C---:B------:R-:W-:Y:S01]  /*46940*/  IADD3 R21, R17.reuse, c[0x0][0x198], RZ ;  /* 0x0000660011157a10 */ /* 0x040fe20007ffe0ff */
[----:B--2---:R-:W-:Y:S01]  /*46950*/  IMAD.WIDE R2, R17, 0x4, R166 ;  /* 0x0000000411027825 */ /* 0x004fe200078e02a6 */
[----:B------:R-:W-:Y:S02]  /*46960*/  ISETP.GE.AND P2, PT, R0, c[0x0][0x17c], PT ;  /* 0x00005f0000007a0c */ /* 0x000fe40003f46270 */
[----:B------:R-:W-:Y:S01]  /*46970*/  IADD3 R0, R215, 0xf3, RZ ;  /* 0x000000f3d7007810 */ /* 0x000fe20007ffe0ff */
[----:B-1----:R-:W-:Y:S01]  /*46980*/  IMAD.WIDE R8, R17, 0x4, R164 ;  /* 0x0000000411087825 */ /* 0x002fe200078e02a4 */
[----:B------:R1:W-:Y:S03]  /*46990*/  @P5 STG.E [R2.64], R170 ;  /* 0x000000aa02005986 */ /* 0x0003e6000c101908 */
[C---:B---3--:R-:W-:Y:S01]  /*469a0*/  IMAD.WIDE R4, R21.reuse, 0x4, R166 ;  /* 0x0000000415047825 */ /* 0x048fe200078e02a6 */
[----:B------:R-:W-:Y:S01]  /*469b0*/  ISETP.GE.AND P1, PT, R0, c[0x0][0x17c], PT ;  /* 0x00005f0000007a0c */ /* 0x000fe20003f26270 */
[----:B------:R2:W-:Y:S01]  /*469c0*/  @P0 STG.E [R8.64], R6 ;  /* 0x0000000608000986 */ /* 0x0005e2000c101908 */
[----:B------:R-:W-:Y:S01]  /*469d0*/  ISETP.LT.AND P5, PT, R214, c[0x0][0x178], !P2 ;  /* 0x00005e00d6007a0c */ /* 0x000fe200057a1270 */
[C---:B----4-:R-:W-:Y:S01]  /*469e0*/  IMAD.WIDE R12, R21.reuse, 0x4, R164 ;  /* 0x00000004150c7825 */ /* 0x050fe200078e02a4 */
[----:B------:R-:W-:Y:S01]  /*469f0*/  IADD3 R21, R21, c[0x0][0x198], RZ ;  /* 0x0000660015157a10 */ /* 0x000fe20007ffe0ff */
[----:B------:R3:W-:Y:S01]  /*46a00*/  @P4 STG.E [R4.64], R171 ;  /* 0x000000ab04004986 */ /* 0x0007e2000c101908 */
[----:B------:R-:W-:-:S02]  /*46a10*/  ISETP.LT.AND P2, PT, R212, c[0x0][0x178], !P2 ;  /* 0x00005e00d4007a0c */ /* 0x000fc40005741270 */
[----:B------:R-:W-:Y:S01]  /*46a20*/  ISETP.LT.AND P4, PT, R214, c[0x0][0x178], !P1 ;  /* 0x00005e00d6007a0c */ /* 0x000fe20004f81270 */
[----:B------:R4:W-:Y:S01]  /*46a30*/  @P6 STG.E [R12.64], R7 ;  /* 0x000000070c006986 */ /* 0x0009e2000c101908 */
[----:B------:R-:W-:Y:S02]  /*46a40*/  IADD3 R0, R215, 0xf4, RZ ;  /* 0x000000f4d7007810 */ /* 0x000fe40007ffe0ff */
[----:B------:R-:W-:Y:S02]  /*46a50*/  ISETP.LT.AND P6, PT, R212, c[0x0][0x178], !P1 ;  /* 0x00005e00d4007a0c */ /* 0x000fe40004fc1270 */
[C---:B------:R-:W-:Y:S01]  /*46a60*/  IADD3 R17, R21.reuse, c[0x0][0x198], RZ ;  /* 0x0000660015117a10 */ /* 0x040fe20007ffe0ff */
[----:B-1----:R-:W-:Y:S01]  /*46a70*/  IMAD.WIDE R2, R21, 0x4, R166 ;  /* 0x0000000415027825 */ /* 0x002fe200078e02a6 */
[----:B------:R-:W-:Y:S02]  /*46a80*/  ISETP.GE.AND P3, PT, R0, c[0x0][0x17c], PT ;  /* 0x00005f0000007a0c */ /* 0x000fe40003f66270 */
[----:B------:R-:W-:Y:S01]  /*46a90*/  IADD3 R0, R215, 0xf5, RZ ;  /* 0x000000f5d7007810 */ /* 0x000fe20007ffe0ff */
[----:B--2---:R-:W-:Y:S01]  /*46aa0*/  IMAD.WIDE R8, R21, 0x4, R164 ;  /* 0x0000000415087825 */ /* 0x004fe200078e02a4 */
        /* <DEDUP_REMOVED lines=41> */
[----:B----4-:R-:W-:Y:S01]  /*46d40*/  IMAD.WIDE R6, R11, 0x4, R164 ;  /* 0x000000040b067825 */ /* 0x010fe200078e02a4 */
[----:B------:R-:W-:Y:S01]  /*46d50*/  IADD3 R0, R215, 0xfa, RZ ;  /* 0x000000fad7007810 */ /* 0x000fe20007ffe0ff */
[----:B------:R3:W-:Y:S01]  /*46d60*/  @P4 STG.E [R4.64], R195 ;  /* 0x000000c304004986 */ /* 0x0007e2000c101908 */
[----:B------:R-:W-:-:S02]  /*46d70*/  IADD3 R11, R11, c[0x0][0x198], RZ ;  /* 0x000066000b0b7a10 */ /* 0x000fc40007ffe0ff */
[----:B------:R-:W-:Y:S01]  /*46d80*/  ISETP.LT.AND P0, PT, R212, c[0x0][0x178], !P0 ;  /* 0x00005e00d4007a0c */ /* 0x000fe20004701270 */
[----:B------:R4:W-:Y:S01]  /*46d90*/  @P6 STG.E [R6.64], R19 ;  /* 0x0000001306006986 */ /* 0x0009e2000c101908 */
[----:B------:R-:W-:Y:S02]  /*46da0*/  ISETP.LT.AND P4, PT, R214, c[0x0][0x178], !P3 ;  /* 0x00005e00d6007a0c */ /* 0x000fe40005f81270 */
[----:B------:R-:W-:Y:S02]  /*46db0*/  ISETP.GE.AND P2, PT, R0, c[0x0][0x17c], PT ;  /* 0x00005f0000007a0c */ /* 0x000fe40003f46270 */
[----:B------:R-:W-:Y:S02]  /*46dc0*/  ISETP.LT.AND P6, PT, R212, c[0x0][0x178], !P3 ;  /* 0x00005e00d4007a0c */ /* 0x000fe40005fc1270 */
[----:B------:R-:W-:Y:S02]  /*46dd0*/  IADD3 R0, R215, 0xfb, RZ ;  /* 0x000000fbd7007810 */ /* 0x000fe40007ffe0ff */
[C---:B------:R-:W-:Y:S01]  /*46de0*/  IADD3 R13, R11.reuse, c[0x0][0x198], RZ ;  /* 0x000066000b0d7a10 */ /* 0x040fe20007ffe0ff */
[----:B-1----:R-:W-:Y:S01]  /*46df0*/  IMAD.WIDE R2, R11, 0x4, R166 ;  /* 0x000000040b027825 */ /* 0x002fe200078e02a6 */
[----:B------:R-:W-:-:S02]  /*46e00*/  ISETP.GE.AND P1, PT, R0, c[0x0][0x17c], PT ;  /* 0x00005f0000007a0c */ /* 0x000fc40003f26270 */
[----:B------:R-:W-:Y:S01]  /*46e10*/  IADD3 R0, R215, 0xfc, RZ ;  /* 0x000000fcd7007810 */ /* 0x000fe20007ffe0ff */
[----:B--2---:R-:W-:Y:S01]  /*46e20*/  IMAD.WIDE R8, R11, 0x4, R164 ;  /* 0x000000040b087825 */ /* 0x004fe200078e02a4 */
[----:B------:R1:W-:Y:S03]  /*46e30*/  @P5 STG.E [R2.64], R174 ;  /* 0x000000ae02005986 */ /* 0x0003e6000c101908 */
[C---:B---3--:R-:W-:Y:S01]  /*46e40*/  IMAD.WIDE R4, R13.reuse, 0x4, R166 ;  /* 0x000000040d047825 */ /* 0x048fe200078e02a6 */
[----:B------:R-:W-:Y:S01]  /*46e50*/  ISETP.LT.AND P5, PT, R214, c[0x0][0x178], !P2 ;  /* 0x00005e00d6007a0c */ /* 0x000fe200057a1270 */
[----:B------:R-:W-:Y:S02]  /*46e60*/  @P0 STG.E [R8.64], R22 ;  /* 0x0000001608000986 */ /* 0x000fe4000c101908 */
[C---:B----4-:R-:W-:Y:S01]  /*46e70*/  IMAD.WIDE R6, R13.reuse, 0x4, R164 ;  /* 0x000000040d067825 */ /* 0x050fe200078e02a4 */
[----:B------:R-:W-:Y:S01]  /*46e80*/  IADD3 R13, R13, c[0x0][0x198], RZ ;  /* 0x000066000d0d7a10 */ /* 0x000fe20007ffe0ff */
[----:B------:R2:W-:Y:S01]  /*46e90*/  @P4 STG.E [R4.64], R175 ;  /* 0x000000af04004986 */ /* 0x0005e2000c101908 */
[----:B------:R-:W-:-:S02]  /*46ea0*/  ISETP.GE.AND P3, PT, R0, c[0x0][0x17c], PT ;  /* 0x00005f0000007a0c */ /* 0x000fc40003f66270 */
[----:B------:R-:W-:Y:S01]  /*46eb0*/  ISETP.LT.AND P2, PT, R212, c[0x0][0x178], !P2 ;  /* 0x00005e00d4007a0c */ /* 0x000fe20005741270 */
[----:B------:R3:W-:Y:S01]  /*46ec0*/  @P6 STG.E [R6.64], R23 ;  /* 0x0000001706006986 */ /* 0x0007e2000c101908 */
[----:B------:R-:W-:Y:S02]  /*46ed0*/  ISETP.LT.AND P4, PT, R214, c[0x0][0x178], !P1 ;  /* 0x00005e00d6007a0c */ /* 0x000fe40004f81270 */
[----:B------:R-:W-:Y:S02]  /*46ee0*/  ISETP.LT.AND P1, PT, R212, c[0x0][0x178], !P1 ;  /* 0x00005e00d4007a0c */ /* 0x000fe40004f21270 */
[----:B------:R-:W-:Y:S02]  /*46ef0*/  IADD3 R11, R13, c[0x0][0x198], RZ ;  /* 0x000066000d0b7a10 */ /* 0x000fe40007ffe0ff */
[----:B------:R-:W-:Y:S02]  /*46f00*/  IADD3 R0, R215, 0xfd, RZ ;  /* 0x000000fdd7007810 */ /* 0x000fe40007ffe0ff */
[----:B------:R-:W-:Y:S01]  /*46f10*/  ISETP.LT.AND P6, PT, R214, c[0x0][0x178], !P3 ;  /* 0x00005e00d6007a0c */ /* 0x000fe20005fc1270 */
[----:B-1----:R-:W-:Y:S01]  /*46f20*/  IMAD.WIDE R2, R13, 0x4, R166 ;  /* 0x000000040d027825 */ /* 0x002fe200078e02a6 */
[----:B------:R-:W-:-:S02]  /*46f30*/  IADD3 R15, R11, c[0x0][0x198], RZ ;  /* 0x000066000b0f7a10 */ /* 0x000fc40007ffe0ff */
[----:B------:R-:W-:Y:S01]  /*46f40*/  ISETP.GE.AND P0, PT, R0, c[0x0][0x17c], PT ;  /* 0x00005f0000007a0c */ /* 0x000fe20003f06270 */
[----:B--2---:R-:W-:Y:S01]  /*46f50*/  IMAD.WIDE R4, R13, 0x4, R164 ;  /* 0x000000040d047825 */ /* 0x004fe200078e02a4 */
[----:B------:R-:W-:Y:S01]  /*46f60*/  IADD3 R0, R215, 0xfe, RZ ;  /* 0x000000fed7007810 */ /* 0x000fe20007ffe0ff */
[----:B------:R1:W-:Y:S02]  /*46f70*/  @P5 STG.E [R2.64], R182 ;  /* 0x000000b602005986 */ /* 0x0003e4000c101908 */
[----:B---3--:R-:W-:Y:S01]  /*46f80*/  IMAD.WIDE R6, R11, 0x4, R166 ;  /* 0x000000040b067825 */ /* 0x008fe200078e02a6 */
[----:B------:R-:W-:-:S03]  /*46f90*/  ISETP.GE.AND P5, PT, R0, c[0x0][0x17c], PT ;  /* 0x00005f0000007a0c */ /* 0x000fc60003fa6270 */
[----:B------:R-:W-:Y:S01]  /*46fa0*/  IMAD.WIDE R8, R11, 0x4, R164 ;  /* 0x000000040b087825 */ /* 0x000fe200078e02a4 */
[----:B------:R-:W-:Y:S01]  /*46fb0*/  IADD3 R0, R215, 0xff, RZ ;  /* 0x000000ffd7007810 */ /* 0x000fe20007ffe0ff */
[----:B------:R2:W-:Y:S02]  /*46fc0*/  @P2 STG.E [R4.64], R26 ;  /* 0x0000001a04002986 */ /* 0x0005e4000c101908 */
[C---:B------:R-:W-:Y:S02]  /*46fd0*/  IMAD.WIDE R10, R15.reuse, 0x4, R166 ;  /* 0x000000040f0a7825 */ /* 0x040fe400078e02a6 */
[----:B------:R3:W-:Y:S01]  /*46fe0*/  @P4 STG.E [R6.64], R183 ;  /* 0x000000b706004986 */ /* 0x0007e2000c101908 */
[----:B------:R-:W-:Y:S02]  /*46ff0*/  IADD3 R13, R15, c[0x0][0x198], RZ ;  /* 0x000066000f0d7a10 */ /* 0x000fe40007ffe0ff */
[----:B------:R-:W-:Y:S01]  /*47000*/  ISETP.LT.AND P3, PT, R212, c[0x0][0x178], !P3 ;  /* 0x00005e00d4007a0c */ /* 0x000fe20005f61270 */
[----:B------:R4:W-:Y:S01]  /*47010*/  @P1 STG.E [R8.64], R27 ;  /* 0x0000001b08001986 */ /* 0x0009e2000c101908 */
[----:B------:R-:W-:-:S03]  /*47020*/  ISETP.GE.AND P2, PT, R0, c[0x0][0x17c], PT ;  /* 0x00005f0000007a0c */ /* 0x000fc60003f46270 */
[----:B------:R1:W-:Y:S01]  /*47030*/  @P6 STG.E [R10.64], R190 ;  /* 0x000000be0a006986 */ /* 0x0003e2000c101908 */
[----:B------:R-:W-:Y:S02]  /*47040*/  ISETP.LT.AND P6, PT, R214, c[0x0][0x178], !P0 ;  /* 0x00005e00d6007a0c */ /* 0x000fe400047c1270 */
[----:B------:R-:W-:Y:S02]  /*47050*/  ISETP.LT.AND P0, PT, R212, c[0x0][0x178], !P0 ;  /* 0x00005e00d4007a0c */ /* 0x000fe40004701270 */
[----:B------:R-:W-:Y:S02]  /*47060*/  ISETP.LT.AND P4, PT, R214, c[0x0][0x178], !P5 ;  /* 0x00005e00d6007a0c */ /* 0x000fe40006f81270 */
[----:B------:R-:W-:Y:S02]  /*47070*/  IADD3 R17, R13, c[0x0][0x198], RZ ;  /* 0x000066000d117a10 */ /* 0x000fe40007ffe0ff */
[----:B------:R-:W-:Y:S02]  /*47080*/  ISETP.LT.AND P5, PT, R212, c[0x0][0x178], !P5 ;  /* 0x00005e00d4007a0c */ /* 0x000fe40006fa1270 */
[----:B------:R-:W-:Y:S01]  /*47090*/  ISETP.LT.AND P1, PT, R214, c[0x0][0x178], !P2 ;  /* 0x00005e00d6007a0c */ /* 0x000fe20005721270 */
[----:B-1----:R-:W-:Y:S01]  /*470a0*/  IMAD.WIDE R2, R15, 0x4, R164 ;  /* 0x000000040f027825 */ /* 0x002fe200078e02a4 */
[----:B------:R-:W-:-:S02]  /*470b0*/  ISETP.LT.AND P2, PT, R212, c[0x0][0x178], !P2 ;  /* 0x00005e00d4007a0c */ /* 0x000fc40005741270 */
[----:B------:R-:W-:Y:S01]  /*470c0*/  IADD3 R15, R17, c[0x0][0x198], RZ ;  /* 0x00006600110f7a10 */ /* 0x000fe20007ffe0ff */
[C---:B--2---:R-:W-:Y:S01]  /*470d0*/  IMAD.WIDE R4, R13.reuse, 0x4, R166 ;  /* 0x000000040d047825 */ /* 0x044fe200078e02a6 */
[----:B------:R1:W-:Y:S03]  /*470e0*/  @P3 STG.E [R2.64], R30 ;  /* 0x0000001e02003986 */ /* 0x0003e6000c101908 */
[----:B---3--:R-:W-:Y:S01]  /*470f0*/  IMAD.WIDE R6, R13, 0x4, R164 ;  /* 0x000000040d067825 */ /* 0x008fe200078e02a4 */
[----:B------:R1:W-:Y:S03]  /*47100*/  @P6 STG.E [R4.64], R191 ;  /* 0x000000bf04006986 */ /* 0x0003e6000c101908 */
[C---:B----4-:R-:W-:Y:S01]  /*47110*/  IMAD.WIDE R8, R17.reuse, 0x4, R166 ;  /* 0x0000000411087825 */ /* 0x050fe200078e02a6 */
[----:B------:R1:W-:Y:S03]  /*47120*/  @P0 STG.E [R6.64], R31 ;  /* 0x0000001f06000986 */ /* 0x0003e6000c101908 */
[----:B------:R-:W-:Y:S01]  /*47130*/  IMAD.WIDE R10, R17, 0x4, R164 ;  /* 0x00000004110a7825 */ /* 0x000fe200078e02a4 */
[----:B------:R1:W-:Y:S03]  /*47140*/  @P4 STG.E [R8.64], R198 ;  /* 0x000000c608004986 */ /* 0x0003e6000c101908 */
[C---:B------:R-:W-:Y:S01]  /*47150*/  IMAD.WIDE R166, R15.reuse, 0x4, R166 ;  /* 0x000000040fa67825 */ /* 0x040fe200078e02a6 */
[----:B------:R1:W-:Y:S04]  /*47160*/  @P5 STG.E [R10.64], R34 ;  /* 0x000000220a005986 */ /* 0x0003e8000c101908 */
[----:B------:R1:W-:Y:S01]  /*47170*/  @P1 STG.E [R166.64], R199 ;  /* 0x000000c7a6001986 */ /* 0x0003e2000c101908 */
[----:B------:R-:W-:Y:S01]  /*47180*/  IMAD.WIDE R164, R15, 0x4, R164 ;  /* 0x000000040fa47825 */ /* 0x000fe200078e02a4 */
[----:B------:R-:W-:Y:S06]  /*47190*/  @!P2 EXIT ;  /* 0x000000000000a94d */ /* 0x000fec0003800000 */
[----:B------:R-:W-:Y:S01]  /*471a0*/  STG.E [R164.64], R35 ;  /* 0x00000023a4007986 */ /* 0x000fe2000c101908 */
[----:B------:R-:W-:Y:S05]  /*471b0*/  EXIT ;  /* 0x000000000000794d */ /* 0x000fea0003800000 */
.L_x_3:
[----:B------:R-:W-:-:S00]  /*471c0*/  BRA `(.L_x_3) ;  /* 0xfffffff000007947 */ /* 0x000fc0000383ffff */
[----:B------:R-:W-:-:S00]  /*471d0*/  NOP ;  /* 0x0000000000007918 */ /* 0x000fc00000000000 */
        /* <DEDUP_REMOVED lines=10> */
.L_x_4:


//--------------------- .nv.shared.matmul_kernel  --------------------------
	.section	.nv.shared.matmul_kernel,"aw",@nobits
	.sectionflags	@""
	.align	16
